//
// Generated by NVIDIA NVVM Compiler
//
// Compiler Build ID: CL-36424714
// Cuda compilation tools, release 13.0, V13.0.88
// Based on NVVM 20.0.0
//

.version 9.0
.target sm_100
.address_size 64

	// .globl	_Z21periodogram_frequencyPdS_S_S_dmm
// _ZZN3cub18CUB_300001_SM_10006detail6reduce28DeviceReduceSingleTileKernelINS2_10policy_hubIdjN4cuda3std3__44plusIdEEE10Policy1000EN6thrust24THRUST_300001_SM_1000_NS6detail15normal_iteratorINSD_10device_ptrIdEEEEPdjS9_ddNS7_10__identityEEEvT0_T1_T2_T3_T4_T6_E12temp_storage has been demoted
// _ZZN3cub18CUB_300001_SM_10006detail6reduce18DeviceReduceKernelINS2_10policy_hubIdjN4cuda3std3__44plusIdEEE10Policy1000EN6thrust24THRUST_300001_SM_1000_NS6detail15normal_iteratorINSD_10device_ptrIdEEEEjS9_dNS7_10__identityEEEvT0_PT3_T1_NS0_13GridEvenShareISN_EET2_T4_E12temp_storage has been demoted
// _ZZN3cub18CUB_300001_SM_10006detail6reduce28DeviceReduceSingleTileKernelINS2_10policy_hubIdjN4cuda3std3__44plusIdEEE10Policy1000EPdSC_iS9_ddNS7_10__identityEEEvT0_T1_T2_T3_T4_T6_E12temp_storage has been demoted
// _ZZN3cub18CUB_300001_SM_10006detail6reduce28DeviceReduceSingleTileKernelINS2_10policy_hubIdyN4cuda3std3__44plusIdEEE10Policy1000EN6thrust24THRUST_300001_SM_1000_NS6detail15normal_iteratorINSD_10device_ptrIdEEEEPdyS9_ddNS7_10__identityEEEvT0_T1_T2_T3_T4_T6_E12temp_storage has been demoted
// _ZZN3cub18CUB_300001_SM_10006detail6reduce18DeviceReduceKernelINS2_10policy_hubIdyN4cuda3std3__44plusIdEEE10Policy1000EN6thrust24THRUST_300001_SM_1000_NS6detail15normal_iteratorINSD_10device_ptrIdEEEEyS9_dNS7_10__identityEEEvT0_PT3_T1_NS0_13GridEvenShareISN_EET2_T4_E12temp_storage has been demoted
// _ZZN3cub18CUB_300001_SM_10006detail6reduce28DeviceReduceSingleTileKernelINS2_10policy_hubIdyN4cuda3std3__44plusIdEEE10Policy1000EPdSC_iS9_ddNS7_10__identityEEEvT0_T1_T2_T3_T4_T6_E12temp_storage has been demoted
.global .align 1 .b8 _ZN34_INTERNAL_6a2d4ba3_4_k_cu_7bd95bcd4cuda3std3__45__cpo5beginE[1];
.global .align 1 .b8 _ZN34_INTERNAL_6a2d4ba3_4_k_cu_7bd95bcd4cuda3std3__45__cpo3endE[1];
.global .align 1 .b8 _ZN34_INTERNAL_6a2d4ba3_4_k_cu_7bd95bcd4cuda3std3__45__cpo6cbeginE[1];
.global .align 1 .b8 _ZN34_INTERNAL_6a2d4ba3_4_k_cu_7bd95bcd4cuda3std3__45__cpo4cendE[1];
.global .align 1 .b8 _ZN34_INTERNAL_6a2d4ba3_4_k_cu_7bd95bcd4cuda3std3__45__cpo6rbeginE[1];
.global .align 1 .b8 _ZN34_INTERNAL_6a2d4ba3_4_k_cu_7bd95bcd4cuda3std3__45__cpo4rendE[1];
.global .align 1 .b8 _ZN34_INTERNAL_6a2d4ba3_4_k_cu_7bd95bcd4cuda3std3__45__cpo7crbeginE[1];
.global .align 1 .b8 _ZN34_INTERNAL_6a2d4ba3_4_k_cu_7bd95bcd4cuda3std3__45__cpo5crendE[1];
.global .align 1 .b8 _ZN34_INTERNAL_6a2d4ba3_4_k_cu_7bd95bcd4cuda3std3__436_GLOBAL__N__6a2d4ba3_4_k_cu_7bd95bcd6ignoreE[1];
.global .align 1 .b8 _ZN34_INTERNAL_6a2d4ba3_4_k_cu_7bd95bcd4cuda3std3__419piecewise_constructE[1];
.global .align 1 .b8 _ZN34_INTERNAL_6a2d4ba3_4_k_cu_7bd95bcd4cuda3std3__48in_placeE[1];
.global .align 1 .b8 _ZN34_INTERNAL_6a2d4ba3_4_k_cu_7bd95bcd4cuda3std3__420unreachable_sentinelE[1];
.global .align 1 .b8 _ZN34_INTERNAL_6a2d4ba3_4_k_cu_7bd95bcd4cuda3std3__47nulloptE[1];
.global .align 1 .b8 _ZN34_INTERNAL_6a2d4ba3_4_k_cu_7bd95bcd4cuda3std3__48unexpectE[1];
.global .align 1 .b8 _ZN34_INTERNAL_6a2d4ba3_4_k_cu_7bd95bcd4cuda3std6ranges3__45__cpo4swapE[1];
.global .align 1 .b8 _ZN34_INTERNAL_6a2d4ba3_4_k_cu_7bd95bcd4cuda3std6ranges3__45__cpo9iter_moveE[1];
.global .align 1 .b8 _ZN34_INTERNAL_6a2d4ba3_4_k_cu_7bd95bcd4cuda3std6ranges3__45__cpo5beginE[1];
.global .align 1 .b8 _ZN34_INTERNAL_6a2d4ba3_4_k_cu_7bd95bcd4cuda3std6ranges3__45__cpo3endE[1];
.global .align 1 .b8 _ZN34_INTERNAL_6a2d4ba3_4_k_cu_7bd95bcd4cuda3std6ranges3__45__cpo6cbeginE[1];
.global .align 1 .b8 _ZN34_INTERNAL_6a2d4ba3_4_k_cu_7bd95bcd4cuda3std6ranges3__45__cpo4cendE[1];
.global .align 1 .b8 _ZN34_INTERNAL_6a2d4ba3_4_k_cu_7bd95bcd4cuda3std6ranges3__45__cpo7advanceE[1];
.global .align 1 .b8 _ZN34_INTERNAL_6a2d4ba3_4_k_cu_7bd95bcd4cuda3std6ranges3__45__cpo9iter_swapE[1];
.global .align 1 .b8 _ZN34_INTERNAL_6a2d4ba3_4_k_cu_7bd95bcd4cuda3std6ranges3__45__cpo4nextE[1];
.global .align 1 .b8 _ZN34_INTERNAL_6a2d4ba3_4_k_cu_7bd95bcd4cuda3std6ranges3__45__cpo4prevE[1];
.global .align 1 .b8 _ZN34_INTERNAL_6a2d4ba3_4_k_cu_7bd95bcd4cuda3std6ranges3__45__cpo4dataE[1];
.global .align 1 .b8 _ZN34_INTERNAL_6a2d4ba3_4_k_cu_7bd95bcd4cuda3std6ranges3__45__cpo5cdataE[1];
.global .align 1 .b8 _ZN34_INTERNAL_6a2d4ba3_4_k_cu_7bd95bcd4cuda3std6ranges3__45__cpo4sizeE[1];
.global .align 1 .b8 _ZN34_INTERNAL_6a2d4ba3_4_k_cu_7bd95bcd4cuda3std6ranges3__45__cpo5ssizeE[1];
.global .align 1 .b8 _ZN34_INTERNAL_6a2d4ba3_4_k_cu_7bd95bcd4cuda3std6ranges3__45__cpo8distanceE[1];
.global .align 1 .b8 _ZN34_INTERNAL_6a2d4ba3_4_k_cu_7bd95bcd6thrust24THRUST_300001_SM_1000_NS8cuda_cub3parE[1];
.global .align 1 .b8 _ZN34_INTERNAL_6a2d4ba3_4_k_cu_7bd95bcd6thrust24THRUST_300001_SM_1000_NS8cuda_cub10par_nosyncE[1];
.global .align 1 .b8 _ZN34_INTERNAL_6a2d4ba3_4_k_cu_7bd95bcd6thrust24THRUST_300001_SM_1000_NS6system6detail10sequential3seqE[1];
.global .align 1 .b8 _ZN34_INTERNAL_6a2d4ba3_4_k_cu_7bd95bcd6thrust24THRUST_300001_SM_1000_NS12placeholders2_1E[1];
.global .align 1 .b8 _ZN34_INTERNAL_6a2d4ba3_4_k_cu_7bd95bcd6thrust24THRUST_300001_SM_1000_NS12placeholders2_2E[1];
.global .align 1 .b8 _ZN34_INTERNAL_6a2d4ba3_4_k_cu_7bd95bcd6thrust24THRUST_300001_SM_1000_NS12placeholders2_3E[1];
.global .align 1 .b8 _ZN34_INTERNAL_6a2d4ba3_4_k_cu_7bd95bcd6thrust24THRUST_300001_SM_1000_NS12placeholders2_4E[1];
.global .align 1 .b8 _ZN34_INTERNAL_6a2d4ba3_4_k_cu_7bd95bcd6thrust24THRUST_300001_SM_1000_NS12placeholders2_5E[1];
.global .align 1 .b8 _ZN34_INTERNAL_6a2d4ba3_4_k_cu_7bd95bcd6thrust24THRUST_300001_SM_1000_NS12placeholders2_6E[1];
.global .align 1 .b8 _ZN34_INTERNAL_6a2d4ba3_4_k_cu_7bd95bcd6thrust24THRUST_300001_SM_1000_NS12placeholders2_7E[1];
.global .align 1 .b8 _ZN34_INTERNAL_6a2d4ba3_4_k_cu_7bd95bcd6thrust24THRUST_300001_SM_1000_NS12placeholders2_8E[1];
.global .align 1 .b8 _ZN34_INTERNAL_6a2d4ba3_4_k_cu_7bd95bcd6thrust24THRUST_300001_SM_1000_NS12placeholders2_9E[1];
.global .align 1 .b8 _ZN34_INTERNAL_6a2d4ba3_4_k_cu_7bd95bcd6thrust24THRUST_300001_SM_1000_NS12placeholders3_10E[1];
.global .align 1 .b8 _ZN34_INTERNAL_6a2d4ba3_4_k_cu_7bd95bcd6thrust24THRUST_300001_SM_1000_NS3seqE[1];

.visible .entry _Z21periodogram_frequencyPdS_S_S_dmm(
	.param .u64 .ptr .align 1 _Z21periodogram_frequencyPdS_S_S_dmm_param_0,
	.param .u64 .ptr .align 1 _Z21periodogram_frequencyPdS_S_S_dmm_param_1,
	.param .u64 .ptr .align 1 _Z21periodogram_frequencyPdS_S_S_dmm_param_2,
	.param .u64 .ptr .align 1 _Z21periodogram_frequencyPdS_S_S_dmm_param_3,
	.param .f64 _Z21periodogram_frequencyPdS_S_S_dmm_param_4,
	.param .u64 _Z21periodogram_frequencyPdS_S_S_dmm_param_5,
	.param .u64 _Z21periodogram_frequencyPdS_S_S_dmm_param_6
)
{
	.reg .pred 	%p<19>;
	.reg .b32 	%r<53>;
	.reg .b64 	%rd<43>;
	.reg .b64 	%fd<178>;

	ld.param.u64 	%rd17, [_Z21periodogram_frequencyPdS_S_S_dmm_param_0];
	ld.param.u64 	%rd18, [_Z21periodogram_frequencyPdS_S_S_dmm_param_1];
	ld.param.u64 	%rd14, [_Z21periodogram_frequencyPdS_S_S_dmm_param_2];
	ld.param.u64 	%rd16, [_Z21periodogram_frequencyPdS_S_S_dmm_param_5];
	ld.param.u64 	%rd19, [_Z21periodogram_frequencyPdS_S_S_dmm_param_6];
	cvta.to.global.u64 	%rd1, %rd18;
	cvta.to.global.u64 	%rd2, %rd17;
	mov.u32 	%r1, %tid.x;
	mov.u32 	%r2, %ctaid.x;
	mov.u32 	%r3, %ntid.x;
	mad.lo.s32 	%r4, %r2, %r3, %r1;
	cvt.s64.s32 	%rd3, %r4;
	setp.le.u64 	%p1, %rd19, %rd3;
	@%p1 bra 	$L__BB0_14;
	cvta.to.global.u64 	%rd20, %rd14;
	shl.b64 	%rd21, %rd3, 3;
	add.s64 	%rd22, %rd20, %rd21;
	ld.global.f64 	%fd53, [%rd22];
	add.f64 	%fd1, %fd53, %fd53;
	setp.eq.s64 	%p2, %rd16, 0;
	mov.f64 	%fd164, 0d0000000000000000;
	mov.f64 	%fd165, %fd164;
	mov.f64 	%fd166, %fd164;
	mov.f64 	%fd167, %fd164;
	@%p2 bra 	$L__BB0_13;
	setp.eq.s64 	%p3, %rd16, 1;
	mov.f64 	%fd167, 0d0000000000000000;
	mov.b64 	%rd42, 0;
	mov.f64 	%fd166, %fd167;
	mov.f64 	%fd165, %fd167;
	mov.f64 	%fd164, %fd167;
	@%p3 bra 	$L__BB0_9;
	and.b64  	%rd42, %rd16, -2;
	add.s64 	%rd40, %rd2, 8;
	add.s64 	%rd39, %rd1, 8;
	mov.f64 	%fd167, 0d0000000000000000;
	mov.u64 	%rd41, %rd42;
$L__BB0_4:
	ld.global.f64 	%fd57, [%rd40+-8];
	mul.f64 	%fd58, %fd1, %fd57;
	{
	.reg .b32 %temp; 
	mov.b64 	{%temp, %r5}, %fd58;
	}
	shl.b32 	%r6, %r5, 1;
	setp.gt.u32 	%p4, %r6, -2038431744;
	mov.f64 	%fd59, 0d0000000000000000;
	mul.rn.f64 	%fd60, %fd58, %fd59;
	selp.f64 	%fd6, %fd60, %fd58, %p4;
	{
	.reg .b32 %temp; 
	mov.b64 	{%r7, %temp}, %fd6;
	}
	{
	.reg .b32 %temp; 
	mov.b64 	{%temp, %r8}, %fd6;
	}
	add.s32 	%r9, %r8, 1048576;
	mov.b64 	%fd61, {%r7, %r9};
	cvt.rni.f64.f64 	%fd62, %fd61;
	cvt.rzi.s64.f64 	%rd24, %fd62;
	cvt.u32.u64 	%r10, %rd24;
	fma.rn.f64 	%fd63, %fd62, 0dBFE0000000000000, %fd6;
	mul.f64 	%fd64, %fd63, 0d3CA1A62633145C07;
	fma.rn.f64 	%fd65, %fd63, 0d400921FB54442D18, %fd64;
	mul.rn.f64 	%fd66, %fd65, %fd65;
	fma.rn.f64 	%fd67, %fd66, 0dBDA8FF8320FD8164, 0d3E21EEA7C1EF8528;
	fma.rn.f64 	%fd68, %fd67, %fd66, 0dBE927E4F8E06E6D9;
	fma.rn.f64 	%fd69, %fd68, %fd66, 0d3EFA01A019DDBCE9;
	fma.rn.f64 	%fd70, %fd69, %fd66, 0dBF56C16C16C15D47;
	fma.rn.f64 	%fd71, %fd70, %fd66, 0d3FA5555555555551;
	fma.rn.f64 	%fd72, %fd71, %fd66, 0dBFE0000000000000;
	fma.rn.f64 	%fd73, %fd72, %fd66, 0d3FF0000000000000;
	fma.rn.f64 	%fd74, %fd66, 0d3DE5DB65F9785EBA, 0dBE5AE5F12CB0D246;
	fma.rn.f64 	%fd75, %fd74, %fd66, 0d3EC71DE369ACE392;
	fma.rn.f64 	%fd76, %fd75, %fd66, 0dBF2A01A019DB62A1;
	fma.rn.f64 	%fd77, %fd76, %fd66, 0d3F81111111110818;
	fma.rn.f64 	%fd78, %fd77, %fd66, 0dBFC5555555555554;
	fma.rn.f64 	%fd79, %fd78, %fd66, 0d0000000000000000;
	fma.rn.f64 	%fd80, %fd79, %fd65, %fd65;
	and.b64  	%rd25, %rd24, 1;
	setp.eq.b64 	%p5, %rd25, 1;
	{
	.reg .b32 %temp; 
	mov.b64 	{%temp, %r11}, %fd80;
	}
	{
	.reg .b32 %temp; 
	mov.b64 	{%r12, %temp}, %fd80;
	}
	xor.b32  	%r13, %r11, -2147483648;
	mov.b64 	%fd81, {%r12, %r13};
	selp.f64 	%fd160, %fd73, %fd80, %p5;
	selp.f64 	%fd161, %fd81, %fd73, %p5;
	and.b32  	%r14, %r10, 2;
	setp.eq.s32 	%p6, %r14, 0;
	@%p6 bra 	$L__BB0_6;
	{
	.reg .b32 %temp; 
	mov.b64 	{%temp, %r15}, %fd160;
	}
	{
	.reg .b32 %temp; 
	mov.b64 	{%r16, %temp}, %fd160;
	}
	xor.b32  	%r17, %r15, -2147483648;
	mov.b64 	%fd160, {%r16, %r17};
	{
	.reg .b32 %temp; 
	mov.b64 	{%temp, %r18}, %fd161;
	}
	{
	.reg .b32 %temp; 
	mov.b64 	{%r19, %temp}, %fd161;
	}
	xor.b32  	%r20, %r18, -2147483648;
	mov.b64 	%fd161, {%r19, %r20};
$L__BB0_6:
	mov.f64 	%fd82, 0d0000000000000000;
	add.rn.f64 	%fd83, %fd161, %fd82;
	cvt.rzi.f64.f64 	%fd84, %fd6;
	setp.eq.f64 	%p7, %fd6, %fd84;
	mul.rn.f64 	%fd85, %fd6, %fd82;
	selp.f64 	%fd86, %fd85, %fd160, %p7;
	ld.global.f64 	%fd87, [%rd39+-8];
	fma.rn.f64 	%fd13, %fd87, %fd83, %fd164;
	fma.rn.f64 	%fd14, %fd83, %fd83, %fd165;
	fma.rn.f64 	%fd15, %fd87, %fd86, %fd166;
	fma.rn.f64 	%fd16, %fd86, %fd86, %fd167;
	ld.global.f64 	%fd88, [%rd40];
	mul.f64 	%fd89, %fd1, %fd88;
	{
	.reg .b32 %temp; 
	mov.b64 	{%temp, %r21}, %fd89;
	}
	shl.b32 	%r22, %r21, 1;
	setp.gt.u32 	%p8, %r22, -2038431744;
	mul.rn.f64 	%fd90, %fd89, %fd82;
	selp.f64 	%fd17, %fd90, %fd89, %p8;
	{
	.reg .b32 %temp; 
	mov.b64 	{%r23, %temp}, %fd17;
	}
	{
	.reg .b32 %temp; 
	mov.b64 	{%temp, %r24}, %fd17;
	}
	add.s32 	%r25, %r24, 1048576;
	mov.b64 	%fd91, {%r23, %r25};
	cvt.rni.f64.f64 	%fd92, %fd91;
	cvt.rzi.s64.f64 	%rd26, %fd92;
	cvt.u32.u64 	%r26, %rd26;
	fma.rn.f64 	%fd93, %fd92, 0dBFE0000000000000, %fd17;
	mul.f64 	%fd94, %fd93, 0d3CA1A62633145C07;
	fma.rn.f64 	%fd95, %fd93, 0d400921FB54442D18, %fd94;
	mul.rn.f64 	%fd96, %fd95, %fd95;
	fma.rn.f64 	%fd97, %fd96, 0dBDA8FF8320FD8164, 0d3E21EEA7C1EF8528;
	fma.rn.f64 	%fd98, %fd97, %fd96, 0dBE927E4F8E06E6D9;
	fma.rn.f64 	%fd99, %fd98, %fd96, 0d3EFA01A019DDBCE9;
	fma.rn.f64 	%fd100, %fd99, %fd96, 0dBF56C16C16C15D47;
	fma.rn.f64 	%fd101, %fd100, %fd96, 0d3FA5555555555551;
	fma.rn.f64 	%fd102, %fd101, %fd96, 0dBFE0000000000000;
	fma.rn.f64 	%fd103, %fd102, %fd96, 0d3FF0000000000000;
	fma.rn.f64 	%fd104, %fd96, 0d3DE5DB65F9785EBA, 0dBE5AE5F12CB0D246;
	fma.rn.f64 	%fd105, %fd104, %fd96, 0d3EC71DE369ACE392;
	fma.rn.f64 	%fd106, %fd105, %fd96, 0dBF2A01A019DB62A1;
	fma.rn.f64 	%fd107, %fd106, %fd96, 0d3F81111111110818;
	fma.rn.f64 	%fd108, %fd107, %fd96, 0dBFC5555555555554;
	fma.rn.f64 	%fd109, %fd108, %fd96, 0d0000000000000000;
	fma.rn.f64 	%fd110, %fd109, %fd95, %fd95;
	and.b64  	%rd27, %rd26, 1;
	setp.eq.b64 	%p9, %rd27, 1;
	{
	.reg .b32 %temp; 
	mov.b64 	{%temp, %r27}, %fd110;
	}
	{
	.reg .b32 %temp; 
	mov.b64 	{%r28, %temp}, %fd110;
	}
	xor.b32  	%r29, %r27, -2147483648;
	mov.b64 	%fd111, {%r28, %r29};
	selp.f64 	%fd162, %fd103, %fd110, %p9;
	selp.f64 	%fd163, %fd111, %fd103, %p9;
	and.b32  	%r30, %r26, 2;
	setp.eq.s32 	%p10, %r30, 0;
	@%p10 bra 	$L__BB0_8;
	{
	.reg .b32 %temp; 
	mov.b64 	{%temp, %r31}, %fd162;
	}
	{
	.reg .b32 %temp; 
	mov.b64 	{%r32, %temp}, %fd162;
	}
	xor.b32  	%r33, %r31, -2147483648;
	mov.b64 	%fd162, {%r32, %r33};
	{
	.reg .b32 %temp; 
	mov.b64 	{%temp, %r34}, %fd163;
	}
	{
	.reg .b32 %temp; 
	mov.b64 	{%r35, %temp}, %fd163;
	}
	xor.b32  	%r36, %r34, -2147483648;
	mov.b64 	%fd163, {%r35, %r36};
$L__BB0_8:
	mov.f64 	%fd112, 0d0000000000000000;
	add.rn.f64 	%fd113, %fd163, %fd112;
	cvt.rzi.f64.f64 	%fd114, %fd17;
	setp.eq.f64 	%p11, %fd17, %fd114;
	mul.rn.f64 	%fd115, %fd17, %fd112;
	selp.f64 	%fd116, %fd115, %fd162, %p11;
	ld.global.f64 	%fd117, [%rd39];
	fma.rn.f64 	%fd164, %fd117, %fd113, %fd13;
	fma.rn.f64 	%fd165, %fd113, %fd113, %fd14;
	fma.rn.f64 	%fd166, %fd117, %fd116, %fd15;
	fma.rn.f64 	%fd167, %fd116, %fd116, %fd16;
	add.s64 	%rd41, %rd41, -2;
	add.s64 	%rd40, %rd40, 16;
	add.s64 	%rd39, %rd39, 16;
	setp.ne.s64 	%p12, %rd41, 0;
	@%p12 bra 	$L__BB0_4;
$L__BB0_9:
	and.b64  	%rd28, %rd16, 1;
	setp.eq.b64 	%p13, %rd28, 1;
	not.pred 	%p14, %p13;
	@%p14 bra 	$L__BB0_13;
	shl.b64 	%rd29, %rd42, 3;
	add.s64 	%rd30, %rd2, %rd29;
	ld.global.f64 	%fd118, [%rd30];
	mul.f64 	%fd119, %fd1, %fd118;
	{
	.reg .b32 %temp; 
	mov.b64 	{%temp, %r37}, %fd119;
	}
	shl.b32 	%r38, %r37, 1;
	setp.gt.u32 	%p15, %r38, -2038431744;
	mov.f64 	%fd120, 0d0000000000000000;
	mul.rn.f64 	%fd121, %fd119, %fd120;
	selp.f64 	%fd36, %fd121, %fd119, %p15;
	{
	.reg .b32 %temp; 
	mov.b64 	{%r39, %temp}, %fd36;
	}
	{
	.reg .b32 %temp; 
	mov.b64 	{%temp, %r40}, %fd36;
	}
	add.s32 	%r41, %r40, 1048576;
	mov.b64 	%fd122, {%r39, %r41};
	cvt.rni.f64.f64 	%fd123, %fd122;
	cvt.rzi.s64.f64 	%rd31, %fd123;
	cvt.u32.u64 	%r42, %rd31;
	fma.rn.f64 	%fd124, %fd123, 0dBFE0000000000000, %fd36;
	mul.f64 	%fd125, %fd124, 0d3CA1A62633145C07;
	fma.rn.f64 	%fd126, %fd124, 0d400921FB54442D18, %fd125;
	mul.rn.f64 	%fd127, %fd126, %fd126;
	fma.rn.f64 	%fd128, %fd127, 0dBDA8FF8320FD8164, 0d3E21EEA7C1EF8528;
	fma.rn.f64 	%fd129, %fd128, %fd127, 0dBE927E4F8E06E6D9;
	fma.rn.f64 	%fd130, %fd129, %fd127, 0d3EFA01A019DDBCE9;
	fma.rn.f64 	%fd131, %fd130, %fd127, 0dBF56C16C16C15D47;
	fma.rn.f64 	%fd132, %fd131, %fd127, 0d3FA5555555555551;
	fma.rn.f64 	%fd133, %fd132, %fd127, 0dBFE0000000000000;
	fma.rn.f64 	%fd134, %fd133, %fd127, 0d3FF0000000000000;
	fma.rn.f64 	%fd135, %fd127, 0d3DE5DB65F9785EBA, 0dBE5AE5F12CB0D246;
	fma.rn.f64 	%fd136, %fd135, %fd127, 0d3EC71DE369ACE392;
	fma.rn.f64 	%fd137, %fd136, %fd127, 0dBF2A01A019DB62A1;
	fma.rn.f64 	%fd138, %fd137, %fd127, 0d3F81111111110818;
	fma.rn.f64 	%fd139, %fd138, %fd127, 0dBFC5555555555554;
	fma.rn.f64 	%fd140, %fd139, %fd127, 0d0000000000000000;
	fma.rn.f64 	%fd141, %fd140, %fd126, %fd126;
	and.b64  	%rd32, %rd31, 1;
	setp.eq.b64 	%p16, %rd32, 1;
	{
	.reg .b32 %temp; 
	mov.b64 	{%temp, %r43}, %fd141;
	}
	{
	.reg .b32 %temp; 
	mov.b64 	{%r44, %temp}, %fd141;
	}
	xor.b32  	%r45, %r43, -2147483648;
	mov.b64 	%fd142, {%r44, %r45};
	selp.f64 	%fd172, %fd134, %fd141, %p16;
	selp.f64 	%fd173, %fd142, %fd134, %p16;
	and.b32  	%r46, %r42, 2;
	setp.eq.s32 	%p17, %r46, 0;
	@%p17 bra 	$L__BB0_12;
	{
	.reg .b32 %temp; 
	mov.b64 	{%temp, %r47}, %fd172;
	}
	{
	.reg .b32 %temp; 
	mov.b64 	{%r48, %temp}, %fd172;
	}
	xor.b32  	%r49, %r47, -2147483648;
	mov.b64 	%fd172, {%r48, %r49};
	{
	.reg .b32 %temp; 
	mov.b64 	{%temp, %r50}, %fd173;
	}
	{
	.reg .b32 %temp; 
	mov.b64 	{%r51, %temp}, %fd173;
	}
	xor.b32  	%r52, %r50, -2147483648;
	mov.b64 	%fd173, {%r51, %r52};
$L__BB0_12:
	mov.f64 	%fd143, 0d0000000000000000;
	add.rn.f64 	%fd144, %fd173, %fd143;
	cvt.rzi.f64.f64 	%fd145, %fd36;
	setp.eq.f64 	%p18, %fd36, %fd145;
	mul.rn.f64 	%fd146, %fd36, %fd143;
	selp.f64 	%fd147, %fd146, %fd172, %p18;
	add.s64 	%rd34, %rd1, %rd29;
	ld.global.f64 	%fd148, [%rd34];
	fma.rn.f64 	%fd164, %fd148, %fd144, %fd164;
	fma.rn.f64 	%fd165, %fd144, %fd144, %fd165;
	fma.rn.f64 	%fd166, %fd148, %fd147, %fd166;
	fma.rn.f64 	%fd167, %fd147, %fd147, %fd167;
$L__BB0_13:
	ld.param.f64 	%fd155, [_Z21periodogram_frequencyPdS_S_S_dmm_param_4];
	ld.param.u64 	%rd38, [_Z21periodogram_frequencyPdS_S_S_dmm_param_3];
	mul.f64 	%fd149, %fd164, %fd164;
	mul.f64 	%fd150, %fd166, %fd166;
	div.rn.f64 	%fd151, %fd149, %fd165;
	div.rn.f64 	%fd152, %fd150, %fd167;
	add.f64 	%fd153, %fd151, %fd152;
	mul.f64 	%fd154, %fd155, %fd153;
	cvta.to.global.u64 	%rd35, %rd38;
	shl.b64 	%rd36, %rd3, 3;
	add.s64 	%rd37, %rd35, %rd36;
	st.global.f64 	[%rd37], %fd154;
$L__BB0_14:
	ret;

}
	// .globl	_Z7calcAvgPdS_m
.visible .entry _Z7calcAvgPdS_m(
	.param .u64 .ptr .align 1 _Z7calcAvgPdS_m_param_0,
	.param .u64 .ptr .align 1 _Z7calcAvgPdS_m_param_1,
	.param .u64 _Z7calcAvgPdS_m_param_2
)
{
	.reg .b32 	%r<5>;
	.reg .b64 	%rd<7>;
	.reg .b64 	%fd<4>;

	ld.param.u64 	%rd1, [_Z7calcAvgPdS_m_param_0];
	ld.param.u64 	%rd2, [_Z7calcAvgPdS_m_param_1];
	cvta.to.global.u64 	%rd3, %rd2;
	cvta.to.global.u64 	%rd4, %rd1;
	mov.u32 	%r1, %tid.x;
	mov.u32 	%r2, %ctaid.x;
	mov.u32 	%r3, %ntid.x;
	mad.lo.s32 	%r4, %r2, %r3, %r1;
	mul.wide.s32 	%rd5, %r4, 8;
	add.s64 	%rd6, %rd4, %rd5;
	ld.global.f64 	%fd1, [%rd6];
	ld.global.f64 	%fd2, [%rd3];
	add.f64 	%fd3, %fd1, %fd2;
	st.global.f64 	[%rd3], %fd3;
	ret;

}
	// .globl	_ZN3cub18CUB_300001_SM_10006detail11EmptyKernelIvEEvv
.visible .entry _ZN3cub18CUB_300001_SM_10006detail11EmptyKernelIvEEvv()
{


	ret;

}
	// .globl	_ZN3cub18CUB_300001_SM_10006detail9transform16transform_kernelINS2_10policy_hubILb1EN4cuda3std3__45tupleIJN6thrust24THRUST_300001_SM_1000_NS6detail15normal_iteratorINSA_10device_ptrIdEEEEEEEE10policy1000EiNSB_10functional5actorINSJ_9compositeIJNSJ_16operator_adaptorINS7_5minusIvEEEENSK_INSJ_8argumentILj0EEEEENSK_INSJ_5valueIdEEEEEEEEESF_JPdEEEvT0_iT1_T2_DpNS2_10kernel_argIT3_EE
.visible .entry _ZN3cub18CUB_300001_SM_10006detail9transform16transform_kernelINS2_10policy_hubILb1EN4cuda3std3__45tupleIJN6thrust24THRUST_300001_SM_1000_NS6detail15normal_iteratorINSA_10device_ptrIdEEEEEEEE10policy1000EiNSB_10functional5actorINSJ_9compositeIJNSJ_16operator_adaptorINS7_5minusIvEEEENSK_INSJ_8argumentILj0EEEEENSK_INSJ_5valueIdEEEEEEEEESF_JPdEEEvT0_iT1_T2_DpNS2_10kernel_argIT3_EE(
	.param .u32 _ZN3cub18CUB_300001_SM_10006detail9transform16transform_kernelINS2_10policy_hubILb1EN4cuda3std3__45tupleIJN6thrust24THRUST_300001_SM_1000_NS6detail15normal_iteratorINSA_10device_ptrIdEEEEEEEE10policy1000EiNSB_10functional5actorINSJ_9compositeIJNSJ_16operator_adaptorINS7_5minusIvEEEENSK_INSJ_8argumentILj0EEEEENSK_INSJ_5valueIdEEEEEEEEESF_JPdEEEvT0_iT1_T2_DpNS2_10kernel_argIT3_EE_param_0,
	.param .u32 _ZN3cub18CUB_300001_SM_10006detail9transform16transform_kernelINS2_10policy_hubILb1EN4cuda3std3__45tupleIJN6thrust24THRUST_300001_SM_1000_NS6detail15normal_iteratorINSA_10device_ptrIdEEEEEEEE10policy1000EiNSB_10functional5actorINSJ_9compositeIJNSJ_16operator_adaptorINS7_5minusIvEEEENSK_INSJ_8argumentILj0EEEEENSK_INSJ_5valueIdEEEEEEEEESF_JPdEEEvT0_iT1_T2_DpNS2_10kernel_argIT3_EE_param_1,
	.param .align 8 .b8 _ZN3cub18CUB_300001_SM_10006detail9transform16transform_kernelINS2_10policy_hubILb1EN4cuda3std3__45tupleIJN6thrust24THRUST_300001_SM_1000_NS6detail15normal_iteratorINSA_10device_ptrIdEEEEEEEE10policy1000EiNSB_10functional5actorINSJ_9compositeIJNSJ_16operator_adaptorINS7_5minusIvEEEENSK_INSJ_8argumentILj0EEEEENSK_INSJ_5valueIdEEEEEEEEESF_JPdEEEvT0_iT1_T2_DpNS2_10kernel_argIT3_EE_param_2[16],
	.param .align 8 .b8 _ZN3cub18CUB_300001_SM_10006detail9transform16transform_kernelINS2_10policy_hubILb1EN4cuda3std3__45tupleIJN6thrust24THRUST_300001_SM_1000_NS6detail15normal_iteratorINSA_10device_ptrIdEEEEEEEE10policy1000EiNSB_10functional5actorINSJ_9compositeIJNSJ_16operator_adaptorINS7_5minusIvEEEENSK_INSJ_8argumentILj0EEEEENSK_INSJ_5valueIdEEEEEEEEESF_JPdEEEvT0_iT1_T2_DpNS2_10kernel_argIT3_EE_param_3[8],
	.param .align 8 .b8 _ZN3cub18CUB_300001_SM_10006detail9transform16transform_kernelINS2_10policy_hubILb1EN4cuda3std3__45tupleIJN6thrust24THRUST_300001_SM_1000_NS6detail15normal_iteratorINSA_10device_ptrIdEEEEEEEE10policy1000EiNSB_10functional5actorINSJ_9compositeIJNSJ_16operator_adaptorINS7_5minusIvEEEENSK_INSJ_8argumentILj0EEEEENSK_INSJ_5valueIdEEEEEEEEESF_JPdEEEvT0_iT1_T2_DpNS2_10kernel_argIT3_EE_param_4[16]
)
.maxntid 128
{
	.reg .pred 	%p<37>;
	.reg .b32 	%r<84>;
	.reg .b64 	%rd<66>;
	.reg .b64 	%fd<90>;

	ld.param.f64 	%fd1, [_ZN3cub18CUB_300001_SM_10006detail9transform16transform_kernelINS2_10policy_hubILb1EN4cuda3std3__45tupleIJN6thrust24THRUST_300001_SM_1000_NS6detail15normal_iteratorINSA_10device_ptrIdEEEEEEEE10policy1000EiNSB_10functional5actorINSJ_9compositeIJNSJ_16operator_adaptorINS7_5minusIvEEEENSK_INSJ_8argumentILj0EEEEENSK_INSJ_5valueIdEEEEEEEEESF_JPdEEEvT0_iT1_T2_DpNS2_10kernel_argIT3_EE_param_2+8];
	ld.param.u32 	%r50, [_ZN3cub18CUB_300001_SM_10006detail9transform16transform_kernelINS2_10policy_hubILb1EN4cuda3std3__45tupleIJN6thrust24THRUST_300001_SM_1000_NS6detail15normal_iteratorINSA_10device_ptrIdEEEEEEEE10policy1000EiNSB_10functional5actorINSJ_9compositeIJNSJ_16operator_adaptorINS7_5minusIvEEEENSK_INSJ_8argumentILj0EEEEENSK_INSJ_5valueIdEEEEEEEEESF_JPdEEEvT0_iT1_T2_DpNS2_10kernel_argIT3_EE_param_0];
	ld.param.u64 	%rd15, [_ZN3cub18CUB_300001_SM_10006detail9transform16transform_kernelINS2_10policy_hubILb1EN4cuda3std3__45tupleIJN6thrust24THRUST_300001_SM_1000_NS6detail15normal_iteratorINSA_10device_ptrIdEEEEEEEE10policy1000EiNSB_10functional5actorINSJ_9compositeIJNSJ_16operator_adaptorINS7_5minusIvEEEENSK_INSJ_8argumentILj0EEEEENSK_INSJ_5valueIdEEEEEEEEESF_JPdEEEvT0_iT1_T2_DpNS2_10kernel_argIT3_EE_param_4];
	ld.param.u64 	%rd16, [_ZN3cub18CUB_300001_SM_10006detail9transform16transform_kernelINS2_10policy_hubILb1EN4cuda3std3__45tupleIJN6thrust24THRUST_300001_SM_1000_NS6detail15normal_iteratorINSA_10device_ptrIdEEEEEEEE10policy1000EiNSB_10functional5actorINSJ_9compositeIJNSJ_16operator_adaptorINS7_5minusIvEEEENSK_INSJ_8argumentILj0EEEEENSK_INSJ_5valueIdEEEEEEEEESF_JPdEEEvT0_iT1_T2_DpNS2_10kernel_argIT3_EE_param_3];
	ld.param.u32 	%r49, [_ZN3cub18CUB_300001_SM_10006detail9transform16transform_kernelINS2_10policy_hubILb1EN4cuda3std3__45tupleIJN6thrust24THRUST_300001_SM_1000_NS6detail15normal_iteratorINSA_10device_ptrIdEEEEEEEE10policy1000EiNSB_10functional5actorINSJ_9compositeIJNSJ_16operator_adaptorINS7_5minusIvEEEENSK_INSJ_8argumentILj0EEEEENSK_INSJ_5valueIdEEEEEEEEESF_JPdEEEvT0_iT1_T2_DpNS2_10kernel_argIT3_EE_param_1];
	cvta.to.global.u64 	%rd1, %rd16;
	cvta.to.global.u64 	%rd2, %rd15;
	shl.b32 	%r1, %r49, 7;
	mov.u32 	%r51, %ctaid.x;
	mul.lo.s32 	%r2, %r1, %r51;
	sub.s32 	%r3, %r50, %r2;
	min.s32 	%r4, %r1, %r3;
	shl.b32 	%r5, %r4, 3;
	mov.u32 	%r6, %tid.x;
	shl.b32 	%r72, %r6, 7;
	setp.ge.s32 	%p1, %r72, %r5;
	@%p1 bra 	$L__BB3_3;
	mul.wide.u32 	%rd17, %r6, 128;
	add.s64 	%rd18, %rd2, %rd17;
	mul.wide.s32 	%rd19, %r2, 8;
	add.s64 	%rd64, %rd18, %rd19;
$L__BB3_2:
	.pragma "nounroll";
	// begin inline asm
	prefetch.global.L2 [%rd64];
	// end inline asm
	add.s32 	%r72, %r72, 16384;
	add.s64 	%rd64, %rd64, 16384;
	setp.lt.s32 	%p2, %r72, %r5;
	@%p2 bra 	$L__BB3_2;
$L__BB3_3:
	mul.wide.s32 	%rd21, %r2, 8;
	add.s64 	%rd6, %rd2, %rd21;
	add.s64 	%rd7, %rd1, %rd21;
	setp.gt.s32 	%p3, %r1, %r3;
	@%p3 bra 	$L__BB3_17;
	setp.lt.s32 	%p4, %r49, 1;
	@%p4 bra 	$L__BB3_58;
	and.b32  	%r10, %r49, 15;
	setp.lt.u32 	%p5, %r49, 16;
	mov.b32 	%r79, 0;
	@%p5 bra 	$L__BB3_8;
	and.b32  	%r79, %r49, 2147483632;
	neg.s32 	%r74, %r79;
	add.s32 	%r73, %r6, 1152;
	mul.wide.u32 	%rd22, %r6, 8;
	or.b64  	%rd65, %rd22, 8192;
$L__BB3_7:
	.pragma "nounroll";
	mul.wide.s32 	%rd23, %r73, 8;
	add.s64 	%rd24, %rd23, 3072;
	add.s64 	%rd25, %rd6, %rd65;
	ld.global.f64 	%fd2, [%rd25+-8192];
	sub.f64 	%fd3, %fd2, %fd1;
	add.s64 	%rd26, %rd7, %rd65;
	st.global.f64 	[%rd26+-8192], %fd3;
	ld.global.f64 	%fd4, [%rd25+-7168];
	sub.f64 	%fd5, %fd4, %fd1;
	st.global.f64 	[%rd26+-7168], %fd5;
	ld.global.f64 	%fd6, [%rd25+-6144];
	sub.f64 	%fd7, %fd6, %fd1;
	st.global.f64 	[%rd26+-6144], %fd7;
	ld.global.f64 	%fd8, [%rd25+-5120];
	sub.f64 	%fd9, %fd8, %fd1;
	st.global.f64 	[%rd26+-5120], %fd9;
	ld.global.f64 	%fd10, [%rd25+-4096];
	sub.f64 	%fd11, %fd10, %fd1;
	st.global.f64 	[%rd26+-4096], %fd11;
	ld.global.f64 	%fd12, [%rd25+-3072];
	sub.f64 	%fd13, %fd12, %fd1;
	st.global.f64 	[%rd26+-3072], %fd13;
	ld.global.f64 	%fd14, [%rd25+-2048];
	sub.f64 	%fd15, %fd14, %fd1;
	st.global.f64 	[%rd26+-2048], %fd15;
	ld.global.f64 	%fd16, [%rd25+-1024];
	sub.f64 	%fd17, %fd16, %fd1;
	st.global.f64 	[%rd26+-1024], %fd17;
	ld.global.f64 	%fd18, [%rd25];
	sub.f64 	%fd19, %fd18, %fd1;
	st.global.f64 	[%rd26], %fd19;
	add.s64 	%rd27, %rd6, %rd24;
	ld.global.f64 	%fd20, [%rd27+-3072];
	sub.f64 	%fd21, %fd20, %fd1;
	add.s64 	%rd28, %rd7, %rd24;
	st.global.f64 	[%rd28+-3072], %fd21;
	ld.global.f64 	%fd22, [%rd27+-2048];
	sub.f64 	%fd23, %fd22, %fd1;
	st.global.f64 	[%rd28+-2048], %fd23;
	ld.global.f64 	%fd24, [%rd27+-1024];
	sub.f64 	%fd25, %fd24, %fd1;
	st.global.f64 	[%rd28+-1024], %fd25;
	ld.global.f64 	%fd26, [%rd27];
	sub.f64 	%fd27, %fd26, %fd1;
	st.global.f64 	[%rd28], %fd27;
	ld.global.f64 	%fd28, [%rd27+1024];
	sub.f64 	%fd29, %fd28, %fd1;
	st.global.f64 	[%rd28+1024], %fd29;
	ld.global.f64 	%fd30, [%rd27+2048];
	sub.f64 	%fd31, %fd30, %fd1;
	st.global.f64 	[%rd28+2048], %fd31;
	ld.global.f64 	%fd32, [%rd27+3072];
	sub.f64 	%fd33, %fd32, %fd1;
	st.global.f64 	[%rd28+3072], %fd33;
	add.s32 	%r74, %r74, 16;
	add.s32 	%r73, %r73, 2048;
	add.s64 	%rd65, %rd65, 16384;
	setp.eq.s32 	%p6, %r74, 0;
	@%p6 bra 	$L__BB3_8;
	bra.uni 	$L__BB3_7;
$L__BB3_8:
	setp.eq.s32 	%p7, %r10, 0;
	@%p7 bra 	$L__BB3_58;
	and.b32  	%r37, %r49, 7;
	setp.lt.u32 	%p8, %r10, 8;
	@%p8 bra 	$L__BB3_11;
	shl.b32 	%r53, %r79, 7;
	add.s32 	%r54, %r53, %r6;
	mul.wide.s32 	%rd29, %r54, 8;
	add.s64 	%rd30, %rd6, %rd29;
	ld.global.f64 	%fd34, [%rd30];
	sub.f64 	%fd35, %fd34, %fd1;
	add.s64 	%rd31, %rd7, %rd29;
	st.global.f64 	[%rd31], %fd35;
	ld.global.f64 	%fd36, [%rd30+1024];
	sub.f64 	%fd37, %fd36, %fd1;
	st.global.f64 	[%rd31+1024], %fd37;
	ld.global.f64 	%fd38, [%rd30+2048];
	sub.f64 	%fd39, %fd38, %fd1;
	st.global.f64 	[%rd31+2048], %fd39;
	ld.global.f64 	%fd40, [%rd30+3072];
	sub.f64 	%fd41, %fd40, %fd1;
	st.global.f64 	[%rd31+3072], %fd41;
	ld.global.f64 	%fd42, [%rd30+4096];
	sub.f64 	%fd43, %fd42, %fd1;
	st.global.f64 	[%rd31+4096], %fd43;
	ld.global.f64 	%fd44, [%rd30+5120];
	sub.f64 	%fd45, %fd44, %fd1;
	st.global.f64 	[%rd31+5120], %fd45;
	ld.global.f64 	%fd46, [%rd30+6144];
	sub.f64 	%fd47, %fd46, %fd1;
	st.global.f64 	[%rd31+6144], %fd47;
	ld.global.f64 	%fd48, [%rd30+7168];
	sub.f64 	%fd49, %fd48, %fd1;
	st.global.f64 	[%rd31+7168], %fd49;
	add.s32 	%r79, %r79, 8;
$L__BB3_11:
	setp.eq.s32 	%p9, %r37, 0;
	@%p9 bra 	$L__BB3_58;
	and.b32  	%r40, %r49, 3;
	setp.lt.u32 	%p10, %r37, 4;
	@%p10 bra 	$L__BB3_14;
	shl.b32 	%r55, %r79, 7;
	add.s32 	%r56, %r55, %r6;
	mul.wide.s32 	%rd32, %r56, 8;
	add.s64 	%rd33, %rd6, %rd32;
	ld.global.f64 	%fd50, [%rd33];
	sub.f64 	%fd51, %fd50, %fd1;
	add.s64 	%rd34, %rd7, %rd32;
	st.global.f64 	[%rd34], %fd51;
	ld.global.f64 	%fd52, [%rd33+1024];
	sub.f64 	%fd53, %fd52, %fd1;
	st.global.f64 	[%rd34+1024], %fd53;
	ld.global.f64 	%fd54, [%rd33+2048];
	sub.f64 	%fd55, %fd54, %fd1;
	st.global.f64 	[%rd34+2048], %fd55;
	ld.global.f64 	%fd56, [%rd33+3072];
	sub.f64 	%fd57, %fd56, %fd1;
	st.global.f64 	[%rd34+3072], %fd57;
	add.s32 	%r79, %r79, 4;
$L__BB3_14:
	setp.eq.s32 	%p11, %r40, 0;
	@%p11 bra 	$L__BB3_58;
	shl.b32 	%r57, %r79, 7;
	add.s32 	%r83, %r6, %r57;
	neg.s32 	%r82, %r40;
$L__BB3_16:
	.pragma "nounroll";
	mul.wide.s32 	%rd36, %r83, 8;
	add.s64 	%rd37, %rd7, %rd36;
	add.s64 	%rd38, %rd6, %rd36;
	ld.global.f64 	%fd58, [%rd38];
	sub.f64 	%fd59, %fd58, %fd1;
	st.global.f64 	[%rd37], %fd59;
	add.s32 	%r83, %r83, 128;
	add.s32 	%r82, %r82, 1;
	setp.ne.s32 	%p12, %r82, 0;
	@%p12 bra 	$L__BB3_16;
	bra.uni 	$L__BB3_58;
$L__BB3_17:
	setp.lt.s32 	%p13, %r49, 1;
	@%p13 bra 	$L__BB3_58;
	and.b32  	%r14, %r49, 7;
	setp.lt.u32 	%p14, %r49, 8;
	mov.b32 	%r76, 0;
	@%p14 bra 	$L__BB3_37;
	and.b32  	%r76, %r49, 2147483640;
	mov.b32 	%r75, 0;
$L__BB3_20:
	.pragma "nounroll";
	shl.b32 	%r60, %r75, 7;
	add.s32 	%r21, %r60, %r6;
	setp.ge.s32 	%p15, %r21, %r4;
	@%p15 bra 	$L__BB3_22;
	mul.wide.u32 	%rd39, %r21, 8;
	add.s64 	%rd40, %rd6, %rd39;
	ld.global.f64 	%fd60, [%rd40];
	sub.f64 	%fd61, %fd60, %fd1;
	add.s64 	%rd41, %rd7, %rd39;
	st.global.f64 	[%rd41], %fd61;
$L__BB3_22:
	add.s32 	%r61, %r21, 128;
	setp.ge.s32 	%p16, %r61, %r4;
	mul.wide.s32 	%rd42, %r61, 8;
	add.s64 	%rd11, %rd6, %rd42;
	add.s64 	%rd12, %rd7, %rd42;
	@%p16 bra 	$L__BB3_24;
	ld.global.f64 	%fd62, [%rd11];
	sub.f64 	%fd63, %fd62, %fd1;
	st.global.f64 	[%rd12], %fd63;
$L__BB3_24:
	add.s32 	%r62, %r21, 256;
	setp.ge.s32 	%p17, %r62, %r4;
	@%p17 bra 	$L__BB3_26;
	ld.global.f64 	%fd64, [%rd11+1024];
	sub.f64 	%fd65, %fd64, %fd1;
	st.global.f64 	[%rd12+1024], %fd65;
$L__BB3_26:
	add.s32 	%r63, %r21, 384;
	setp.ge.s32 	%p18, %r63, %r4;
	@%p18 bra 	$L__BB3_28;
	ld.global.f64 	%fd66, [%rd11+2048];
	sub.f64 	%fd67, %fd66, %fd1;
	st.global.f64 	[%rd12+2048], %fd67;
$L__BB3_28:
	add.s32 	%r64, %r21, 512;
	setp.ge.s32 	%p19, %r64, %r4;
	@%p19 bra 	$L__BB3_30;
	ld.global.f64 	%fd68, [%rd11+3072];
	sub.f64 	%fd69, %fd68, %fd1;
	st.global.f64 	[%rd12+3072], %fd69;
$L__BB3_30:
	add.s32 	%r65, %r21, 640;
	setp.ge.s32 	%p20, %r65, %r4;
	@%p20 bra 	$L__BB3_32;
	ld.global.f64 	%fd70, [%rd11+4096];
	sub.f64 	%fd71, %fd70, %fd1;
	st.global.f64 	[%rd12+4096], %fd71;
$L__BB3_32:
	add.s32 	%r66, %r21, 768;
	setp.ge.s32 	%p21, %r66, %r4;
	@%p21 bra 	$L__BB3_34;
	ld.global.f64 	%fd72, [%rd11+5120];
	sub.f64 	%fd73, %fd72, %fd1;
	st.global.f64 	[%rd12+5120], %fd73;
$L__BB3_34:
	add.s32 	%r67, %r21, 896;
	setp.ge.s32 	%p22, %r67, %r4;
	@%p22 bra 	$L__BB3_36;
	ld.global.f64 	%fd74, [%rd11+6144];
	sub.f64 	%fd75, %fd74, %fd1;
	st.global.f64 	[%rd12+6144], %fd75;
$L__BB3_36:
	add.s32 	%r75, %r75, 8;
	setp.ne.s32 	%p23, %r75, %r76;
	@%p23 bra 	$L__BB3_20;
$L__BB3_37:
	setp.eq.s32 	%p24, %r14, 0;
	@%p24 bra 	$L__BB3_58;
	and.b32  	%r24, %r49, 3;
	setp.lt.u32 	%p25, %r14, 4;
	@%p25 bra 	$L__BB3_48;
	shl.b32 	%r68, %r76, 7;
	add.s32 	%r25, %r68, %r6;
	setp.ge.s32 	%p26, %r25, %r4;
	@%p26 bra 	$L__BB3_41;
	mul.wide.s32 	%rd43, %r25, 8;
	add.s64 	%rd44, %rd6, %rd43;
	ld.global.f64 	%fd76, [%rd44];
	sub.f64 	%fd77, %fd76, %fd1;
	add.s64 	%rd45, %rd7, %rd43;
	st.global.f64 	[%rd45], %fd77;
$L__BB3_41:
	add.s32 	%r26, %r25, 128;
	setp.ge.s32 	%p27, %r26, %r4;
	@%p27 bra 	$L__BB3_43;
	mul.wide.s32 	%rd46, %r26, 8;
	add.s64 	%rd47, %rd6, %rd46;
	ld.global.f64 	%fd78, [%rd47];
	sub.f64 	%fd79, %fd78, %fd1;
	add.s64 	%rd48, %rd7, %rd46;
	st.global.f64 	[%rd48], %fd79;
$L__BB3_43:
	add.s32 	%r27, %r25, 256;
	setp.ge.s32 	%p28, %r27, %r4;
	@%p28 bra 	$L__BB3_45;
	mul.wide.s32 	%rd49, %r27, 8;
	add.s64 	%rd50, %rd6, %rd49;
	ld.global.f64 	%fd80, [%rd50];
	sub.f64 	%fd81, %fd80, %fd1;
	add.s64 	%rd51, %rd7, %rd49;
	st.global.f64 	[%rd51], %fd81;
$L__BB3_45:
	add.s32 	%r28, %r25, 384;
	setp.ge.s32 	%p29, %r28, %r4;
	@%p29 bra 	$L__BB3_47;
	mul.wide.s32 	%rd52, %r28, 8;
	add.s64 	%rd53, %rd6, %rd52;
	ld.global.f64 	%fd82, [%rd53];
	sub.f64 	%fd83, %fd82, %fd1;
	add.s64 	%rd54, %rd7, %rd52;
	st.global.f64 	[%rd54], %fd83;
$L__BB3_47:
	add.s32 	%r76, %r76, 4;
$L__BB3_48:
	setp.eq.s32 	%p30, %r24, 0;
	@%p30 bra 	$L__BB3_58;
	setp.eq.s32 	%p31, %r24, 1;
	@%p31 bra 	$L__BB3_55;
	shl.b32 	%r69, %r76, 7;
	add.s32 	%r31, %r69, %r6;
	setp.ge.s32 	%p32, %r31, %r4;
	@%p32 bra 	$L__BB3_52;
	mul.wide.s32 	%rd55, %r31, 8;
	add.s64 	%rd56, %rd6, %rd55;
	ld.global.f64 	%fd84, [%rd56];
	sub.f64 	%fd85, %fd84, %fd1;
	add.s64 	%rd57, %rd7, %rd55;
	st.global.f64 	[%rd57], %fd85;
$L__BB3_52:
	add.s32 	%r32, %r31, 128;
	setp.ge.s32 	%p33, %r32, %r4;
	@%p33 bra 	$L__BB3_54;
	mul.wide.s32 	%rd58, %r32, 8;
	add.s64 	%rd59, %rd6, %rd58;
	ld.global.f64 	%fd86, [%rd59];
	sub.f64 	%fd87, %fd86, %fd1;
	add.s64 	%rd60, %rd7, %rd58;
	st.global.f64 	[%rd60], %fd87;
$L__BB3_54:
	add.s32 	%r76, %r76, 2;
$L__BB3_55:
	and.b32  	%r70, %r49, 1;
	setp.eq.b32 	%p34, %r70, 1;
	not.pred 	%p35, %p34;
	@%p35 bra 	$L__BB3_58;
	shl.b32 	%r71, %r76, 7;
	add.s32 	%r35, %r71, %r6;
	setp.ge.s32 	%p36, %r35, %r4;
	@%p36 bra 	$L__BB3_58;
	mul.wide.s32 	%rd61, %r35, 8;
	add.s64 	%rd62, %rd6, %rd61;
	ld.global.f64 	%fd88, [%rd62];
	sub.f64 	%fd89, %fd88, %fd1;
	add.s64 	%rd63, %rd7, %rd61;
	st.global.f64 	[%rd63], %fd89;
$L__BB3_58:
	ret;

}
	// .globl	_ZN3cub18CUB_300001_SM_10006detail9transform16transform_kernelINS2_10policy_hubILb1EN4cuda3std3__45tupleIJN6thrust24THRUST_300001_SM_1000_NS6detail15normal_iteratorINSA_10device_ptrIdEEEEEEEE10policy1000ElNSB_10functional5actorINSJ_9compositeIJNSJ_16operator_adaptorINS7_5minusIvEEEENSK_INSJ_8argumentILj0EEEEENSK_INSJ_5valueIdEEEEEEEEESF_JPdEEEvT0_iT1_T2_DpNS2_10kernel_argIT3_EE
.visible .entry _ZN3cub18CUB_300001_SM_10006detail9transform16transform_kernelINS2_10policy_hubILb1EN4cuda3std3__45tupleIJN6thrust24THRUST_300001_SM_1000_NS6detail15normal_iteratorINSA_10device_ptrIdEEEEEEEE10policy1000ElNSB_10functional5actorINSJ_9compositeIJNSJ_16operator_adaptorINS7_5minusIvEEEENSK_INSJ_8argumentILj0EEEEENSK_INSJ_5valueIdEEEEEEEEESF_JPdEEEvT0_iT1_T2_DpNS2_10kernel_argIT3_EE(
	.param .u64 _ZN3cub18CUB_300001_SM_10006detail9transform16transform_kernelINS2_10policy_hubILb1EN4cuda3std3__45tupleIJN6thrust24THRUST_300001_SM_1000_NS6detail15normal_iteratorINSA_10device_ptrIdEEEEEEEE10policy1000ElNSB_10functional5actorINSJ_9compositeIJNSJ_16operator_adaptorINS7_5minusIvEEEENSK_INSJ_8argumentILj0EEEEENSK_INSJ_5valueIdEEEEEEEEESF_JPdEEEvT0_iT1_T2_DpNS2_10kernel_argIT3_EE_param_0,
	.param .u32 _ZN3cub18CUB_300001_SM_10006detail9transform16transform_kernelINS2_10policy_hubILb1EN4cuda3std3__45tupleIJN6thrust24THRUST_300001_SM_1000_NS6detail15normal_iteratorINSA_10device_ptrIdEEEEEEEE10policy1000ElNSB_10functional5actorINSJ_9compositeIJNSJ_16operator_adaptorINS7_5minusIvEEEENSK_INSJ_8argumentILj0EEEEENSK_INSJ_5valueIdEEEEEEEEESF_JPdEEEvT0_iT1_T2_DpNS2_10kernel_argIT3_EE_param_1,
	.param .align 8 .b8 _ZN3cub18CUB_300001_SM_10006detail9transform16transform_kernelINS2_10policy_hubILb1EN4cuda3std3__45tupleIJN6thrust24THRUST_300001_SM_1000_NS6detail15normal_iteratorINSA_10device_ptrIdEEEEEEEE10policy1000ElNSB_10functional5actorINSJ_9compositeIJNSJ_16operator_adaptorINS7_5minusIvEEEENSK_INSJ_8argumentILj0EEEEENSK_INSJ_5valueIdEEEEEEEEESF_JPdEEEvT0_iT1_T2_DpNS2_10kernel_argIT3_EE_param_2[16],
	.param .align 8 .b8 _ZN3cub18CUB_300001_SM_10006detail9transform16transform_kernelINS2_10policy_hubILb1EN4cuda3std3__45tupleIJN6thrust24THRUST_300001_SM_1000_NS6detail15normal_iteratorINSA_10device_ptrIdEEEEEEEE10policy1000ElNSB_10functional5actorINSJ_9compositeIJNSJ_16operator_adaptorINS7_5minusIvEEEENSK_INSJ_8argumentILj0EEEEENSK_INSJ_5valueIdEEEEEEEEESF_JPdEEEvT0_iT1_T2_DpNS2_10kernel_argIT3_EE_param_3[8],
	.param .align 8 .b8 _ZN3cub18CUB_300001_SM_10006detail9transform16transform_kernelINS2_10policy_hubILb1EN4cuda3std3__45tupleIJN6thrust24THRUST_300001_SM_1000_NS6detail15normal_iteratorINSA_10device_ptrIdEEEEEEEE10policy1000ElNSB_10functional5actorINSJ_9compositeIJNSJ_16operator_adaptorINS7_5minusIvEEEENSK_INSJ_8argumentILj0EEEEENSK_INSJ_5valueIdEEEEEEEEESF_JPdEEEvT0_iT1_T2_DpNS2_10kernel_argIT3_EE_param_4[16]
)
.maxntid 128
{
	.reg .pred 	%p<37>;
	.reg .b32 	%r<81>;
	.reg .b64 	%rd<72>;
	.reg .b64 	%fd<90>;

	ld.param.f64 	%fd1, [_ZN3cub18CUB_300001_SM_10006detail9transform16transform_kernelINS2_10policy_hubILb1EN4cuda3std3__45tupleIJN6thrust24THRUST_300001_SM_1000_NS6detail15normal_iteratorINSA_10device_ptrIdEEEEEEEE10policy1000ElNSB_10functional5actorINSJ_9compositeIJNSJ_16operator_adaptorINS7_5minusIvEEEENSK_INSJ_8argumentILj0EEEEENSK_INSJ_5valueIdEEEEEEEEESF_JPdEEEvT0_iT1_T2_DpNS2_10kernel_argIT3_EE_param_2+8];
	ld.param.u64 	%rd16, [_ZN3cub18CUB_300001_SM_10006detail9transform16transform_kernelINS2_10policy_hubILb1EN4cuda3std3__45tupleIJN6thrust24THRUST_300001_SM_1000_NS6detail15normal_iteratorINSA_10device_ptrIdEEEEEEEE10policy1000ElNSB_10functional5actorINSJ_9compositeIJNSJ_16operator_adaptorINS7_5minusIvEEEENSK_INSJ_8argumentILj0EEEEENSK_INSJ_5valueIdEEEEEEEEESF_JPdEEEvT0_iT1_T2_DpNS2_10kernel_argIT3_EE_param_0];
	ld.param.u64 	%rd17, [_ZN3cub18CUB_300001_SM_10006detail9transform16transform_kernelINS2_10policy_hubILb1EN4cuda3std3__45tupleIJN6thrust24THRUST_300001_SM_1000_NS6detail15normal_iteratorINSA_10device_ptrIdEEEEEEEE10policy1000ElNSB_10functional5actorINSJ_9compositeIJNSJ_16operator_adaptorINS7_5minusIvEEEENSK_INSJ_8argumentILj0EEEEENSK_INSJ_5valueIdEEEEEEEEESF_JPdEEEvT0_iT1_T2_DpNS2_10kernel_argIT3_EE_param_4];
	ld.param.u64 	%rd18, [_ZN3cub18CUB_300001_SM_10006detail9transform16transform_kernelINS2_10policy_hubILb1EN4cuda3std3__45tupleIJN6thrust24THRUST_300001_SM_1000_NS6detail15normal_iteratorINSA_10device_ptrIdEEEEEEEE10policy1000ElNSB_10functional5actorINSJ_9compositeIJNSJ_16operator_adaptorINS7_5minusIvEEEENSK_INSJ_8argumentILj0EEEEENSK_INSJ_5valueIdEEEEEEEEESF_JPdEEEvT0_iT1_T2_DpNS2_10kernel_argIT3_EE_param_3];
	ld.param.u32 	%r47, [_ZN3cub18CUB_300001_SM_10006detail9transform16transform_kernelINS2_10policy_hubILb1EN4cuda3std3__45tupleIJN6thrust24THRUST_300001_SM_1000_NS6detail15normal_iteratorINSA_10device_ptrIdEEEEEEEE10policy1000ElNSB_10functional5actorINSJ_9compositeIJNSJ_16operator_adaptorINS7_5minusIvEEEENSK_INSJ_8argumentILj0EEEEENSK_INSJ_5valueIdEEEEEEEEESF_JPdEEEvT0_iT1_T2_DpNS2_10kernel_argIT3_EE_param_1];
	cvta.to.global.u64 	%rd1, %rd18;
	cvta.to.global.u64 	%rd2, %rd17;
	shl.b32 	%r1, %r47, 7;
	mov.u32 	%r48, %ctaid.x;
	cvt.u64.u32 	%rd19, %r48;
	cvt.s64.s32 	%rd20, %r1;
	mul.lo.s64 	%rd3, %rd20, %rd19;
	sub.s64 	%rd21, %rd16, %rd3;
	min.s64 	%rd22, %rd21, %rd20;
	cvt.u32.u64 	%r2, %rd22;
	shl.b32 	%r3, %r2, 3;
	mov.u32 	%r4, %tid.x;
	shl.b32 	%r69, %r4, 7;
	setp.ge.s32 	%p1, %r69, %r3;
	@%p1 bra 	$L__BB4_3;
	shl.b64 	%rd23, %rd3, 3;
	add.s64 	%rd24, %rd2, %rd23;
	mul.wide.u32 	%rd25, %r4, 128;
	add.s64 	%rd70, %rd24, %rd25;
$L__BB4_2:
	.pragma "nounroll";
	// begin inline asm
	prefetch.global.L2 [%rd70];
	// end inline asm
	add.s32 	%r69, %r69, 16384;
	add.s64 	%rd70, %rd70, 16384;
	setp.lt.s32 	%p2, %r69, %r3;
	@%p2 bra 	$L__BB4_2;
$L__BB4_3:
	shl.b64 	%rd27, %rd3, 3;
	add.s64 	%rd7, %rd2, %rd27;
	add.s64 	%rd8, %rd1, %rd27;
	setp.eq.s32 	%p3, %r1, %r2;
	@%p3 bra 	$L__BB4_45;
	setp.lt.s32 	%p4, %r47, 1;
	@%p4 bra 	$L__BB4_58;
	and.b32  	%r8, %r47, 7;
	setp.lt.u32 	%p5, %r47, 8;
	mov.b32 	%r78, 0;
	@%p5 bra 	$L__BB4_24;
	and.b32  	%r78, %r47, 2147483640;
	mov.b32 	%r72, 0;
$L__BB4_7:
	.pragma "nounroll";
	shl.b32 	%r51, %r72, 7;
	add.s32 	%r19, %r51, %r4;
	setp.ge.s32 	%p6, %r19, %r2;
	@%p6 bra 	$L__BB4_9;
	mul.wide.u32 	%rd28, %r19, 8;
	add.s64 	%rd29, %rd7, %rd28;
	ld.global.f64 	%fd2, [%rd29];
	sub.f64 	%fd3, %fd2, %fd1;
	add.s64 	%rd30, %rd8, %rd28;
	st.global.f64 	[%rd30], %fd3;
$L__BB4_9:
	add.s32 	%r52, %r19, 128;
	setp.ge.s32 	%p7, %r52, %r2;
	mul.wide.s32 	%rd31, %r52, 8;
	add.s64 	%rd12, %rd7, %rd31;
	add.s64 	%rd13, %rd8, %rd31;
	@%p7 bra 	$L__BB4_11;
	ld.global.f64 	%fd4, [%rd12];
	sub.f64 	%fd5, %fd4, %fd1;
	st.global.f64 	[%rd13], %fd5;
$L__BB4_11:
	add.s32 	%r53, %r19, 256;
	setp.ge.s32 	%p8, %r53, %r2;
	@%p8 bra 	$L__BB4_13;
	ld.global.f64 	%fd6, [%rd12+1024];
	sub.f64 	%fd7, %fd6, %fd1;
	st.global.f64 	[%rd13+1024], %fd7;
$L__BB4_13:
	add.s32 	%r54, %r19, 384;
	setp.ge.s32 	%p9, %r54, %r2;
	@%p9 bra 	$L__BB4_15;
	ld.global.f64 	%fd8, [%rd12+2048];
	sub.f64 	%fd9, %fd8, %fd1;
	st.global.f64 	[%rd13+2048], %fd9;
$L__BB4_15:
	add.s32 	%r55, %r19, 512;
	setp.ge.s32 	%p10, %r55, %r2;
	@%p10 bra 	$L__BB4_17;
	ld.global.f64 	%fd10, [%rd12+3072];
	sub.f64 	%fd11, %fd10, %fd1;
	st.global.f64 	[%rd13+3072], %fd11;
$L__BB4_17:
	add.s32 	%r56, %r19, 640;
	setp.ge.s32 	%p11, %r56, %r2;
	@%p11 bra 	$L__BB4_19;
	ld.global.f64 	%fd12, [%rd12+4096];
	sub.f64 	%fd13, %fd12, %fd1;
	st.global.f64 	[%rd13+4096], %fd13;
$L__BB4_19:
	add.s32 	%r57, %r19, 768;
	setp.ge.s32 	%p12, %r57, %r2;
	@%p12 bra 	$L__BB4_21;
	ld.global.f64 	%fd14, [%rd12+5120];
	sub.f64 	%fd15, %fd14, %fd1;
	st.global.f64 	[%rd13+5120], %fd15;
$L__BB4_21:
	add.s32 	%r58, %r19, 896;
	setp.ge.s32 	%p13, %r58, %r2;
	@%p13 bra 	$L__BB4_23;
	ld.global.f64 	%fd16, [%rd12+6144];
	sub.f64 	%fd17, %fd16, %fd1;
	st.global.f64 	[%rd13+6144], %fd17;
$L__BB4_23:
	add.s32 	%r72, %r72, 8;
	setp.eq.s32 	%p14, %r72, %r78;
	@%p14 bra 	$L__BB4_24;
	bra.uni 	$L__BB4_7;
$L__BB4_24:
	setp.eq.s32 	%p15, %r8, 0;
	@%p15 bra 	$L__BB4_58;
	and.b32  	%r35, %r47, 3;
	setp.lt.u32 	%p16, %r8, 4;
	@%p16 bra 	$L__BB4_35;
	shl.b32 	%r59, %r78, 7;
	add.s32 	%r36, %r59, %r4;
	setp.ge.s32 	%p17, %r36, %r2;
	@%p17 bra 	$L__BB4_28;
	mul.wide.s32 	%rd32, %r36, 8;
	add.s64 	%rd33, %rd7, %rd32;
	ld.global.f64 	%fd18, [%rd33];
	sub.f64 	%fd19, %fd18, %fd1;
	add.s64 	%rd34, %rd8, %rd32;
	st.global.f64 	[%rd34], %fd19;
$L__BB4_28:
	add.s32 	%r37, %r36, 128;
	setp.ge.s32 	%p18, %r37, %r2;
	@%p18 bra 	$L__BB4_30;
	mul.wide.s32 	%rd35, %r37, 8;
	add.s64 	%rd36, %rd7, %rd35;
	ld.global.f64 	%fd20, [%rd36];
	sub.f64 	%fd21, %fd20, %fd1;
	add.s64 	%rd37, %rd8, %rd35;
	st.global.f64 	[%rd37], %fd21;
$L__BB4_30:
	add.s32 	%r38, %r36, 256;
	setp.ge.s32 	%p19, %r38, %r2;
	@%p19 bra 	$L__BB4_32;
	mul.wide.s32 	%rd38, %r38, 8;
	add.s64 	%rd39, %rd7, %rd38;
	ld.global.f64 	%fd22, [%rd39];
	sub.f64 	%fd23, %fd22, %fd1;
	add.s64 	%rd40, %rd8, %rd38;
	st.global.f64 	[%rd40], %fd23;
$L__BB4_32:
	add.s32 	%r39, %r36, 384;
	setp.ge.s32 	%p20, %r39, %r2;
	@%p20 bra 	$L__BB4_34;
	mul.wide.s32 	%rd41, %r39, 8;
	add.s64 	%rd42, %rd7, %rd41;
	ld.global.f64 	%fd24, [%rd42];
	sub.f64 	%fd25, %fd24, %fd1;
	add.s64 	%rd43, %rd8, %rd41;
	st.global.f64 	[%rd43], %fd25;
$L__BB4_34:
	add.s32 	%r78, %r78, 4;
$L__BB4_35:
	setp.eq.s32 	%p21, %r35, 0;
	@%p21 bra 	$L__BB4_58;
	setp.eq.s32 	%p22, %r35, 1;
	@%p22 bra 	$L__BB4_42;
	shl.b32 	%r60, %r78, 7;
	add.s32 	%r42, %r60, %r4;
	setp.ge.s32 	%p23, %r42, %r2;
	@%p23 bra 	$L__BB4_39;
	mul.wide.s32 	%rd44, %r42, 8;
	add.s64 	%rd45, %rd7, %rd44;
	ld.global.f64 	%fd26, [%rd45];
	sub.f64 	%fd27, %fd26, %fd1;
	add.s64 	%rd46, %rd8, %rd44;
	st.global.f64 	[%rd46], %fd27;
$L__BB4_39:
	add.s32 	%r43, %r42, 128;
	setp.ge.s32 	%p24, %r43, %r2;
	@%p24 bra 	$L__BB4_41;
	mul.wide.s32 	%rd47, %r43, 8;
	add.s64 	%rd48, %rd7, %rd47;
	ld.global.f64 	%fd28, [%rd48];
	sub.f64 	%fd29, %fd28, %fd1;
	add.s64 	%rd49, %rd8, %rd47;
	st.global.f64 	[%rd49], %fd29;
$L__BB4_41:
	add.s32 	%r78, %r78, 2;
$L__BB4_42:
	and.b32  	%r61, %r47, 1;
	setp.eq.b32 	%p25, %r61, 1;
	not.pred 	%p26, %p25;
	@%p26 bra 	$L__BB4_58;
	shl.b32 	%r62, %r78, 7;
	add.s32 	%r46, %r62, %r4;
	setp.ge.s32 	%p27, %r46, %r2;
	@%p27 bra 	$L__BB4_58;
	mul.wide.s32 	%rd50, %r46, 8;
	add.s64 	%rd51, %rd7, %rd50;
	ld.global.f64 	%fd30, [%rd51];
	sub.f64 	%fd31, %fd30, %fd1;
	add.s64 	%rd52, %rd8, %rd50;
	st.global.f64 	[%rd52], %fd31;
	bra.uni 	$L__BB4_58;
$L__BB4_45:
	setp.lt.s32 	%p28, %r47, 1;
	@%p28 bra 	$L__BB4_58;
	and.b32  	%r10, %r47, 15;
	setp.lt.u32 	%p29, %r47, 16;
	mov.b32 	%r74, 0;
	@%p29 bra 	$L__BB4_49;
	and.b32  	%r74, %r47, 2147483632;
	neg.s32 	%r71, %r74;
	add.s32 	%r70, %r4, 1152;
	mul.wide.u32 	%rd53, %r4, 8;
	or.b64  	%rd71, %rd53, 8192;
$L__BB4_48:
	.pragma "nounroll";
	mul.wide.s32 	%rd54, %r70, 8;
	add.s64 	%rd55, %rd54, 3072;
	add.s64 	%rd56, %rd7, %rd71;
	ld.global.f64 	%fd32, [%rd56+-8192];
	sub.f64 	%fd33, %fd32, %fd1;
	add.s64 	%rd57, %rd8, %rd71;
	st.global.f64 	[%rd57+-8192], %fd33;
	ld.global.f64 	%fd34, [%rd56+-7168];
	sub.f64 	%fd35, %fd34, %fd1;
	st.global.f64 	[%rd57+-7168], %fd35;
	ld.global.f64 	%fd36, [%rd56+-6144];
	sub.f64 	%fd37, %fd36, %fd1;
	st.global.f64 	[%rd57+-6144], %fd37;
	ld.global.f64 	%fd38, [%rd56+-5120];
	sub.f64 	%fd39, %fd38, %fd1;
	st.global.f64 	[%rd57+-5120], %fd39;
	ld.global.f64 	%fd40, [%rd56+-4096];
	sub.f64 	%fd41, %fd40, %fd1;
	st.global.f64 	[%rd57+-4096], %fd41;
	ld.global.f64 	%fd42, [%rd56+-3072];
	sub.f64 	%fd43, %fd42, %fd1;
	st.global.f64 	[%rd57+-3072], %fd43;
	ld.global.f64 	%fd44, [%rd56+-2048];
	sub.f64 	%fd45, %fd44, %fd1;
	st.global.f64 	[%rd57+-2048], %fd45;
	ld.global.f64 	%fd46, [%rd56+-1024];
	sub.f64 	%fd47, %fd46, %fd1;
	st.global.f64 	[%rd57+-1024], %fd47;
	ld.global.f64 	%fd48, [%rd56];
	sub.f64 	%fd49, %fd48, %fd1;
	st.global.f64 	[%rd57], %fd49;
	add.s64 	%rd58, %rd7, %rd55;
	ld.global.f64 	%fd50, [%rd58+-3072];
	sub.f64 	%fd51, %fd50, %fd1;
	add.s64 	%rd59, %rd8, %rd55;
	st.global.f64 	[%rd59+-3072], %fd51;
	ld.global.f64 	%fd52, [%rd58+-2048];
	sub.f64 	%fd53, %fd52, %fd1;
	st.global.f64 	[%rd59+-2048], %fd53;
	ld.global.f64 	%fd54, [%rd58+-1024];
	sub.f64 	%fd55, %fd54, %fd1;
	st.global.f64 	[%rd59+-1024], %fd55;
	ld.global.f64 	%fd56, [%rd58];
	sub.f64 	%fd57, %fd56, %fd1;
	st.global.f64 	[%rd59], %fd57;
	ld.global.f64 	%fd58, [%rd58+1024];
	sub.f64 	%fd59, %fd58, %fd1;
	st.global.f64 	[%rd59+1024], %fd59;
	ld.global.f64 	%fd60, [%rd58+2048];
	sub.f64 	%fd61, %fd60, %fd1;
	st.global.f64 	[%rd59+2048], %fd61;
	ld.global.f64 	%fd62, [%rd58+3072];
	sub.f64 	%fd63, %fd62, %fd1;
	st.global.f64 	[%rd59+3072], %fd63;
	add.s32 	%r71, %r71, 16;
	add.s32 	%r70, %r70, 2048;
	add.s64 	%rd71, %rd71, 16384;
	setp.eq.s32 	%p30, %r71, 0;
	@%p30 bra 	$L__BB4_49;
	bra.uni 	$L__BB4_48;
$L__BB4_49:
	setp.eq.s32 	%p31, %r10, 0;
	@%p31 bra 	$L__BB4_58;
	and.b32  	%r22, %r47, 7;
	setp.lt.u32 	%p32, %r10, 8;
	@%p32 bra 	$L__BB4_52;
	shl.b32 	%r64, %r74, 7;
	add.s32 	%r65, %r64, %r4;
	mul.wide.s32 	%rd60, %r65, 8;
	add.s64 	%rd61, %rd7, %rd60;
	ld.global.f64 	%fd64, [%rd61];
	sub.f64 	%fd65, %fd64, %fd1;
	add.s64 	%rd62, %rd8, %rd60;
	st.global.f64 	[%rd62], %fd65;
	ld.global.f64 	%fd66, [%rd61+1024];
	sub.f64 	%fd67, %fd66, %fd1;
	st.global.f64 	[%rd62+1024], %fd67;
	ld.global.f64 	%fd68, [%rd61+2048];
	sub.f64 	%fd69, %fd68, %fd1;
	st.global.f64 	[%rd62+2048], %fd69;
	ld.global.f64 	%fd70, [%rd61+3072];
	sub.f64 	%fd71, %fd70, %fd1;
	st.global.f64 	[%rd62+3072], %fd71;
	ld.global.f64 	%fd72, [%rd61+4096];
	sub.f64 	%fd73, %fd72, %fd1;
	st.global.f64 	[%rd62+4096], %fd73;
	ld.global.f64 	%fd74, [%rd61+5120];
	sub.f64 	%fd75, %fd74, %fd1;
	st.global.f64 	[%rd62+5120], %fd75;
	ld.global.f64 	%fd76, [%rd61+6144];
	sub.f64 	%fd77, %fd76, %fd1;
	st.global.f64 	[%rd62+6144], %fd77;
	ld.global.f64 	%fd78, [%rd61+7168];
	sub.f64 	%fd79, %fd78, %fd1;
	st.global.f64 	[%rd62+7168], %fd79;
	add.s32 	%r74, %r74, 8;
$L__BB4_52:
	setp.eq.s32 	%p33, %r22, 0;
	@%p33 bra 	$L__BB4_58;
	and.b32  	%r25, %r47, 3;
	setp.lt.u32 	%p34, %r22, 4;
	@%p34 bra 	$L__BB4_55;
	shl.b32 	%r66, %r74, 7;
	add.s32 	%r67, %r66, %r4;
	mul.wide.s32 	%rd63, %r67, 8;
	add.s64 	%rd64, %rd7, %rd63;
	ld.global.f64 	%fd80, [%rd64];
	sub.f64 	%fd81, %fd80, %fd1;
	add.s64 	%rd65, %rd8, %rd63;
	st.global.f64 	[%rd65], %fd81;
	ld.global.f64 	%fd82, [%rd64+1024];
	sub.f64 	%fd83, %fd82, %fd1;
	st.global.f64 	[%rd65+1024], %fd83;
	ld.global.f64 	%fd84, [%rd64+2048];
	sub.f64 	%fd85, %fd84, %fd1;
	st.global.f64 	[%rd65+2048], %fd85;
	ld.global.f64 	%fd86, [%rd64+3072];
	sub.f64 	%fd87, %fd86, %fd1;
	st.global.f64 	[%rd65+3072], %fd87;
	add.s32 	%r74, %r74, 4;
$L__BB4_55:
	setp.eq.s32 	%p35, %r25, 0;
	@%p35 bra 	$L__BB4_58;
	shl.b32 	%r68, %r74, 7;
	add.s32 	%r77, %r4, %r68;
	neg.s32 	%r76, %r25;
$L__BB4_57:
	.pragma "nounroll";
	mul.wide.s32 	%rd67, %r77, 8;
	add.s64 	%rd68, %rd8, %rd67;
	add.s64 	%rd69, %rd7, %rd67;
	ld.global.f64 	%fd88, [%rd69];
	sub.f64 	%fd89, %fd88, %fd1;
	st.global.f64 	[%rd68], %fd89;
	add.s32 	%r77, %r77, 128;
	add.s32 	%r76, %r76, 1;
	setp.eq.s32 	%p36, %r76, 0;
	@%p36 bra 	$L__BB4_58;
	bra.uni 	$L__BB4_57;
$L__BB4_58:
	ret;

}
	// .globl	_ZN3cub18CUB_300001_SM_10006detail6reduce28DeviceReduceSingleTileKernelINS2_10policy_hubIdjN4cuda3std3__44plusIdEEE10Policy1000EN6thrust24THRUST_300001_SM_1000_NS6detail15normal_iteratorINSD_10device_ptrIdEEEEPdjS9_ddNS7_10__identityEEEvT0_T1_T2_T3_T4_T6_
.visible .entry _ZN3cub18CUB_300001_SM_10006detail6reduce28DeviceReduceSingleTileKernelINS2_10policy_hubIdjN4cuda3std3__44plusIdEEE10Policy1000EN6thrust24THRUST_300001_SM_1000_NS6detail15normal_iteratorINSD_10device_ptrIdEEEEPdjS9_ddNS7_10__identityEEEvT0_T1_T2_T3_T4_T6_(
	.param .align 8 .b8 _ZN3cub18CUB_300001_SM_10006detail6reduce28DeviceReduceSingleTileKernelINS2_10policy_hubIdjN4cuda3std3__44plusIdEEE10Policy1000EN6thrust24THRUST_300001_SM_1000_NS6detail15normal_iteratorINSD_10device_ptrIdEEEEPdjS9_ddNS7_10__identityEEEvT0_T1_T2_T3_T4_T6__param_0[8],
	.param .u64 .ptr .align 1 _ZN3cub18CUB_300001_SM_10006detail6reduce28DeviceReduceSingleTileKernelINS2_10policy_hubIdjN4cuda3std3__44plusIdEEE10Policy1000EN6thrust24THRUST_300001_SM_1000_NS6detail15normal_iteratorINSD_10device_ptrIdEEEEPdjS9_ddNS7_10__identityEEEvT0_T1_T2_T3_T4_T6__param_1,
	.param .u32 _ZN3cub18CUB_300001_SM_10006detail6reduce28DeviceReduceSingleTileKernelINS2_10policy_hubIdjN4cuda3std3__44plusIdEEE10Policy1000EN6thrust24THRUST_300001_SM_1000_NS6detail15normal_iteratorINSD_10device_ptrIdEEEEPdjS9_ddNS7_10__identityEEEvT0_T1_T2_T3_T4_T6__param_2,
	.param .align 1 .b8 _ZN3cub18CUB_300001_SM_10006detail6reduce28DeviceReduceSingleTileKernelINS2_10policy_hubIdjN4cuda3std3__44plusIdEEE10Policy1000EN6thrust24THRUST_300001_SM_1000_NS6detail15normal_iteratorINSD_10device_ptrIdEEEEPdjS9_ddNS7_10__identityEEEvT0_T1_T2_T3_T4_T6__param_3[1],
	.param .f64 _ZN3cub18CUB_300001_SM_10006detail6reduce28DeviceReduceSingleTileKernelINS2_10policy_hubIdjN4cuda3std3__44plusIdEEE10Policy1000EN6thrust24THRUST_300001_SM_1000_NS6detail15normal_iteratorINSD_10device_ptrIdEEEEPdjS9_ddNS7_10__identityEEEvT0_T1_T2_T3_T4_T6__param_4,
	.param .align 1 .b8 _ZN3cub18CUB_300001_SM_10006detail6reduce28DeviceReduceSingleTileKernelINS2_10policy_hubIdjN4cuda3std3__44plusIdEEE10Policy1000EN6thrust24THRUST_300001_SM_1000_NS6detail15normal_iteratorINSD_10device_ptrIdEEEEPdjS9_ddNS7_10__identityEEEvT0_T1_T2_T3_T4_T6__param_5[1]
)
.maxntid 640
.minnctapersm 1
{
	.reg .pred 	%p<71>;
	.reg .b32 	%r<288>;
	.reg .b64 	%rd<114>;
	.reg .b64 	%fd<380>;
	// demoted variable
	.shared .align 8 .b8 _ZZN3cub18CUB_300001_SM_10006detail6reduce28DeviceReduceSingleTileKernelINS2_10policy_hubIdjN4cuda3std3__44plusIdEEE10Policy1000EN6thrust24THRUST_300001_SM_1000_NS6detail15normal_iteratorINSD_10device_ptrIdEEEEPdjS9_ddNS7_10__identityEEEvT0_T1_T2_T3_T4_T6_E12temp_storage[192];
	ld.param.u64 	%rd9, [_ZN3cub18CUB_300001_SM_10006detail6reduce28DeviceReduceSingleTileKernelINS2_10policy_hubIdjN4cuda3std3__44plusIdEEE10Policy1000EN6thrust24THRUST_300001_SM_1000_NS6detail15normal_iteratorINSD_10device_ptrIdEEEEPdjS9_ddNS7_10__identityEEEvT0_T1_T2_T3_T4_T6__param_0];
	ld.param.u64 	%rd10, [_ZN3cub18CUB_300001_SM_10006detail6reduce28DeviceReduceSingleTileKernelINS2_10policy_hubIdjN4cuda3std3__44plusIdEEE10Policy1000EN6thrust24THRUST_300001_SM_1000_NS6detail15normal_iteratorINSD_10device_ptrIdEEEEPdjS9_ddNS7_10__identityEEEvT0_T1_T2_T3_T4_T6__param_1];
	ld.param.u32 	%r51, [_ZN3cub18CUB_300001_SM_10006detail6reduce28DeviceReduceSingleTileKernelINS2_10policy_hubIdjN4cuda3std3__44plusIdEEE10Policy1000EN6thrust24THRUST_300001_SM_1000_NS6detail15normal_iteratorINSD_10device_ptrIdEEEEPdjS9_ddNS7_10__identityEEEvT0_T1_T2_T3_T4_T6__param_2];
	ld.param.f64 	%fd42, [_ZN3cub18CUB_300001_SM_10006detail6reduce28DeviceReduceSingleTileKernelINS2_10policy_hubIdjN4cuda3std3__44plusIdEEE10Policy1000EN6thrust24THRUST_300001_SM_1000_NS6detail15normal_iteratorINSD_10device_ptrIdEEEEPdjS9_ddNS7_10__identityEEEvT0_T1_T2_T3_T4_T6__param_4];
	cvta.to.global.u64 	%rd1, %rd10;
	setp.ne.s32 	%p1, %r51, 0;
	@%p1 bra 	$L__BB5_3;
	mov.u32 	%r270, %tid.x;
	setp.ne.s32 	%p70, %r270, 0;
	@%p70 bra 	$L__BB5_52;
	st.global.f64 	[%rd1], %fd42;
	bra.uni 	$L__BB5_52;
$L__BB5_3:
	cvta.to.global.u64 	%rd2, %rd9;
	setp.gt.u32 	%p2, %r51, 5119;
	@%p2 bra 	$L__BB5_28;
	mov.u32 	%r1, %tid.x;
	setp.ge.u32 	%p24, %r1, %r51;
	mov.f64 	%fd367, 0d0000000000000000;
	mov.u32 	%r274, %r1;
	@%p24 bra 	$L__BB5_6;
	mul.wide.u32 	%rd83, %r1, 8;
	add.s64 	%rd84, %rd2, %rd83;
	ld.global.f64 	%fd367, [%rd84];
	add.s32 	%r274, %r1, 640;
$L__BB5_6:
	setp.ge.u32 	%p25, %r274, %r51;
	@%p25 bra 	$L__BB5_19;
	not.b32 	%r146, %r274;
	add.s32 	%r147, %r51, %r146;
	mul.hi.u32 	%r148, %r147, -858993459;
	shr.u32 	%r149, %r148, 9;
	add.s32 	%r4, %r149, 1;
	and.b32  	%r5, %r4, 15;
	setp.lt.u32 	%p26, %r147, 9600;
	@%p26 bra 	$L__BB5_10;
	and.b32  	%r150, %r4, 16777200;
	neg.s32 	%r272, %r150;
	mul.wide.u32 	%rd85, %r274, 8;
	add.s64 	%rd86, %rd85, %rd2;
	add.s64 	%rd112, %rd86, 40960;
$L__BB5_9:
	.pragma "nounroll";
	ld.global.f64 	%fd181, [%rd112+-40960];
	add.f64 	%fd182, %fd367, %fd181;
	ld.global.f64 	%fd183, [%rd112+-35840];
	add.f64 	%fd184, %fd182, %fd183;
	ld.global.f64 	%fd185, [%rd112+-30720];
	add.f64 	%fd186, %fd184, %fd185;
	ld.global.f64 	%fd187, [%rd112+-25600];
	add.f64 	%fd188, %fd186, %fd187;
	ld.global.f64 	%fd189, [%rd112+-20480];
	add.f64 	%fd190, %fd188, %fd189;
	ld.global.f64 	%fd191, [%rd112+-15360];
	add.f64 	%fd192, %fd190, %fd191;
	ld.global.f64 	%fd193, [%rd112+-10240];
	add.f64 	%fd194, %fd192, %fd193;
	ld.global.f64 	%fd195, [%rd112+-5120];
	add.f64 	%fd196, %fd194, %fd195;
	ld.global.f64 	%fd197, [%rd112];
	add.f64 	%fd198, %fd196, %fd197;
	ld.global.f64 	%fd199, [%rd112+5120];
	add.f64 	%fd200, %fd198, %fd199;
	ld.global.f64 	%fd201, [%rd112+10240];
	add.f64 	%fd202, %fd200, %fd201;
	ld.global.f64 	%fd203, [%rd112+15360];
	add.f64 	%fd204, %fd202, %fd203;
	ld.global.f64 	%fd205, [%rd112+20480];
	add.f64 	%fd206, %fd204, %fd205;
	ld.global.f64 	%fd207, [%rd112+25600];
	add.f64 	%fd208, %fd206, %fd207;
	ld.global.f64 	%fd209, [%rd112+30720];
	add.f64 	%fd210, %fd208, %fd209;
	ld.global.f64 	%fd211, [%rd112+35840];
	add.f64 	%fd367, %fd210, %fd211;
	add.s32 	%r274, %r274, 10240;
	add.s32 	%r272, %r272, 16;
	add.s64 	%rd112, %rd112, 81920;
	setp.ne.s32 	%p27, %r272, 0;
	@%p27 bra 	$L__BB5_9;
$L__BB5_10:
	setp.eq.s32 	%p28, %r5, 0;
	@%p28 bra 	$L__BB5_19;
	and.b32  	%r12, %r4, 7;
	setp.lt.u32 	%p29, %r5, 8;
	@%p29 bra 	$L__BB5_13;
	mul.wide.u32 	%rd87, %r274, 8;
	add.s64 	%rd88, %rd2, %rd87;
	ld.global.f64 	%fd213, [%rd88];
	add.f64 	%fd214, %fd367, %fd213;
	ld.global.f64 	%fd215, [%rd88+5120];
	add.f64 	%fd216, %fd214, %fd215;
	ld.global.f64 	%fd217, [%rd88+10240];
	add.f64 	%fd218, %fd216, %fd217;
	ld.global.f64 	%fd219, [%rd88+15360];
	add.f64 	%fd220, %fd218, %fd219;
	ld.global.f64 	%fd221, [%rd88+20480];
	add.f64 	%fd222, %fd220, %fd221;
	ld.global.f64 	%fd223, [%rd88+25600];
	add.f64 	%fd224, %fd222, %fd223;
	ld.global.f64 	%fd225, [%rd88+30720];
	add.f64 	%fd226, %fd224, %fd225;
	ld.global.f64 	%fd227, [%rd88+35840];
	add.f64 	%fd367, %fd226, %fd227;
	add.s32 	%r274, %r274, 5120;
$L__BB5_13:
	setp.eq.s32 	%p30, %r12, 0;
	@%p30 bra 	$L__BB5_19;
	and.b32  	%r15, %r4, 3;
	setp.lt.u32 	%p31, %r12, 4;
	@%p31 bra 	$L__BB5_16;
	mul.wide.u32 	%rd89, %r274, 8;
	add.s64 	%rd90, %rd2, %rd89;
	ld.global.f64 	%fd229, [%rd90];
	add.f64 	%fd230, %fd367, %fd229;
	ld.global.f64 	%fd231, [%rd90+5120];
	add.f64 	%fd232, %fd230, %fd231;
	ld.global.f64 	%fd233, [%rd90+10240];
	add.f64 	%fd234, %fd232, %fd233;
	ld.global.f64 	%fd235, [%rd90+15360];
	add.f64 	%fd367, %fd234, %fd235;
	add.s32 	%r274, %r274, 2560;
$L__BB5_16:
	setp.eq.s32 	%p32, %r15, 0;
	@%p32 bra 	$L__BB5_19;
	mul.wide.u32 	%rd91, %r274, 8;
	add.s64 	%rd113, %rd2, %rd91;
	neg.s32 	%r277, %r15;
$L__BB5_18:
	.pragma "nounroll";
	ld.global.f64 	%fd236, [%rd113];
	add.f64 	%fd367, %fd367, %fd236;
	add.s64 	%rd113, %rd113, 5120;
	add.s32 	%r277, %r277, 1;
	setp.ne.s32 	%p33, %r277, 0;
	@%p33 bra 	$L__BB5_18;
$L__BB5_19:
	setp.lt.u32 	%p34, %r51, 640;
	@%p34 bra 	$L__BB5_24;
	// begin inline asm
	mov.u32 %r214, %laneid;
	// end inline asm
	mov.b64 	%rd102, %fd367;
	mov.b64 	{%r216, %r221}, %rd102;
	mov.b32 	%r222, 1;
	mov.b32 	%r263, 31;
	mov.b32 	%r264, -1;
	// begin inline asm
	shfl.sync.down.b32 %r215, %r216, %r222, %r263, %r264;
	// end inline asm
	// begin inline asm
	shfl.sync.down.b32 %r220, %r221, %r222, %r263, %r264;
	// end inline asm
	mov.b64 	%rd103, {%r215, %r220};
	mov.b64 	%fd307, %rd103;
	setp.gt.s32 	%p62, %r214, 30;
	add.f64 	%fd308, %fd367, %fd307;
	selp.f64 	%fd309, %fd367, %fd308, %p62;
	mov.b64 	%rd104, %fd309;
	mov.b64 	{%r226, %r231}, %rd104;
	mov.b32 	%r232, 2;
	// begin inline asm
	shfl.sync.down.b32 %r225, %r226, %r232, %r263, %r264;
	// end inline asm
	// begin inline asm
	shfl.sync.down.b32 %r230, %r231, %r232, %r263, %r264;
	// end inline asm
	mov.b64 	%rd105, {%r225, %r230};
	mov.b64 	%fd310, %rd105;
	setp.gt.s32 	%p63, %r214, 29;
	add.f64 	%fd311, %fd309, %fd310;
	selp.f64 	%fd312, %fd309, %fd311, %p63;
	mov.b64 	%rd106, %fd312;
	mov.b64 	{%r236, %r241}, %rd106;
	mov.b32 	%r242, 4;
	// begin inline asm
	shfl.sync.down.b32 %r235, %r236, %r242, %r263, %r264;
	// end inline asm
	// begin inline asm
	shfl.sync.down.b32 %r240, %r241, %r242, %r263, %r264;
	// end inline asm
	mov.b64 	%rd107, {%r235, %r240};
	mov.b64 	%fd313, %rd107;
	setp.gt.s32 	%p64, %r214, 27;
	add.f64 	%fd314, %fd312, %fd313;
	selp.f64 	%fd315, %fd312, %fd314, %p64;
	mov.b64 	%rd108, %fd315;
	mov.b64 	{%r246, %r251}, %rd108;
	mov.b32 	%r252, 8;
	// begin inline asm
	shfl.sync.down.b32 %r245, %r246, %r252, %r263, %r264;
	// end inline asm
	// begin inline asm
	shfl.sync.down.b32 %r250, %r251, %r252, %r263, %r264;
	// end inline asm
	mov.b64 	%rd109, {%r245, %r250};
	mov.b64 	%fd316, %rd109;
	setp.gt.s32 	%p65, %r214, 23;
	add.f64 	%fd317, %fd315, %fd316;
	selp.f64 	%fd318, %fd315, %fd317, %p65;
	mov.b64 	%rd110, %fd318;
	mov.b64 	{%r256, %r261}, %rd110;
	mov.b32 	%r262, 16;
	// begin inline asm
	shfl.sync.down.b32 %r255, %r256, %r262, %r263, %r264;
	// end inline asm
	// begin inline asm
	shfl.sync.down.b32 %r260, %r261, %r262, %r263, %r264;
	// end inline asm
	mov.b64 	%rd111, {%r255, %r260};
	mov.b64 	%fd319, %rd111;
	setp.gt.s32 	%p66, %r214, 15;
	add.f64 	%fd16, %fd318, %fd319;
	selp.f64 	%fd379, %fd318, %fd16, %p66;
	setp.ne.s32 	%p67, %r214, 0;
	@%p67 bra 	$L__BB5_22;
	shr.u32 	%r265, %r1, 2;
	and.b32  	%r266, %r265, 248;
	mov.u32 	%r267, _ZZN3cub18CUB_300001_SM_10006detail6reduce28DeviceReduceSingleTileKernelINS2_10policy_hubIdjN4cuda3std3__44plusIdEEE10Policy1000EN6thrust24THRUST_300001_SM_1000_NS6detail15normal_iteratorINSD_10device_ptrIdEEEEPdjS9_ddNS7_10__identityEEEvT0_T1_T2_T3_T4_T6_E12temp_storage;
	add.s32 	%r268, %r267, %r266;
	st.shared.f64 	[%r268+24], %fd16;
$L__BB5_22:
	bar.sync 	0;
	setp.ne.s32 	%p68, %r1, 0;
	@%p68 bra 	$L__BB5_50;
	ld.shared.f64 	%fd320, [_ZZN3cub18CUB_300001_SM_10006detail6reduce28DeviceReduceSingleTileKernelINS2_10policy_hubIdjN4cuda3std3__44plusIdEEE10Policy1000EN6thrust24THRUST_300001_SM_1000_NS6detail15normal_iteratorINSD_10device_ptrIdEEEEPdjS9_ddNS7_10__identityEEEvT0_T1_T2_T3_T4_T6_E12temp_storage+32];
	add.f64 	%fd321, %fd379, %fd320;
	ld.shared.f64 	%fd322, [_ZZN3cub18CUB_300001_SM_10006detail6reduce28DeviceReduceSingleTileKernelINS2_10policy_hubIdjN4cuda3std3__44plusIdEEE10Policy1000EN6thrust24THRUST_300001_SM_1000_NS6detail15normal_iteratorINSD_10device_ptrIdEEEEPdjS9_ddNS7_10__identityEEEvT0_T1_T2_T3_T4_T6_E12temp_storage+40];
	add.f64 	%fd323, %fd321, %fd322;
	ld.shared.f64 	%fd324, [_ZZN3cub18CUB_300001_SM_10006detail6reduce28DeviceReduceSingleTileKernelINS2_10policy_hubIdjN4cuda3std3__44plusIdEEE10Policy1000EN6thrust24THRUST_300001_SM_1000_NS6detail15normal_iteratorINSD_10device_ptrIdEEEEPdjS9_ddNS7_10__identityEEEvT0_T1_T2_T3_T4_T6_E12temp_storage+48];
	add.f64 	%fd325, %fd323, %fd324;
	ld.shared.f64 	%fd326, [_ZZN3cub18CUB_300001_SM_10006detail6reduce28DeviceReduceSingleTileKernelINS2_10policy_hubIdjN4cuda3std3__44plusIdEEE10Policy1000EN6thrust24THRUST_300001_SM_1000_NS6detail15normal_iteratorINSD_10device_ptrIdEEEEPdjS9_ddNS7_10__identityEEEvT0_T1_T2_T3_T4_T6_E12temp_storage+56];
	add.f64 	%fd327, %fd325, %fd326;
	ld.shared.f64 	%fd328, [_ZZN3cub18CUB_300001_SM_10006detail6reduce28DeviceReduceSingleTileKernelINS2_10policy_hubIdjN4cuda3std3__44plusIdEEE10Policy1000EN6thrust24THRUST_300001_SM_1000_NS6detail15normal_iteratorINSD_10device_ptrIdEEEEPdjS9_ddNS7_10__identityEEEvT0_T1_T2_T3_T4_T6_E12temp_storage+64];
	add.f64 	%fd329, %fd327, %fd328;
	ld.shared.f64 	%fd330, [_ZZN3cub18CUB_300001_SM_10006detail6reduce28DeviceReduceSingleTileKernelINS2_10policy_hubIdjN4cuda3std3__44plusIdEEE10Policy1000EN6thrust24THRUST_300001_SM_1000_NS6detail15normal_iteratorINSD_10device_ptrIdEEEEPdjS9_ddNS7_10__identityEEEvT0_T1_T2_T3_T4_T6_E12temp_storage+72];
	add.f64 	%fd331, %fd329, %fd330;
	ld.shared.f64 	%fd332, [_ZZN3cub18CUB_300001_SM_10006detail6reduce28DeviceReduceSingleTileKernelINS2_10policy_hubIdjN4cuda3std3__44plusIdEEE10Policy1000EN6thrust24THRUST_300001_SM_1000_NS6detail15normal_iteratorINSD_10device_ptrIdEEEEPdjS9_ddNS7_10__identityEEEvT0_T1_T2_T3_T4_T6_E12temp_storage+80];
	add.f64 	%fd333, %fd331, %fd332;
	ld.shared.f64 	%fd334, [_ZZN3cub18CUB_300001_SM_10006detail6reduce28DeviceReduceSingleTileKernelINS2_10policy_hubIdjN4cuda3std3__44plusIdEEE10Policy1000EN6thrust24THRUST_300001_SM_1000_NS6detail15normal_iteratorINSD_10device_ptrIdEEEEPdjS9_ddNS7_10__identityEEEvT0_T1_T2_T3_T4_T6_E12temp_storage+88];
	add.f64 	%fd335, %fd333, %fd334;
	ld.shared.f64 	%fd336, [_ZZN3cub18CUB_300001_SM_10006detail6reduce28DeviceReduceSingleTileKernelINS2_10policy_hubIdjN4cuda3std3__44plusIdEEE10Policy1000EN6thrust24THRUST_300001_SM_1000_NS6detail15normal_iteratorINSD_10device_ptrIdEEEEPdjS9_ddNS7_10__identityEEEvT0_T1_T2_T3_T4_T6_E12temp_storage+96];
	add.f64 	%fd337, %fd335, %fd336;
	ld.shared.f64 	%fd338, [_ZZN3cub18CUB_300001_SM_10006detail6reduce28DeviceReduceSingleTileKernelINS2_10policy_hubIdjN4cuda3std3__44plusIdEEE10Policy1000EN6thrust24THRUST_300001_SM_1000_NS6detail15normal_iteratorINSD_10device_ptrIdEEEEPdjS9_ddNS7_10__identityEEEvT0_T1_T2_T3_T4_T6_E12temp_storage+104];
	add.f64 	%fd339, %fd337, %fd338;
	ld.shared.f64 	%fd340, [_ZZN3cub18CUB_300001_SM_10006detail6reduce28DeviceReduceSingleTileKernelINS2_10policy_hubIdjN4cuda3std3__44plusIdEEE10Policy1000EN6thrust24THRUST_300001_SM_1000_NS6detail15normal_iteratorINSD_10device_ptrIdEEEEPdjS9_ddNS7_10__identityEEEvT0_T1_T2_T3_T4_T6_E12temp_storage+112];
	add.f64 	%fd341, %fd339, %fd340;
	ld.shared.f64 	%fd342, [_ZZN3cub18CUB_300001_SM_10006detail6reduce28DeviceReduceSingleTileKernelINS2_10policy_hubIdjN4cuda3std3__44plusIdEEE10Policy1000EN6thrust24THRUST_300001_SM_1000_NS6detail15normal_iteratorINSD_10device_ptrIdEEEEPdjS9_ddNS7_10__identityEEEvT0_T1_T2_T3_T4_T6_E12temp_storage+120];
	add.f64 	%fd343, %fd341, %fd342;
	ld.shared.f64 	%fd344, [_ZZN3cub18CUB_300001_SM_10006detail6reduce28DeviceReduceSingleTileKernelINS2_10policy_hubIdjN4cuda3std3__44plusIdEEE10Policy1000EN6thrust24THRUST_300001_SM_1000_NS6detail15normal_iteratorINSD_10device_ptrIdEEEEPdjS9_ddNS7_10__identityEEEvT0_T1_T2_T3_T4_T6_E12temp_storage+128];
	add.f64 	%fd345, %fd343, %fd344;
	ld.shared.f64 	%fd346, [_ZZN3cub18CUB_300001_SM_10006detail6reduce28DeviceReduceSingleTileKernelINS2_10policy_hubIdjN4cuda3std3__44plusIdEEE10Policy1000EN6thrust24THRUST_300001_SM_1000_NS6detail15normal_iteratorINSD_10device_ptrIdEEEEPdjS9_ddNS7_10__identityEEEvT0_T1_T2_T3_T4_T6_E12temp_storage+136];
	add.f64 	%fd347, %fd345, %fd346;
	ld.shared.f64 	%fd348, [_ZZN3cub18CUB_300001_SM_10006detail6reduce28DeviceReduceSingleTileKernelINS2_10policy_hubIdjN4cuda3std3__44plusIdEEE10Policy1000EN6thrust24THRUST_300001_SM_1000_NS6detail15normal_iteratorINSD_10device_ptrIdEEEEPdjS9_ddNS7_10__identityEEEvT0_T1_T2_T3_T4_T6_E12temp_storage+144];
	add.f64 	%fd349, %fd347, %fd348;
	ld.shared.f64 	%fd350, [_ZZN3cub18CUB_300001_SM_10006detail6reduce28DeviceReduceSingleTileKernelINS2_10policy_hubIdjN4cuda3std3__44plusIdEEE10Policy1000EN6thrust24THRUST_300001_SM_1000_NS6detail15normal_iteratorINSD_10device_ptrIdEEEEPdjS9_ddNS7_10__identityEEEvT0_T1_T2_T3_T4_T6_E12temp_storage+152];
	add.f64 	%fd351, %fd349, %fd350;
	ld.shared.f64 	%fd352, [_ZZN3cub18CUB_300001_SM_10006detail6reduce28DeviceReduceSingleTileKernelINS2_10policy_hubIdjN4cuda3std3__44plusIdEEE10Policy1000EN6thrust24THRUST_300001_SM_1000_NS6detail15normal_iteratorINSD_10device_ptrIdEEEEPdjS9_ddNS7_10__identityEEEvT0_T1_T2_T3_T4_T6_E12temp_storage+160];
	add.f64 	%fd353, %fd351, %fd352;
	ld.shared.f64 	%fd354, [_ZZN3cub18CUB_300001_SM_10006detail6reduce28DeviceReduceSingleTileKernelINS2_10policy_hubIdjN4cuda3std3__44plusIdEEE10Policy1000EN6thrust24THRUST_300001_SM_1000_NS6detail15normal_iteratorINSD_10device_ptrIdEEEEPdjS9_ddNS7_10__identityEEEvT0_T1_T2_T3_T4_T6_E12temp_storage+168];
	add.f64 	%fd355, %fd353, %fd354;
	ld.shared.f64 	%fd356, [_ZZN3cub18CUB_300001_SM_10006detail6reduce28DeviceReduceSingleTileKernelINS2_10policy_hubIdjN4cuda3std3__44plusIdEEE10Policy1000EN6thrust24THRUST_300001_SM_1000_NS6detail15normal_iteratorINSD_10device_ptrIdEEEEPdjS9_ddNS7_10__identityEEEvT0_T1_T2_T3_T4_T6_E12temp_storage+176];
	add.f64 	%fd379, %fd355, %fd356;
	bra.uni 	$L__BB5_50;
$L__BB5_24:
	// begin inline asm
	mov.u32 %r151, %laneid;
	// end inline asm
	and.b32  	%r202, %r1, 992;
	add.s32 	%r203, %r202, 32;
	setp.gt.u32 	%p35, %r203, %r51;
	not.b32 	%r204, %r202;
	add.s32 	%r205, %r51, %r204;
	selp.b32 	%r200, %r205, 31, %p35;
	mov.b64 	%rd92, %fd367;
	mov.b64 	{%r153, %r158}, %rd92;
	mov.b32 	%r159, 1;
	mov.b32 	%r201, -1;
	// begin inline asm
	shfl.sync.down.b32 %r152, %r153, %r159, %r200, %r201;
	// end inline asm
	// begin inline asm
	shfl.sync.down.b32 %r157, %r158, %r159, %r200, %r201;
	// end inline asm
	mov.b64 	%rd93, {%r152, %r157};
	mov.b64 	%fd237, %rd93;
	setp.lt.s32 	%p36, %r151, %r200;
	add.f64 	%fd238, %fd367, %fd237;
	selp.f64 	%fd239, %fd238, %fd367, %p36;
	mov.b64 	%rd94, %fd239;
	mov.b64 	{%r163, %r168}, %rd94;
	mov.b32 	%r169, 2;
	// begin inline asm
	shfl.sync.down.b32 %r162, %r163, %r169, %r200, %r201;
	// end inline asm
	// begin inline asm
	shfl.sync.down.b32 %r167, %r168, %r169, %r200, %r201;
	// end inline asm
	mov.b64 	%rd95, {%r162, %r167};
	mov.b64 	%fd240, %rd95;
	add.s32 	%r206, %r151, 2;
	setp.gt.s32 	%p37, %r206, %r200;
	add.f64 	%fd241, %fd239, %fd240;
	selp.f64 	%fd242, %fd239, %fd241, %p37;
	mov.b64 	%rd96, %fd242;
	mov.b64 	{%r173, %r178}, %rd96;
	mov.b32 	%r179, 4;
	// begin inline asm
	shfl.sync.down.b32 %r172, %r173, %r179, %r200, %r201;
	// end inline asm
	// begin inline asm
	shfl.sync.down.b32 %r177, %r178, %r179, %r200, %r201;
	// end inline asm
	mov.b64 	%rd97, {%r172, %r177};
	mov.b64 	%fd243, %rd97;
	add.s32 	%r207, %r151, 4;
	setp.gt.s32 	%p38, %r207, %r200;
	add.f64 	%fd244, %fd242, %fd243;
	selp.f64 	%fd245, %fd242, %fd244, %p38;
	mov.b64 	%rd98, %fd245;
	mov.b64 	{%r183, %r188}, %rd98;
	mov.b32 	%r189, 8;
	// begin inline asm
	shfl.sync.down.b32 %r182, %r183, %r189, %r200, %r201;
	// end inline asm
	// begin inline asm
	shfl.sync.down.b32 %r187, %r188, %r189, %r200, %r201;
	// end inline asm
	mov.b64 	%rd99, {%r182, %r187};
	mov.b64 	%fd246, %rd99;
	add.s32 	%r208, %r151, 8;
	setp.gt.s32 	%p39, %r208, %r200;
	add.f64 	%fd247, %fd245, %fd246;
	selp.f64 	%fd248, %fd245, %fd247, %p39;
	mov.b64 	%rd100, %fd248;
	mov.b64 	{%r193, %r198}, %rd100;
	mov.b32 	%r199, 16;
	// begin inline asm
	shfl.sync.down.b32 %r192, %r193, %r199, %r200, %r201;
	// end inline asm
	// begin inline asm
	shfl.sync.down.b32 %r197, %r198, %r199, %r200, %r201;
	// end inline asm
	mov.b64 	%rd101, {%r192, %r197};
	mov.b64 	%fd249, %rd101;
	add.s32 	%r209, %r151, 16;
	setp.gt.s32 	%p40, %r209, %r200;
	add.f64 	%fd250, %fd248, %fd249;
	selp.f64 	%fd379, %fd248, %fd250, %p40;
	setp.ne.s32 	%p41, %r151, 0;
	@%p41 bra 	$L__BB5_26;
	shr.u32 	%r210, %r1, 2;
	and.b32  	%r211, %r210, 248;
	mov.u32 	%r212, _ZZN3cub18CUB_300001_SM_10006detail6reduce28DeviceReduceSingleTileKernelINS2_10policy_hubIdjN4cuda3std3__44plusIdEEE10Policy1000EN6thrust24THRUST_300001_SM_1000_NS6detail15normal_iteratorINSD_10device_ptrIdEEEEPdjS9_ddNS7_10__identityEEEvT0_T1_T2_T3_T4_T6_E12temp_storage;
	add.s32 	%r213, %r212, %r211;
	st.shared.f64 	[%r213+24], %fd379;
$L__BB5_26:
	bar.sync 	0;
	setp.ne.s32 	%p42, %r1, 0;
	@%p42 bra 	$L__BB5_50;
	setp.gt.u32 	%p43, %r51, 32;
	ld.shared.f64 	%fd251, [_ZZN3cub18CUB_300001_SM_10006detail6reduce28DeviceReduceSingleTileKernelINS2_10policy_hubIdjN4cuda3std3__44plusIdEEE10Policy1000EN6thrust24THRUST_300001_SM_1000_NS6detail15normal_iteratorINSD_10device_ptrIdEEEEPdjS9_ddNS7_10__identityEEEvT0_T1_T2_T3_T4_T6_E12temp_storage+32];
	add.f64 	%fd252, %fd379, %fd251;
	selp.f64 	%fd253, %fd252, %fd379, %p43;
	setp.gt.u32 	%p44, %r51, 64;
	ld.shared.f64 	%fd254, [_ZZN3cub18CUB_300001_SM_10006detail6reduce28DeviceReduceSingleTileKernelINS2_10policy_hubIdjN4cuda3std3__44plusIdEEE10Policy1000EN6thrust24THRUST_300001_SM_1000_NS6detail15normal_iteratorINSD_10device_ptrIdEEEEPdjS9_ddNS7_10__identityEEEvT0_T1_T2_T3_T4_T6_E12temp_storage+40];
	add.f64 	%fd255, %fd254, %fd253;
	selp.f64 	%fd256, %fd255, %fd253, %p44;
	setp.gt.u32 	%p45, %r51, 96;
	ld.shared.f64 	%fd257, [_ZZN3cub18CUB_300001_SM_10006detail6reduce28DeviceReduceSingleTileKernelINS2_10policy_hubIdjN4cuda3std3__44plusIdEEE10Policy1000EN6thrust24THRUST_300001_SM_1000_NS6detail15normal_iteratorINSD_10device_ptrIdEEEEPdjS9_ddNS7_10__identityEEEvT0_T1_T2_T3_T4_T6_E12temp_storage+48];
	add.f64 	%fd258, %fd257, %fd256;
	selp.f64 	%fd259, %fd258, %fd256, %p45;
	setp.gt.u32 	%p46, %r51, 128;
	ld.shared.f64 	%fd260, [_ZZN3cub18CUB_300001_SM_10006detail6reduce28DeviceReduceSingleTileKernelINS2_10policy_hubIdjN4cuda3std3__44plusIdEEE10Policy1000EN6thrust24THRUST_300001_SM_1000_NS6detail15normal_iteratorINSD_10device_ptrIdEEEEPdjS9_ddNS7_10__identityEEEvT0_T1_T2_T3_T4_T6_E12temp_storage+56];
	add.f64 	%fd261, %fd260, %fd259;
	selp.f64 	%fd262, %fd261, %fd259, %p46;
	setp.gt.u32 	%p47, %r51, 160;
	ld.shared.f64 	%fd263, [_ZZN3cub18CUB_300001_SM_10006detail6reduce28DeviceReduceSingleTileKernelINS2_10policy_hubIdjN4cuda3std3__44plusIdEEE10Policy1000EN6thrust24THRUST_300001_SM_1000_NS6detail15normal_iteratorINSD_10device_ptrIdEEEEPdjS9_ddNS7_10__identityEEEvT0_T1_T2_T3_T4_T6_E12temp_storage+64];
	add.f64 	%fd264, %fd263, %fd262;
	selp.f64 	%fd265, %fd264, %fd262, %p47;
	setp.gt.u32 	%p48, %r51, 192;
	ld.shared.f64 	%fd266, [_ZZN3cub18CUB_300001_SM_10006detail6reduce28DeviceReduceSingleTileKernelINS2_10policy_hubIdjN4cuda3std3__44plusIdEEE10Policy1000EN6thrust24THRUST_300001_SM_1000_NS6detail15normal_iteratorINSD_10device_ptrIdEEEEPdjS9_ddNS7_10__identityEEEvT0_T1_T2_T3_T4_T6_E12temp_storage+72];
	add.f64 	%fd267, %fd266, %fd265;
	selp.f64 	%fd268, %fd267, %fd265, %p48;
	setp.gt.u32 	%p49, %r51, 224;
	ld.shared.f64 	%fd269, [_ZZN3cub18CUB_300001_SM_10006detail6reduce28DeviceReduceSingleTileKernelINS2_10policy_hubIdjN4cuda3std3__44plusIdEEE10Policy1000EN6thrust24THRUST_300001_SM_1000_NS6detail15normal_iteratorINSD_10device_ptrIdEEEEPdjS9_ddNS7_10__identityEEEvT0_T1_T2_T3_T4_T6_E12temp_storage+80];
	add.f64 	%fd270, %fd269, %fd268;
	selp.f64 	%fd271, %fd270, %fd268, %p49;
	setp.gt.u32 	%p50, %r51, 256;
	ld.shared.f64 	%fd272, [_ZZN3cub18CUB_300001_SM_10006detail6reduce28DeviceReduceSingleTileKernelINS2_10policy_hubIdjN4cuda3std3__44plusIdEEE10Policy1000EN6thrust24THRUST_300001_SM_1000_NS6detail15normal_iteratorINSD_10device_ptrIdEEEEPdjS9_ddNS7_10__identityEEEvT0_T1_T2_T3_T4_T6_E12temp_storage+88];
	add.f64 	%fd273, %fd272, %fd271;
	selp.f64 	%fd274, %fd273, %fd271, %p50;
	setp.gt.u32 	%p51, %r51, 288;
	ld.shared.f64 	%fd275, [_ZZN3cub18CUB_300001_SM_10006detail6reduce28DeviceReduceSingleTileKernelINS2_10policy_hubIdjN4cuda3std3__44plusIdEEE10Policy1000EN6thrust24THRUST_300001_SM_1000_NS6detail15normal_iteratorINSD_10device_ptrIdEEEEPdjS9_ddNS7_10__identityEEEvT0_T1_T2_T3_T4_T6_E12temp_storage+96];
	add.f64 	%fd276, %fd275, %fd274;
	selp.f64 	%fd277, %fd276, %fd274, %p51;
	setp.gt.u32 	%p52, %r51, 320;
	ld.shared.f64 	%fd278, [_ZZN3cub18CUB_300001_SM_10006detail6reduce28DeviceReduceSingleTileKernelINS2_10policy_hubIdjN4cuda3std3__44plusIdEEE10Policy1000EN6thrust24THRUST_300001_SM_1000_NS6detail15normal_iteratorINSD_10device_ptrIdEEEEPdjS9_ddNS7_10__identityEEEvT0_T1_T2_T3_T4_T6_E12temp_storage+104];
	add.f64 	%fd279, %fd278, %fd277;
	selp.f64 	%fd280, %fd279, %fd277, %p52;
	setp.gt.u32 	%p53, %r51, 352;
	ld.shared.f64 	%fd281, [_ZZN3cub18CUB_300001_SM_10006detail6reduce28DeviceReduceSingleTileKernelINS2_10policy_hubIdjN4cuda3std3__44plusIdEEE10Policy1000EN6thrust24THRUST_300001_SM_1000_NS6detail15normal_iteratorINSD_10device_ptrIdEEEEPdjS9_ddNS7_10__identityEEEvT0_T1_T2_T3_T4_T6_E12temp_storage+112];
	add.f64 	%fd282, %fd281, %fd280;
	selp.f64 	%fd283, %fd282, %fd280, %p53;
	setp.gt.u32 	%p54, %r51, 384;
	ld.shared.f64 	%fd284, [_ZZN3cub18CUB_300001_SM_10006detail6reduce28DeviceReduceSingleTileKernelINS2_10policy_hubIdjN4cuda3std3__44plusIdEEE10Policy1000EN6thrust24THRUST_300001_SM_1000_NS6detail15normal_iteratorINSD_10device_ptrIdEEEEPdjS9_ddNS7_10__identityEEEvT0_T1_T2_T3_T4_T6_E12temp_storage+120];
	add.f64 	%fd285, %fd284, %fd283;
	selp.f64 	%fd286, %fd285, %fd283, %p54;
	setp.gt.u32 	%p55, %r51, 416;
	ld.shared.f64 	%fd287, [_ZZN3cub18CUB_300001_SM_10006detail6reduce28DeviceReduceSingleTileKernelINS2_10policy_hubIdjN4cuda3std3__44plusIdEEE10Policy1000EN6thrust24THRUST_300001_SM_1000_NS6detail15normal_iteratorINSD_10device_ptrIdEEEEPdjS9_ddNS7_10__identityEEEvT0_T1_T2_T3_T4_T6_E12temp_storage+128];
	add.f64 	%fd288, %fd287, %fd286;
	selp.f64 	%fd289, %fd288, %fd286, %p55;
	setp.gt.u32 	%p56, %r51, 448;
	ld.shared.f64 	%fd290, [_ZZN3cub18CUB_300001_SM_10006detail6reduce28DeviceReduceSingleTileKernelINS2_10policy_hubIdjN4cuda3std3__44plusIdEEE10Policy1000EN6thrust24THRUST_300001_SM_1000_NS6detail15normal_iteratorINSD_10device_ptrIdEEEEPdjS9_ddNS7_10__identityEEEvT0_T1_T2_T3_T4_T6_E12temp_storage+136];
	add.f64 	%fd291, %fd290, %fd289;
	selp.f64 	%fd292, %fd291, %fd289, %p56;
	setp.gt.u32 	%p57, %r51, 480;
	ld.shared.f64 	%fd293, [_ZZN3cub18CUB_300001_SM_10006detail6reduce28DeviceReduceSingleTileKernelINS2_10policy_hubIdjN4cuda3std3__44plusIdEEE10Policy1000EN6thrust24THRUST_300001_SM_1000_NS6detail15normal_iteratorINSD_10device_ptrIdEEEEPdjS9_ddNS7_10__identityEEEvT0_T1_T2_T3_T4_T6_E12temp_storage+144];
	add.f64 	%fd294, %fd293, %fd292;
	selp.f64 	%fd295, %fd294, %fd292, %p57;
	setp.gt.u32 	%p58, %r51, 512;
	ld.shared.f64 	%fd296, [_ZZN3cub18CUB_300001_SM_10006detail6reduce28DeviceReduceSingleTileKernelINS2_10policy_hubIdjN4cuda3std3__44plusIdEEE10Policy1000EN6thrust24THRUST_300001_SM_1000_NS6detail15normal_iteratorINSD_10device_ptrIdEEEEPdjS9_ddNS7_10__identityEEEvT0_T1_T2_T3_T4_T6_E12temp_storage+152];
	add.f64 	%fd297, %fd296, %fd295;
	selp.f64 	%fd298, %fd297, %fd295, %p58;
	setp.gt.u32 	%p59, %r51, 544;
	ld.shared.f64 	%fd299, [_ZZN3cub18CUB_300001_SM_10006detail6reduce28DeviceReduceSingleTileKernelINS2_10policy_hubIdjN4cuda3std3__44plusIdEEE10Policy1000EN6thrust24THRUST_300001_SM_1000_NS6detail15normal_iteratorINSD_10device_ptrIdEEEEPdjS9_ddNS7_10__identityEEEvT0_T1_T2_T3_T4_T6_E12temp_storage+160];
	add.f64 	%fd300, %fd299, %fd298;
	selp.f64 	%fd301, %fd300, %fd298, %p59;
	setp.gt.u32 	%p60, %r51, 576;
	ld.shared.f64 	%fd302, [_ZZN3cub18CUB_300001_SM_10006detail6reduce28DeviceReduceSingleTileKernelINS2_10policy_hubIdjN4cuda3std3__44plusIdEEE10Policy1000EN6thrust24THRUST_300001_SM_1000_NS6detail15normal_iteratorINSD_10device_ptrIdEEEEPdjS9_ddNS7_10__identityEEEvT0_T1_T2_T3_T4_T6_E12temp_storage+168];
	add.f64 	%fd303, %fd302, %fd301;
	selp.f64 	%fd304, %fd303, %fd301, %p60;
	setp.gt.u32 	%p61, %r51, 608;
	ld.shared.f64 	%fd305, [_ZZN3cub18CUB_300001_SM_10006detail6reduce28DeviceReduceSingleTileKernelINS2_10policy_hubIdjN4cuda3std3__44plusIdEEE10Policy1000EN6thrust24THRUST_300001_SM_1000_NS6detail15normal_iteratorINSD_10device_ptrIdEEEEPdjS9_ddNS7_10__identityEEEvT0_T1_T2_T3_T4_T6_E12temp_storage+176];
	add.f64 	%fd306, %fd305, %fd304;
	selp.f64 	%fd379, %fd306, %fd304, %p61;
	bra.uni 	$L__BB5_50;
$L__BB5_28:
	mov.u32 	%r21, %tid.x;
	mul.wide.u32 	%rd11, %r21, 8;
	add.s64 	%rd12, %rd2, %rd11;
	ld.global.f64 	%fd43, [%rd12];
	ld.global.f64 	%fd44, [%rd12+5120];
	ld.global.f64 	%fd45, [%rd12+10240];
	ld.global.f64 	%fd46, [%rd12+15360];
	ld.global.f64 	%fd47, [%rd12+20480];
	ld.global.f64 	%fd48, [%rd12+25600];
	ld.global.f64 	%fd49, [%rd12+30720];
	ld.global.f64 	%fd50, [%rd12+35840];
	add.f64 	%fd51, %fd43, %fd44;
	add.f64 	%fd52, %fd51, %fd45;
	add.f64 	%fd53, %fd52, %fd46;
	add.f64 	%fd54, %fd53, %fd47;
	add.f64 	%fd55, %fd54, %fd48;
	add.f64 	%fd56, %fd55, %fd49;
	add.f64 	%fd378, %fd56, %fd50;
	add.s32 	%r22, %r51, -5120;
	setp.lt.u32 	%p3, %r22, 5120;
	mov.b32 	%r279, 5120;
	@%p3 bra 	$L__BB5_32;
	mov.b32 	%r279, 5120;
$L__BB5_30:
	add.s32 	%r54, %r21, %r279;
	mul.wide.u32 	%rd13, %r54, 8;
	add.s64 	%rd14, %rd2, %rd13;
	ld.global.f64 	%fd57, [%rd14];
	ld.global.f64 	%fd58, [%rd14+5120];
	ld.global.f64 	%fd59, [%rd14+10240];
	ld.global.f64 	%fd60, [%rd14+15360];
	ld.global.f64 	%fd61, [%rd14+20480];
	ld.global.f64 	%fd62, [%rd14+25600];
	ld.global.f64 	%fd63, [%rd14+30720];
	ld.global.f64 	%fd64, [%rd14+35840];
	add.f64 	%fd65, %fd378, %fd57;
	add.f64 	%fd66, %fd65, %fd58;
	add.f64 	%fd67, %fd66, %fd59;
	add.f64 	%fd68, %fd67, %fd60;
	add.f64 	%fd69, %fd68, %fd61;
	add.f64 	%fd70, %fd69, %fd62;
	add.f64 	%fd71, %fd70, %fd63;
	add.f64 	%fd378, %fd71, %fd64;
	sub.s32 	%r55, %r51, %r279;
	setp.lt.u32 	%p4, %r55, 5120;
	@%p4 bra 	$L__BB5_46;
	add.s32 	%r279, %r279, 5120;
	setp.le.u32 	%p5, %r279, %r22;
	@%p5 bra 	$L__BB5_30;
$L__BB5_32:
	setp.le.u32 	%p6, %r51, %r279;
	sub.s32 	%r56, %r51, %r279;
	setp.ge.s32 	%p7, %r21, %r56;
	or.pred  	%p8, %p6, %p7;
	@%p8 bra 	$L__BB5_46;
	not.b32 	%r58, %r21;
	add.s32 	%r59, %r51, %r58;
	sub.s32 	%r60, %r59, %r279;
	mul.hi.u32 	%r61, %r60, -858993459;
	shr.u32 	%r62, %r61, 9;
	add.s32 	%r26, %r62, 1;
	and.b32  	%r27, %r26, 15;
	setp.lt.u32 	%p9, %r60, 9600;
	mov.u32 	%r284, %r21;
	@%p9 bra 	$L__BB5_37;
	or.b32  	%r282, %r21, 5120;
	add.s32 	%r281, %r21, %r279;
	and.b32  	%r63, %r26, 16777200;
	neg.s32 	%r280, %r63;
$L__BB5_35:
	.pragma "nounroll";
	mul.wide.u32 	%rd15, %r281, 8;
	add.s64 	%rd16, %rd2, %rd15;
	ld.global.f64 	%fd73, [%rd16];
	add.f64 	%fd74, %fd378, %fd73;
	add.s32 	%r64, %r281, 640;
	mul.wide.u32 	%rd17, %r64, 8;
	add.s64 	%rd18, %rd2, %rd17;
	ld.global.f64 	%fd75, [%rd18];
	add.f64 	%fd76, %fd74, %fd75;
	add.s32 	%r65, %r281, 1280;
	mul.wide.u32 	%rd19, %r65, 8;
	add.s64 	%rd20, %rd2, %rd19;
	ld.global.f64 	%fd77, [%rd20];
	add.f64 	%fd78, %fd76, %fd77;
	add.s32 	%r66, %r281, 1920;
	mul.wide.u32 	%rd21, %r66, 8;
	add.s64 	%rd22, %rd2, %rd21;
	ld.global.f64 	%fd79, [%rd22];
	add.f64 	%fd80, %fd78, %fd79;
	add.s32 	%r67, %r281, 2560;
	mul.wide.u32 	%rd23, %r67, 8;
	add.s64 	%rd24, %rd2, %rd23;
	ld.global.f64 	%fd81, [%rd24];
	add.f64 	%fd82, %fd80, %fd81;
	add.s32 	%r68, %r281, 3200;
	mul.wide.u32 	%rd25, %r68, 8;
	add.s64 	%rd26, %rd2, %rd25;
	ld.global.f64 	%fd83, [%rd26];
	add.f64 	%fd84, %fd82, %fd83;
	add.s32 	%r69, %r281, 3840;
	mul.wide.u32 	%rd27, %r69, 8;
	add.s64 	%rd28, %rd2, %rd27;
	ld.global.f64 	%fd85, [%rd28];
	add.f64 	%fd86, %fd84, %fd85;
	add.s32 	%r70, %r281, 4480;
	mul.wide.u32 	%rd29, %r70, 8;
	add.s64 	%rd30, %rd2, %rd29;
	ld.global.f64 	%fd87, [%rd30];
	add.f64 	%fd88, %fd86, %fd87;
	add.s32 	%r71, %r281, 5120;
	mul.wide.u32 	%rd31, %r71, 8;
	add.s64 	%rd32, %rd2, %rd31;
	ld.global.f64 	%fd89, [%rd32];
	add.f64 	%fd90, %fd88, %fd89;
	add.s32 	%r72, %r281, 5760;
	mul.wide.u32 	%rd33, %r72, 8;
	add.s64 	%rd34, %rd2, %rd33;
	ld.global.f64 	%fd91, [%rd34];
	add.f64 	%fd92, %fd90, %fd91;
	add.s32 	%r73, %r281, 6400;
	mul.wide.u32 	%rd35, %r73, 8;
	add.s64 	%rd36, %rd2, %rd35;
	ld.global.f64 	%fd93, [%rd36];
	add.f64 	%fd94, %fd92, %fd93;
	add.s32 	%r74, %r281, 7040;
	mul.wide.u32 	%rd37, %r74, 8;
	add.s64 	%rd38, %rd2, %rd37;
	ld.global.f64 	%fd95, [%rd38];
	add.f64 	%fd96, %fd94, %fd95;
	add.s32 	%r75, %r281, 7680;
	mul.wide.u32 	%rd39, %r75, 8;
	add.s64 	%rd40, %rd2, %rd39;
	ld.global.f64 	%fd97, [%rd40];
	add.f64 	%fd98, %fd96, %fd97;
	add.s32 	%r76, %r281, 8320;
	mul.wide.u32 	%rd41, %r76, 8;
	add.s64 	%rd42, %rd2, %rd41;
	ld.global.f64 	%fd99, [%rd42];
	add.f64 	%fd100, %fd98, %fd99;
	add.s32 	%r77, %r281, 8960;
	mul.wide.u32 	%rd43, %r77, 8;
	add.s64 	%rd44, %rd2, %rd43;
	ld.global.f64 	%fd101, [%rd44];
	add.f64 	%fd102, %fd100, %fd101;
	add.s32 	%r78, %r281, 9600;
	mul.wide.u32 	%rd45, %r78, 8;
	add.s64 	%rd46, %rd2, %rd45;
	ld.global.f64 	%fd103, [%rd46];
	add.f64 	%fd378, %fd102, %fd103;
	add.s32 	%r282, %r282, 10240;
	add.s32 	%r281, %r281, 10240;
	add.s32 	%r280, %r280, 16;
	setp.ne.s32 	%p10, %r280, 0;
	@%p10 bra 	$L__BB5_35;
	add.s32 	%r284, %r282, -5120;
$L__BB5_37:
	setp.eq.s32 	%p11, %r27, 0;
	@%p11 bra 	$L__BB5_46;
	and.b32  	%r39, %r26, 7;
	setp.lt.u32 	%p12, %r27, 8;
	@%p12 bra 	$L__BB5_40;
	add.s32 	%r79, %r284, %r279;
	mul.wide.u32 	%rd47, %r79, 8;
	add.s64 	%rd48, %rd2, %rd47;
	ld.global.f64 	%fd105, [%rd48];
	add.f64 	%fd106, %fd378, %fd105;
	add.s32 	%r80, %r79, 640;
	mul.wide.u32 	%rd49, %r80, 8;
	add.s64 	%rd50, %rd2, %rd49;
	ld.global.f64 	%fd107, [%rd50];
	add.f64 	%fd108, %fd106, %fd107;
	add.s32 	%r81, %r79, 1280;
	mul.wide.u32 	%rd51, %r81, 8;
	add.s64 	%rd52, %rd2, %rd51;
	ld.global.f64 	%fd109, [%rd52];
	add.f64 	%fd110, %fd108, %fd109;
	add.s32 	%r82, %r79, 1920;
	mul.wide.u32 	%rd53, %r82, 8;
	add.s64 	%rd54, %rd2, %rd53;
	ld.global.f64 	%fd111, [%rd54];
	add.f64 	%fd112, %fd110, %fd111;
	add.s32 	%r83, %r79, 2560;
	mul.wide.u32 	%rd55, %r83, 8;
	add.s64 	%rd56, %rd2, %rd55;
	ld.global.f64 	%fd113, [%rd56];
	add.f64 	%fd114, %fd112, %fd113;
	add.s32 	%r84, %r79, 3200;
	mul.wide.u32 	%rd57, %r84, 8;
	add.s64 	%rd58, %rd2, %rd57;
	ld.global.f64 	%fd115, [%rd58];
	add.f64 	%fd116, %fd114, %fd115;
	add.s32 	%r85, %r79, 3840;
	mul.wide.u32 	%rd59, %r85, 8;
	add.s64 	%rd60, %rd2, %rd59;
	ld.global.f64 	%fd117, [%rd60];
	add.f64 	%fd118, %fd116, %fd117;
	add.s32 	%r86, %r79, 4480;
	mul.wide.u32 	%rd61, %r86, 8;
	add.s64 	%rd62, %rd2, %rd61;
	ld.global.f64 	%fd119, [%rd62];
	add.f64 	%fd378, %fd118, %fd119;
	add.s32 	%r284, %r284, 5120;
$L__BB5_40:
	setp.eq.s32 	%p13, %r39, 0;
	@%p13 bra 	$L__BB5_46;
	and.b32  	%r42, %r26, 3;
	setp.lt.u32 	%p14, %r39, 4;
	@%p14 bra 	$L__BB5_43;
	add.s32 	%r87, %r284, %r279;
	mul.wide.u32 	%rd63, %r87, 8;
	add.s64 	%rd64, %rd2, %rd63;
	ld.global.f64 	%fd121, [%rd64];
	add.f64 	%fd122, %fd378, %fd121;
	add.s32 	%r88, %r87, 640;
	mul.wide.u32 	%rd65, %r88, 8;
	add.s64 	%rd66, %rd2, %rd65;
	ld.global.f64 	%fd123, [%rd66];
	add.f64 	%fd124, %fd122, %fd123;
	add.s32 	%r89, %r87, 1280;
	mul.wide.u32 	%rd67, %r89, 8;
	add.s64 	%rd68, %rd2, %rd67;
	ld.global.f64 	%fd125, [%rd68];
	add.f64 	%fd126, %fd124, %fd125;
	add.s32 	%r90, %r87, 1920;
	mul.wide.u32 	%rd69, %r90, 8;
	add.s64 	%rd70, %rd2, %rd69;
	ld.global.f64 	%fd127, [%rd70];
	add.f64 	%fd378, %fd126, %fd127;
	add.s32 	%r284, %r284, 2560;
$L__BB5_43:
	setp.eq.s32 	%p15, %r42, 0;
	@%p15 bra 	$L__BB5_46;
	add.s32 	%r287, %r284, %r279;
	neg.s32 	%r286, %r42;
$L__BB5_45:
	.pragma "nounroll";
	mul.wide.u32 	%rd71, %r287, 8;
	add.s64 	%rd72, %rd2, %rd71;
	ld.global.f64 	%fd128, [%rd72];
	add.f64 	%fd378, %fd378, %fd128;
	add.s32 	%r287, %r287, 640;
	add.s32 	%r286, %r286, 1;
	setp.ne.s32 	%p16, %r286, 0;
	@%p16 bra 	$L__BB5_45;
$L__BB5_46:
	// begin inline asm
	mov.u32 %r91, %laneid;
	// end inline asm
	mov.b64 	%rd73, %fd378;
	mov.b64 	{%r93, %r98}, %rd73;
	mov.b32 	%r99, 1;
	mov.b32 	%r140, 31;
	mov.b32 	%r141, -1;
	// begin inline asm
	shfl.sync.down.b32 %r92, %r93, %r99, %r140, %r141;
	// end inline asm
	// begin inline asm
	shfl.sync.down.b32 %r97, %r98, %r99, %r140, %r141;
	// end inline asm
	mov.b64 	%rd74, {%r92, %r97};
	mov.b64 	%fd129, %rd74;
	setp.gt.s32 	%p17, %r91, 30;
	add.f64 	%fd130, %fd378, %fd129;
	selp.f64 	%fd131, %fd378, %fd130, %p17;
	mov.b64 	%rd75, %fd131;
	mov.b64 	{%r103, %r108}, %rd75;
	mov.b32 	%r109, 2;
	// begin inline asm
	shfl.sync.down.b32 %r102, %r103, %r109, %r140, %r141;
	// end inline asm
	// begin inline asm
	shfl.sync.down.b32 %r107, %r108, %r109, %r140, %r141;
	// end inline asm
	mov.b64 	%rd76, {%r102, %r107};
	mov.b64 	%fd132, %rd76;
	setp.gt.s32 	%p18, %r91, 29;
	add.f64 	%fd133, %fd131, %fd132;
	selp.f64 	%fd134, %fd131, %fd133, %p18;
	mov.b64 	%rd77, %fd134;
	mov.b64 	{%r113, %r118}, %rd77;
	mov.b32 	%r119, 4;
	// begin inline asm
	shfl.sync.down.b32 %r112, %r113, %r119, %r140, %r141;
	// end inline asm
	// begin inline asm
	shfl.sync.down.b32 %r117, %r118, %r119, %r140, %r141;
	// end inline asm
	mov.b64 	%rd78, {%r112, %r117};
	mov.b64 	%fd135, %rd78;
	setp.gt.s32 	%p19, %r91, 27;
	add.f64 	%fd136, %fd134, %fd135;
	selp.f64 	%fd137, %fd134, %fd136, %p19;
	mov.b64 	%rd79, %fd137;
	mov.b64 	{%r123, %r128}, %rd79;
	mov.b32 	%r129, 8;
	// begin inline asm
	shfl.sync.down.b32 %r122, %r123, %r129, %r140, %r141;
	// end inline asm
	// begin inline asm
	shfl.sync.down.b32 %r127, %r128, %r129, %r140, %r141;
	// end inline asm
	mov.b64 	%rd80, {%r122, %r127};
	mov.b64 	%fd138, %rd80;
	setp.gt.s32 	%p20, %r91, 23;
	add.f64 	%fd139, %fd137, %fd138;
	selp.f64 	%fd140, %fd137, %fd139, %p20;
	mov.b64 	%rd81, %fd140;
	mov.b64 	{%r133, %r138}, %rd81;
	mov.b32 	%r139, 16;
	// begin inline asm
	shfl.sync.down.b32 %r132, %r133, %r139, %r140, %r141;
	// end inline asm
	// begin inline asm
	shfl.sync.down.b32 %r137, %r138, %r139, %r140, %r141;
	// end inline asm
	mov.b64 	%rd82, {%r132, %r137};
	mov.b64 	%fd141, %rd82;
	setp.gt.s32 	%p21, %r91, 15;
	add.f64 	%fd38, %fd140, %fd141;
	selp.f64 	%fd379, %fd140, %fd38, %p21;
	setp.ne.s32 	%p22, %r91, 0;
	@%p22 bra 	$L__BB5_48;
	shr.u32 	%r142, %r21, 2;
	and.b32  	%r143, %r142, 248;
	mov.u32 	%r144, _ZZN3cub18CUB_300001_SM_10006detail6reduce28DeviceReduceSingleTileKernelINS2_10policy_hubIdjN4cuda3std3__44plusIdEEE10Policy1000EN6thrust24THRUST_300001_SM_1000_NS6detail15normal_iteratorINSD_10device_ptrIdEEEEPdjS9_ddNS7_10__identityEEEvT0_T1_T2_T3_T4_T6_E12temp_storage;
	add.s32 	%r145, %r144, %r143;
	st.shared.f64 	[%r145+24], %fd38;
$L__BB5_48:
	bar.sync 	0;
	setp.ne.s32 	%p23, %r21, 0;
	@%p23 bra 	$L__BB5_50;
	ld.shared.f64 	%fd142, [_ZZN3cub18CUB_300001_SM_10006detail6reduce28DeviceReduceSingleTileKernelINS2_10policy_hubIdjN4cuda3std3__44plusIdEEE10Policy1000EN6thrust24THRUST_300001_SM_1000_NS6detail15normal_iteratorINSD_10device_ptrIdEEEEPdjS9_ddNS7_10__identityEEEvT0_T1_T2_T3_T4_T6_E12temp_storage+32];
	add.f64 	%fd143, %fd379, %fd142;
	ld.shared.f64 	%fd144, [_ZZN3cub18CUB_300001_SM_10006detail6reduce28DeviceReduceSingleTileKernelINS2_10policy_hubIdjN4cuda3std3__44plusIdEEE10Policy1000EN6thrust24THRUST_300001_SM_1000_NS6detail15normal_iteratorINSD_10device_ptrIdEEEEPdjS9_ddNS7_10__identityEEEvT0_T1_T2_T3_T4_T6_E12temp_storage+40];
	add.f64 	%fd145, %fd143, %fd144;
	ld.shared.f64 	%fd146, [_ZZN3cub18CUB_300001_SM_10006detail6reduce28DeviceReduceSingleTileKernelINS2_10policy_hubIdjN4cuda3std3__44plusIdEEE10Policy1000EN6thrust24THRUST_300001_SM_1000_NS6detail15normal_iteratorINSD_10device_ptrIdEEEEPdjS9_ddNS7_10__identityEEEvT0_T1_T2_T3_T4_T6_E12temp_storage+48];
	add.f64 	%fd147, %fd145, %fd146;
	ld.shared.f64 	%fd148, [_ZZN3cub18CUB_300001_SM_10006detail6reduce28DeviceReduceSingleTileKernelINS2_10policy_hubIdjN4cuda3std3__44plusIdEEE10Policy1000EN6thrust24THRUST_300001_SM_1000_NS6detail15normal_iteratorINSD_10device_ptrIdEEEEPdjS9_ddNS7_10__identityEEEvT0_T1_T2_T3_T4_T6_E12temp_storage+56];
	add.f64 	%fd149, %fd147, %fd148;
	ld.shared.f64 	%fd150, [_ZZN3cub18CUB_300001_SM_10006detail6reduce28DeviceReduceSingleTileKernelINS2_10policy_hubIdjN4cuda3std3__44plusIdEEE10Policy1000EN6thrust24THRUST_300001_SM_1000_NS6detail15normal_iteratorINSD_10device_ptrIdEEEEPdjS9_ddNS7_10__identityEEEvT0_T1_T2_T3_T4_T6_E12temp_storage+64];
	add.f64 	%fd151, %fd149, %fd150;
	ld.shared.f64 	%fd152, [_ZZN3cub18CUB_300001_SM_10006detail6reduce28DeviceReduceSingleTileKernelINS2_10policy_hubIdjN4cuda3std3__44plusIdEEE10Policy1000EN6thrust24THRUST_300001_SM_1000_NS6detail15normal_iteratorINSD_10device_ptrIdEEEEPdjS9_ddNS7_10__identityEEEvT0_T1_T2_T3_T4_T6_E12temp_storage+72];
	add.f64 	%fd153, %fd151, %fd152;
	ld.shared.f64 	%fd154, [_ZZN3cub18CUB_300001_SM_10006detail6reduce28DeviceReduceSingleTileKernelINS2_10policy_hubIdjN4cuda3std3__44plusIdEEE10Policy1000EN6thrust24THRUST_300001_SM_1000_NS6detail15normal_iteratorINSD_10device_ptrIdEEEEPdjS9_ddNS7_10__identityEEEvT0_T1_T2_T3_T4_T6_E12temp_storage+80];
	add.f64 	%fd155, %fd153, %fd154;
	ld.shared.f64 	%fd156, [_ZZN3cub18CUB_300001_SM_10006detail6reduce28DeviceReduceSingleTileKernelINS2_10policy_hubIdjN4cuda3std3__44plusIdEEE10Policy1000EN6thrust24THRUST_300001_SM_1000_NS6detail15normal_iteratorINSD_10device_ptrIdEEEEPdjS9_ddNS7_10__identityEEEvT0_T1_T2_T3_T4_T6_E12temp_storage+88];
	add.f64 	%fd157, %fd155, %fd156;
	ld.shared.f64 	%fd158, [_ZZN3cub18CUB_300001_SM_10006detail6reduce28DeviceReduceSingleTileKernelINS2_10policy_hubIdjN4cuda3std3__44plusIdEEE10Policy1000EN6thrust24THRUST_300001_SM_1000_NS6detail15normal_iteratorINSD_10device_ptrIdEEEEPdjS9_ddNS7_10__identityEEEvT0_T1_T2_T3_T4_T6_E12temp_storage+96];
	add.f64 	%fd159, %fd157, %fd158;
	ld.shared.f64 	%fd160, [_ZZN3cub18CUB_300001_SM_10006detail6reduce28DeviceReduceSingleTileKernelINS2_10policy_hubIdjN4cuda3std3__44plusIdEEE10Policy1000EN6thrust24THRUST_300001_SM_1000_NS6detail15normal_iteratorINSD_10device_ptrIdEEEEPdjS9_ddNS7_10__identityEEEvT0_T1_T2_T3_T4_T6_E12temp_storage+104];
	add.f64 	%fd161, %fd159, %fd160;
	ld.shared.f64 	%fd162, [_ZZN3cub18CUB_300001_SM_10006detail6reduce28DeviceReduceSingleTileKernelINS2_10policy_hubIdjN4cuda3std3__44plusIdEEE10Policy1000EN6thrust24THRUST_300001_SM_1000_NS6detail15normal_iteratorINSD_10device_ptrIdEEEEPdjS9_ddNS7_10__identityEEEvT0_T1_T2_T3_T4_T6_E12temp_storage+112];
	add.f64 	%fd163, %fd161, %fd162;
	ld.shared.f64 	%fd164, [_ZZN3cub18CUB_300001_SM_10006detail6reduce28DeviceReduceSingleTileKernelINS2_10policy_hubIdjN4cuda3std3__44plusIdEEE10Policy1000EN6thrust24THRUST_300001_SM_1000_NS6detail15normal_iteratorINSD_10device_ptrIdEEEEPdjS9_ddNS7_10__identityEEEvT0_T1_T2_T3_T4_T6_E12temp_storage+120];
	add.f64 	%fd165, %fd163, %fd164;
	ld.shared.f64 	%fd166, [_ZZN3cub18CUB_300001_SM_10006detail6reduce28DeviceReduceSingleTileKernelINS2_10policy_hubIdjN4cuda3std3__44plusIdEEE10Policy1000EN6thrust24THRUST_300001_SM_1000_NS6detail15normal_iteratorINSD_10device_ptrIdEEEEPdjS9_ddNS7_10__identityEEEvT0_T1_T2_T3_T4_T6_E12temp_storage+128];
	add.f64 	%fd167, %fd165, %fd166;
	ld.shared.f64 	%fd168, [_ZZN3cub18CUB_300001_SM_10006detail6reduce28DeviceReduceSingleTileKernelINS2_10policy_hubIdjN4cuda3std3__44plusIdEEE10Policy1000EN6thrust24THRUST_300001_SM_1000_NS6detail15normal_iteratorINSD_10device_ptrIdEEEEPdjS9_ddNS7_10__identityEEEvT0_T1_T2_T3_T4_T6_E12temp_storage+136];
	add.f64 	%fd169, %fd167, %fd168;
	ld.shared.f64 	%fd170, [_ZZN3cub18CUB_300001_SM_10006detail6reduce28DeviceReduceSingleTileKernelINS2_10policy_hubIdjN4cuda3std3__44plusIdEEE10Policy1000EN6thrust24THRUST_300001_SM_1000_NS6detail15normal_iteratorINSD_10device_ptrIdEEEEPdjS9_ddNS7_10__identityEEEvT0_T1_T2_T3_T4_T6_E12temp_storage+144];
	add.f64 	%fd171, %fd169, %fd170;
	ld.shared.f64 	%fd172, [_ZZN3cub18CUB_300001_SM_10006detail6reduce28DeviceReduceSingleTileKernelINS2_10policy_hubIdjN4cuda3std3__44plusIdEEE10Policy1000EN6thrust24THRUST_300001_SM_1000_NS6detail15normal_iteratorINSD_10device_ptrIdEEEEPdjS9_ddNS7_10__identityEEEvT0_T1_T2_T3_T4_T6_E12temp_storage+152];
	add.f64 	%fd173, %fd171, %fd172;
	ld.shared.f64 	%fd174, [_ZZN3cub18CUB_300001_SM_10006detail6reduce28DeviceReduceSingleTileKernelINS2_10policy_hubIdjN4cuda3std3__44plusIdEEE10Policy1000EN6thrust24THRUST_300001_SM_1000_NS6detail15normal_iteratorINSD_10device_ptrIdEEEEPdjS9_ddNS7_10__identityEEEvT0_T1_T2_T3_T4_T6_E12temp_storage+160];
	add.f64 	%fd175, %fd173, %fd174;
	ld.shared.f64 	%fd176, [_ZZN3cub18CUB_300001_SM_10006detail6reduce28DeviceReduceSingleTileKernelINS2_10policy_hubIdjN4cuda3std3__44plusIdEEE10Policy1000EN6thrust24THRUST_300001_SM_1000_NS6detail15normal_iteratorINSD_10device_ptrIdEEEEPdjS9_ddNS7_10__identityEEEvT0_T1_T2_T3_T4_T6_E12temp_storage+168];
	add.f64 	%fd177, %fd175, %fd176;
	ld.shared.f64 	%fd178, [_ZZN3cub18CUB_300001_SM_10006detail6reduce28DeviceReduceSingleTileKernelINS2_10policy_hubIdjN4cuda3std3__44plusIdEEE10Policy1000EN6thrust24THRUST_300001_SM_1000_NS6detail15normal_iteratorINSD_10device_ptrIdEEEEPdjS9_ddNS7_10__identityEEEvT0_T1_T2_T3_T4_T6_E12temp_storage+176];
	add.f64 	%fd379, %fd177, %fd178;
$L__BB5_50:
	mov.u32 	%r269, %tid.x;
	setp.ne.s32 	%p69, %r269, 0;
	@%p69 bra 	$L__BB5_52;
	add.f64 	%fd357, %fd42, %fd379;
	st.global.f64 	[%rd1], %fd357;
$L__BB5_52:
	ret;

}
	// .globl	_ZN3cub18CUB_300001_SM_10006detail6reduce18DeviceReduceKernelINS2_10policy_hubIdjN4cuda3std3__44plusIdEEE10Policy1000EN6thrust24THRUST_300001_SM_1000_NS6detail15normal_iteratorINSD_10device_ptrIdEEEEjS9_dNS7_10__identityEEEvT0_PT3_T1_NS0_13GridEvenShareISN_EET2_T4_
.visible .entry _ZN3cub18CUB_300001_SM_10006detail6reduce18DeviceReduceKernelINS2_10policy_hubIdjN4cuda3std3__44plusIdEEE10Policy1000EN6thrust24THRUST_300001_SM_1000_NS6detail15normal_iteratorINSD_10device_ptrIdEEEEjS9_dNS7_10__identityEEEvT0_PT3_T1_NS0_13GridEvenShareISN_EET2_T4_(
	.param .align 8 .b8 _ZN3cub18CUB_300001_SM_10006detail6reduce18DeviceReduceKernelINS2_10policy_hubIdjN4cuda3std3__44plusIdEEE10Policy1000EN6thrust24THRUST_300001_SM_1000_NS6detail15normal_iteratorINSD_10device_ptrIdEEEEjS9_dNS7_10__identityEEEvT0_PT3_T1_NS0_13GridEvenShareISN_EET2_T4__param_0[8],
	.param .u64 .ptr .align 1 _ZN3cub18CUB_300001_SM_10006detail6reduce18DeviceReduceKernelINS2_10policy_hubIdjN4cuda3std3__44plusIdEEE10Policy1000EN6thrust24THRUST_300001_SM_1000_NS6detail15normal_iteratorINSD_10device_ptrIdEEEEjS9_dNS7_10__identityEEEvT0_PT3_T1_NS0_13GridEvenShareISN_EET2_T4__param_1,
	.param .u32 _ZN3cub18CUB_300001_SM_10006detail6reduce18DeviceReduceKernelINS2_10policy_hubIdjN4cuda3std3__44plusIdEEE10Policy1000EN6thrust24THRUST_300001_SM_1000_NS6detail15normal_iteratorINSD_10device_ptrIdEEEEjS9_dNS7_10__identityEEEvT0_PT3_T1_NS0_13GridEvenShareISN_EET2_T4__param_2,
	.param .align 4 .b8 _ZN3cub18CUB_300001_SM_10006detail6reduce18DeviceReduceKernelINS2_10policy_hubIdjN4cuda3std3__44plusIdEEE10Policy1000EN6thrust24THRUST_300001_SM_1000_NS6detail15normal_iteratorINSD_10device_ptrIdEEEEjS9_dNS7_10__identityEEEvT0_PT3_T1_NS0_13GridEvenShareISN_EET2_T4__param_3[40],
	.param .align 1 .b8 _ZN3cub18CUB_300001_SM_10006detail6reduce18DeviceReduceKernelINS2_10policy_hubIdjN4cuda3std3__44plusIdEEE10Policy1000EN6thrust24THRUST_300001_SM_1000_NS6detail15normal_iteratorINSD_10device_ptrIdEEEEjS9_dNS7_10__identityEEEvT0_PT3_T1_NS0_13GridEvenShareISN_EET2_T4__param_4[1],
	.param .align 1 .b8 _ZN3cub18CUB_300001_SM_10006detail6reduce18DeviceReduceKernelINS2_10policy_hubIdjN4cuda3std3__44plusIdEEE10Policy1000EN6thrust24THRUST_300001_SM_1000_NS6detail15normal_iteratorINSD_10device_ptrIdEEEEjS9_dNS7_10__identityEEEvT0_PT3_T1_NS0_13GridEvenShareISN_EET2_T4__param_5[1]
)
.maxntid 640
{
	.reg .pred 	%p<69>;
	.reg .b16 	%rs<4>;
	.reg .b32 	%r<356>;
	.reg .b64 	%rd<160>;
	.reg .b64 	%fd<376>;
	// demoted variable
	.shared .align 8 .b8 _ZZN3cub18CUB_300001_SM_10006detail6reduce18DeviceReduceKernelINS2_10policy_hubIdjN4cuda3std3__44plusIdEEE10Policy1000EN6thrust24THRUST_300001_SM_1000_NS6detail15normal_iteratorINSD_10device_ptrIdEEEEjS9_dNS7_10__identityEEEvT0_PT3_T1_NS0_13GridEvenShareISN_EET2_T4_E12temp_storage[192];
	ld.param.u32 	%r1, [_ZN3cub18CUB_300001_SM_10006detail6reduce18DeviceReduceKernelINS2_10policy_hubIdjN4cuda3std3__44plusIdEEE10Policy1000EN6thrust24THRUST_300001_SM_1000_NS6detail15normal_iteratorINSD_10device_ptrIdEEEEjS9_dNS7_10__identityEEEvT0_PT3_T1_NS0_13GridEvenShareISN_EET2_T4__param_3+20];
	ld.param.u32 	%r2, [_ZN3cub18CUB_300001_SM_10006detail6reduce18DeviceReduceKernelINS2_10policy_hubIdjN4cuda3std3__44plusIdEEE10Policy1000EN6thrust24THRUST_300001_SM_1000_NS6detail15normal_iteratorINSD_10device_ptrIdEEEEjS9_dNS7_10__identityEEEvT0_PT3_T1_NS0_13GridEvenShareISN_EET2_T4__param_3+24];
	ld.param.u64 	%rd3, [_ZN3cub18CUB_300001_SM_10006detail6reduce18DeviceReduceKernelINS2_10policy_hubIdjN4cuda3std3__44plusIdEEE10Policy1000EN6thrust24THRUST_300001_SM_1000_NS6detail15normal_iteratorINSD_10device_ptrIdEEEEjS9_dNS7_10__identityEEEvT0_PT3_T1_NS0_13GridEvenShareISN_EET2_T4__param_0];
	cvta.to.global.u64 	%rd1, %rd3;
	mov.u32 	%r3, %ctaid.x;
	mul.lo.s32 	%r4, %r2, 5120;
	mul.lo.s32 	%r347, %r3, 5120;
	sub.s32 	%r6, %r1, %r347;
	setp.gt.u32 	%p1, %r6, 5119;
	@%p1 bra 	$L__BB6_26;
	mov.u32 	%r7, %tid.x;
	setp.ge.u32 	%p23, %r7, %r6;
	mov.f64 	%fd364, 0d0000000000000000;
	mov.u32 	%r338, %r7;
	@%p23 bra 	$L__BB6_3;
	add.s32 	%r181, %r347, %r7;
	mul.wide.u32 	%rd76, %r181, 8;
	add.s64 	%rd77, %rd1, %rd76;
	ld.global.f64 	%fd364, [%rd77];
	add.s32 	%r338, %r7, 640;
$L__BB6_3:
	setp.ge.u32 	%p24, %r338, %r6;
	@%p24 bra 	$L__BB6_17;
	not.b32 	%r182, %r338;
	add.s32 	%r183, %r1, %r182;
	sub.s32 	%r184, %r183, %r347;
	mul.hi.u32 	%r185, %r184, -858993459;
	shr.u32 	%r186, %r185, 9;
	add.s32 	%r10, %r186, 1;
	and.b32  	%r11, %r10, 15;
	setp.lt.u32 	%p25, %r184, 9600;
	@%p25 bra 	$L__BB6_8;
	add.s32 	%r337, %r338, 5120;
	add.s32 	%r336, %r338, %r347;
	and.b32  	%r187, %r10, 16777200;
	neg.s32 	%r335, %r187;
$L__BB6_6:
	.pragma "nounroll";
	mul.wide.u32 	%rd78, %r336, 8;
	add.s64 	%rd79, %rd1, %rd78;
	ld.global.f64 	%fd179, [%rd79];
	add.f64 	%fd180, %fd364, %fd179;
	add.s32 	%r188, %r336, 640;
	mul.wide.u32 	%rd80, %r188, 8;
	add.s64 	%rd81, %rd1, %rd80;
	ld.global.f64 	%fd181, [%rd81];
	add.f64 	%fd182, %fd180, %fd181;
	add.s32 	%r189, %r336, 1280;
	mul.wide.u32 	%rd82, %r189, 8;
	add.s64 	%rd83, %rd1, %rd82;
	ld.global.f64 	%fd183, [%rd83];
	add.f64 	%fd184, %fd182, %fd183;
	add.s32 	%r190, %r336, 1920;
	mul.wide.u32 	%rd84, %r190, 8;
	add.s64 	%rd85, %rd1, %rd84;
	ld.global.f64 	%fd185, [%rd85];
	add.f64 	%fd186, %fd184, %fd185;
	add.s32 	%r191, %r336, 2560;
	mul.wide.u32 	%rd86, %r191, 8;
	add.s64 	%rd87, %rd1, %rd86;
	ld.global.f64 	%fd187, [%rd87];
	add.f64 	%fd188, %fd186, %fd187;
	add.s32 	%r192, %r336, 3200;
	mul.wide.u32 	%rd88, %r192, 8;
	add.s64 	%rd89, %rd1, %rd88;
	ld.global.f64 	%fd189, [%rd89];
	add.f64 	%fd190, %fd188, %fd189;
	add.s32 	%r193, %r336, 3840;
	mul.wide.u32 	%rd90, %r193, 8;
	add.s64 	%rd91, %rd1, %rd90;
	ld.global.f64 	%fd191, [%rd91];
	add.f64 	%fd192, %fd190, %fd191;
	add.s32 	%r194, %r336, 4480;
	mul.wide.u32 	%rd92, %r194, 8;
	add.s64 	%rd93, %rd1, %rd92;
	ld.global.f64 	%fd193, [%rd93];
	add.f64 	%fd194, %fd192, %fd193;
	add.s32 	%r195, %r336, 5120;
	mul.wide.u32 	%rd94, %r195, 8;
	add.s64 	%rd95, %rd1, %rd94;
	ld.global.f64 	%fd195, [%rd95];
	add.f64 	%fd196, %fd194, %fd195;
	add.s32 	%r196, %r336, 5760;
	mul.wide.u32 	%rd96, %r196, 8;
	add.s64 	%rd97, %rd1, %rd96;
	ld.global.f64 	%fd197, [%rd97];
	add.f64 	%fd198, %fd196, %fd197;
	add.s32 	%r197, %r336, 6400;
	mul.wide.u32 	%rd98, %r197, 8;
	add.s64 	%rd99, %rd1, %rd98;
	ld.global.f64 	%fd199, [%rd99];
	add.f64 	%fd200, %fd198, %fd199;
	add.s32 	%r198, %r336, 7040;
	mul.wide.u32 	%rd100, %r198, 8;
	add.s64 	%rd101, %rd1, %rd100;
	ld.global.f64 	%fd201, [%rd101];
	add.f64 	%fd202, %fd200, %fd201;
	add.s32 	%r199, %r336, 7680;
	mul.wide.u32 	%rd102, %r199, 8;
	add.s64 	%rd103, %rd1, %rd102;
	ld.global.f64 	%fd203, [%rd103];
	add.f64 	%fd204, %fd202, %fd203;
	add.s32 	%r200, %r336, 8320;
	mul.wide.u32 	%rd104, %r200, 8;
	add.s64 	%rd105, %rd1, %rd104;
	ld.global.f64 	%fd205, [%rd105];
	add.f64 	%fd206, %fd204, %fd205;
	add.s32 	%r201, %r336, 8960;
	mul.wide.u32 	%rd106, %r201, 8;
	add.s64 	%rd107, %rd1, %rd106;
	ld.global.f64 	%fd207, [%rd107];
	add.f64 	%fd208, %fd206, %fd207;
	add.s32 	%r202, %r336, 9600;
	mul.wide.u32 	%rd108, %r202, 8;
	add.s64 	%rd109, %rd1, %rd108;
	ld.global.f64 	%fd209, [%rd109];
	add.f64 	%fd364, %fd208, %fd209;
	add.s32 	%r337, %r337, 10240;
	add.s32 	%r336, %r336, 10240;
	add.s32 	%r335, %r335, 16;
	setp.ne.s32 	%p26, %r335, 0;
	@%p26 bra 	$L__BB6_6;
	add.s32 	%r338, %r337, -5120;
$L__BB6_8:
	setp.eq.s32 	%p27, %r11, 0;
	@%p27 bra 	$L__BB6_17;
	and.b32  	%r23, %r10, 7;
	setp.lt.u32 	%p28, %r11, 8;
	@%p28 bra 	$L__BB6_11;
	add.s32 	%r203, %r338, %r347;
	mul.wide.u32 	%rd110, %r203, 8;
	add.s64 	%rd111, %rd1, %rd110;
	ld.global.f64 	%fd211, [%rd111];
	add.f64 	%fd212, %fd364, %fd211;
	add.s32 	%r204, %r203, 640;
	mul.wide.u32 	%rd112, %r204, 8;
	add.s64 	%rd113, %rd1, %rd112;
	ld.global.f64 	%fd213, [%rd113];
	add.f64 	%fd214, %fd212, %fd213;
	add.s32 	%r205, %r203, 1280;
	mul.wide.u32 	%rd114, %r205, 8;
	add.s64 	%rd115, %rd1, %rd114;
	ld.global.f64 	%fd215, [%rd115];
	add.f64 	%fd216, %fd214, %fd215;
	add.s32 	%r206, %r203, 1920;
	mul.wide.u32 	%rd116, %r206, 8;
	add.s64 	%rd117, %rd1, %rd116;
	ld.global.f64 	%fd217, [%rd117];
	add.f64 	%fd218, %fd216, %fd217;
	add.s32 	%r207, %r203, 2560;
	mul.wide.u32 	%rd118, %r207, 8;
	add.s64 	%rd119, %rd1, %rd118;
	ld.global.f64 	%fd219, [%rd119];
	add.f64 	%fd220, %fd218, %fd219;
	add.s32 	%r208, %r203, 3200;
	mul.wide.u32 	%rd120, %r208, 8;
	add.s64 	%rd121, %rd1, %rd120;
	ld.global.f64 	%fd221, [%rd121];
	add.f64 	%fd222, %fd220, %fd221;
	add.s32 	%r209, %r203, 3840;
	mul.wide.u32 	%rd122, %r209, 8;
	add.s64 	%rd123, %rd1, %rd122;
	ld.global.f64 	%fd223, [%rd123];
	add.f64 	%fd224, %fd222, %fd223;
	add.s32 	%r210, %r203, 4480;
	mul.wide.u32 	%rd124, %r210, 8;
	add.s64 	%rd125, %rd1, %rd124;
	ld.global.f64 	%fd225, [%rd125];
	add.f64 	%fd364, %fd224, %fd225;
	add.s32 	%r338, %r338, 5120;
$L__BB6_11:
	setp.eq.s32 	%p29, %r23, 0;
	@%p29 bra 	$L__BB6_17;
	and.b32  	%r26, %r10, 3;
	setp.lt.u32 	%p30, %r23, 4;
	@%p30 bra 	$L__BB6_14;
	add.s32 	%r211, %r338, %r347;
	mul.wide.u32 	%rd126, %r211, 8;
	add.s64 	%rd127, %rd1, %rd126;
	ld.global.f64 	%fd227, [%rd127];
	add.f64 	%fd228, %fd364, %fd227;
	add.s32 	%r212, %r211, 640;
	mul.wide.u32 	%rd128, %r212, 8;
	add.s64 	%rd129, %rd1, %rd128;
	ld.global.f64 	%fd229, [%rd129];
	add.f64 	%fd230, %fd228, %fd229;
	add.s32 	%r213, %r211, 1280;
	mul.wide.u32 	%rd130, %r213, 8;
	add.s64 	%rd131, %rd1, %rd130;
	ld.global.f64 	%fd231, [%rd131];
	add.f64 	%fd232, %fd230, %fd231;
	add.s32 	%r214, %r211, 1920;
	mul.wide.u32 	%rd132, %r214, 8;
	add.s64 	%rd133, %rd1, %rd132;
	ld.global.f64 	%fd233, [%rd133];
	add.f64 	%fd364, %fd232, %fd233;
	add.s32 	%r338, %r338, 2560;
$L__BB6_14:
	setp.eq.s32 	%p31, %r26, 0;
	@%p31 bra 	$L__BB6_17;
	add.s32 	%r342, %r338, %r347;
	neg.s32 	%r341, %r26;
$L__BB6_16:
	.pragma "nounroll";
	mul.wide.u32 	%rd134, %r342, 8;
	add.s64 	%rd135, %rd1, %rd134;
	ld.global.f64 	%fd234, [%rd135];
	add.f64 	%fd364, %fd364, %fd234;
	add.s32 	%r342, %r342, 640;
	add.s32 	%r341, %r341, 1;
	setp.ne.s32 	%p32, %r341, 0;
	@%p32 bra 	$L__BB6_16;
$L__BB6_17:
	setp.lt.u32 	%p33, %r6, 640;
	@%p33 bra 	$L__BB6_22;
	// begin inline asm
	mov.u32 %r278, %laneid;
	// end inline asm
	mov.b64 	%rd146, %fd364;
	mov.b64 	{%r280, %r285}, %rd146;
	mov.b32 	%r286, 1;
	mov.b32 	%r327, 31;
	mov.b32 	%r328, -1;
	// begin inline asm
	shfl.sync.down.b32 %r279, %r280, %r286, %r327, %r328;
	// end inline asm
	// begin inline asm
	shfl.sync.down.b32 %r284, %r285, %r286, %r327, %r328;
	// end inline asm
	mov.b64 	%rd147, {%r279, %r284};
	mov.b64 	%fd305, %rd147;
	setp.gt.s32 	%p61, %r278, 30;
	add.f64 	%fd306, %fd364, %fd305;
	selp.f64 	%fd307, %fd364, %fd306, %p61;
	mov.b64 	%rd148, %fd307;
	mov.b64 	{%r290, %r295}, %rd148;
	mov.b32 	%r296, 2;
	// begin inline asm
	shfl.sync.down.b32 %r289, %r290, %r296, %r327, %r328;
	// end inline asm
	// begin inline asm
	shfl.sync.down.b32 %r294, %r295, %r296, %r327, %r328;
	// end inline asm
	mov.b64 	%rd149, {%r289, %r294};
	mov.b64 	%fd308, %rd149;
	setp.gt.s32 	%p62, %r278, 29;
	add.f64 	%fd309, %fd307, %fd308;
	selp.f64 	%fd310, %fd307, %fd309, %p62;
	mov.b64 	%rd150, %fd310;
	mov.b64 	{%r300, %r305}, %rd150;
	mov.b32 	%r306, 4;
	// begin inline asm
	shfl.sync.down.b32 %r299, %r300, %r306, %r327, %r328;
	// end inline asm
	// begin inline asm
	shfl.sync.down.b32 %r304, %r305, %r306, %r327, %r328;
	// end inline asm
	mov.b64 	%rd151, {%r299, %r304};
	mov.b64 	%fd311, %rd151;
	setp.gt.s32 	%p63, %r278, 27;
	add.f64 	%fd312, %fd310, %fd311;
	selp.f64 	%fd313, %fd310, %fd312, %p63;
	mov.b64 	%rd152, %fd313;
	mov.b64 	{%r310, %r315}, %rd152;
	mov.b32 	%r316, 8;
	// begin inline asm
	shfl.sync.down.b32 %r309, %r310, %r316, %r327, %r328;
	// end inline asm
	// begin inline asm
	shfl.sync.down.b32 %r314, %r315, %r316, %r327, %r328;
	// end inline asm
	mov.b64 	%rd153, {%r309, %r314};
	mov.b64 	%fd314, %rd153;
	setp.gt.s32 	%p64, %r278, 23;
	add.f64 	%fd315, %fd313, %fd314;
	selp.f64 	%fd316, %fd313, %fd315, %p64;
	mov.b64 	%rd154, %fd316;
	mov.b64 	{%r320, %r325}, %rd154;
	mov.b32 	%r326, 16;
	// begin inline asm
	shfl.sync.down.b32 %r319, %r320, %r326, %r327, %r328;
	// end inline asm
	// begin inline asm
	shfl.sync.down.b32 %r324, %r325, %r326, %r327, %r328;
	// end inline asm
	mov.b64 	%rd155, {%r319, %r324};
	mov.b64 	%fd317, %rd155;
	setp.gt.s32 	%p65, %r278, 15;
	add.f64 	%fd16, %fd316, %fd317;
	selp.f64 	%fd375, %fd316, %fd16, %p65;
	setp.ne.s32 	%p66, %r278, 0;
	@%p66 bra 	$L__BB6_20;
	shr.u32 	%r329, %r7, 2;
	and.b32  	%r330, %r329, 248;
	mov.u32 	%r331, _ZZN3cub18CUB_300001_SM_10006detail6reduce18DeviceReduceKernelINS2_10policy_hubIdjN4cuda3std3__44plusIdEEE10Policy1000EN6thrust24THRUST_300001_SM_1000_NS6detail15normal_iteratorINSD_10device_ptrIdEEEEjS9_dNS7_10__identityEEEvT0_PT3_T1_NS0_13GridEvenShareISN_EET2_T4_E12temp_storage;
	add.s32 	%r332, %r331, %r330;
	st.shared.f64 	[%r332+24], %fd16;
$L__BB6_20:
	bar.sync 	0;
	setp.ne.s32 	%p67, %r7, 0;
	@%p67 bra 	$L__BB6_48;
	ld.shared.f64 	%fd318, [_ZZN3cub18CUB_300001_SM_10006detail6reduce18DeviceReduceKernelINS2_10policy_hubIdjN4cuda3std3__44plusIdEEE10Policy1000EN6thrust24THRUST_300001_SM_1000_NS6detail15normal_iteratorINSD_10device_ptrIdEEEEjS9_dNS7_10__identityEEEvT0_PT3_T1_NS0_13GridEvenShareISN_EET2_T4_E12temp_storage+32];
	add.f64 	%fd319, %fd375, %fd318;
	ld.shared.f64 	%fd320, [_ZZN3cub18CUB_300001_SM_10006detail6reduce18DeviceReduceKernelINS2_10policy_hubIdjN4cuda3std3__44plusIdEEE10Policy1000EN6thrust24THRUST_300001_SM_1000_NS6detail15normal_iteratorINSD_10device_ptrIdEEEEjS9_dNS7_10__identityEEEvT0_PT3_T1_NS0_13GridEvenShareISN_EET2_T4_E12temp_storage+40];
	add.f64 	%fd321, %fd319, %fd320;
	ld.shared.f64 	%fd322, [_ZZN3cub18CUB_300001_SM_10006detail6reduce18DeviceReduceKernelINS2_10policy_hubIdjN4cuda3std3__44plusIdEEE10Policy1000EN6thrust24THRUST_300001_SM_1000_NS6detail15normal_iteratorINSD_10device_ptrIdEEEEjS9_dNS7_10__identityEEEvT0_PT3_T1_NS0_13GridEvenShareISN_EET2_T4_E12temp_storage+48];
	add.f64 	%fd323, %fd321, %fd322;
	ld.shared.f64 	%fd324, [_ZZN3cub18CUB_300001_SM_10006detail6reduce18DeviceReduceKernelINS2_10policy_hubIdjN4cuda3std3__44plusIdEEE10Policy1000EN6thrust24THRUST_300001_SM_1000_NS6detail15normal_iteratorINSD_10device_ptrIdEEEEjS9_dNS7_10__identityEEEvT0_PT3_T1_NS0_13GridEvenShareISN_EET2_T4_E12temp_storage+56];
	add.f64 	%fd325, %fd323, %fd324;
	ld.shared.f64 	%fd326, [_ZZN3cub18CUB_300001_SM_10006detail6reduce18DeviceReduceKernelINS2_10policy_hubIdjN4cuda3std3__44plusIdEEE10Policy1000EN6thrust24THRUST_300001_SM_1000_NS6detail15normal_iteratorINSD_10device_ptrIdEEEEjS9_dNS7_10__identityEEEvT0_PT3_T1_NS0_13GridEvenShareISN_EET2_T4_E12temp_storage+64];
	add.f64 	%fd327, %fd325, %fd326;
	ld.shared.f64 	%fd328, [_ZZN3cub18CUB_300001_SM_10006detail6reduce18DeviceReduceKernelINS2_10policy_hubIdjN4cuda3std3__44plusIdEEE10Policy1000EN6thrust24THRUST_300001_SM_1000_NS6detail15normal_iteratorINSD_10device_ptrIdEEEEjS9_dNS7_10__identityEEEvT0_PT3_T1_NS0_13GridEvenShareISN_EET2_T4_E12temp_storage+72];
	add.f64 	%fd329, %fd327, %fd328;
	ld.shared.f64 	%fd330, [_ZZN3cub18CUB_300001_SM_10006detail6reduce18DeviceReduceKernelINS2_10policy_hubIdjN4cuda3std3__44plusIdEEE10Policy1000EN6thrust24THRUST_300001_SM_1000_NS6detail15normal_iteratorINSD_10device_ptrIdEEEEjS9_dNS7_10__identityEEEvT0_PT3_T1_NS0_13GridEvenShareISN_EET2_T4_E12temp_storage+80];
	add.f64 	%fd331, %fd329, %fd330;
	ld.shared.f64 	%fd332, [_ZZN3cub18CUB_300001_SM_10006detail6reduce18DeviceReduceKernelINS2_10policy_hubIdjN4cuda3std3__44plusIdEEE10Policy1000EN6thrust24THRUST_300001_SM_1000_NS6detail15normal_iteratorINSD_10device_ptrIdEEEEjS9_dNS7_10__identityEEEvT0_PT3_T1_NS0_13GridEvenShareISN_EET2_T4_E12temp_storage+88];
	add.f64 	%fd333, %fd331, %fd332;
	ld.shared.f64 	%fd334, [_ZZN3cub18CUB_300001_SM_10006detail6reduce18DeviceReduceKernelINS2_10policy_hubIdjN4cuda3std3__44plusIdEEE10Policy1000EN6thrust24THRUST_300001_SM_1000_NS6detail15normal_iteratorINSD_10device_ptrIdEEEEjS9_dNS7_10__identityEEEvT0_PT3_T1_NS0_13GridEvenShareISN_EET2_T4_E12temp_storage+96];
	add.f64 	%fd335, %fd333, %fd334;
	ld.shared.f64 	%fd336, [_ZZN3cub18CUB_300001_SM_10006detail6reduce18DeviceReduceKernelINS2_10policy_hubIdjN4cuda3std3__44plusIdEEE10Policy1000EN6thrust24THRUST_300001_SM_1000_NS6detail15normal_iteratorINSD_10device_ptrIdEEEEjS9_dNS7_10__identityEEEvT0_PT3_T1_NS0_13GridEvenShareISN_EET2_T4_E12temp_storage+104];
	add.f64 	%fd337, %fd335, %fd336;
	ld.shared.f64 	%fd338, [_ZZN3cub18CUB_300001_SM_10006detail6reduce18DeviceReduceKernelINS2_10policy_hubIdjN4cuda3std3__44plusIdEEE10Policy1000EN6thrust24THRUST_300001_SM_1000_NS6detail15normal_iteratorINSD_10device_ptrIdEEEEjS9_dNS7_10__identityEEEvT0_PT3_T1_NS0_13GridEvenShareISN_EET2_T4_E12temp_storage+112];
	add.f64 	%fd339, %fd337, %fd338;
	ld.shared.f64 	%fd340, [_ZZN3cub18CUB_300001_SM_10006detail6reduce18DeviceReduceKernelINS2_10policy_hubIdjN4cuda3std3__44plusIdEEE10Policy1000EN6thrust24THRUST_300001_SM_1000_NS6detail15normal_iteratorINSD_10device_ptrIdEEEEjS9_dNS7_10__identityEEEvT0_PT3_T1_NS0_13GridEvenShareISN_EET2_T4_E12temp_storage+120];
	add.f64 	%fd341, %fd339, %fd340;
	ld.shared.f64 	%fd342, [_ZZN3cub18CUB_300001_SM_10006detail6reduce18DeviceReduceKernelINS2_10policy_hubIdjN4cuda3std3__44plusIdEEE10Policy1000EN6thrust24THRUST_300001_SM_1000_NS6detail15normal_iteratorINSD_10device_ptrIdEEEEjS9_dNS7_10__identityEEEvT0_PT3_T1_NS0_13GridEvenShareISN_EET2_T4_E12temp_storage+128];
	add.f64 	%fd343, %fd341, %fd342;
	ld.shared.f64 	%fd344, [_ZZN3cub18CUB_300001_SM_10006detail6reduce18DeviceReduceKernelINS2_10policy_hubIdjN4cuda3std3__44plusIdEEE10Policy1000EN6thrust24THRUST_300001_SM_1000_NS6detail15normal_iteratorINSD_10device_ptrIdEEEEjS9_dNS7_10__identityEEEvT0_PT3_T1_NS0_13GridEvenShareISN_EET2_T4_E12temp_storage+136];
	add.f64 	%fd345, %fd343, %fd344;
	ld.shared.f64 	%fd346, [_ZZN3cub18CUB_300001_SM_10006detail6reduce18DeviceReduceKernelINS2_10policy_hubIdjN4cuda3std3__44plusIdEEE10Policy1000EN6thrust24THRUST_300001_SM_1000_NS6detail15normal_iteratorINSD_10device_ptrIdEEEEjS9_dNS7_10__identityEEEvT0_PT3_T1_NS0_13GridEvenShareISN_EET2_T4_E12temp_storage+144];
	add.f64 	%fd347, %fd345, %fd346;
	ld.shared.f64 	%fd348, [_ZZN3cub18CUB_300001_SM_10006detail6reduce18DeviceReduceKernelINS2_10policy_hubIdjN4cuda3std3__44plusIdEEE10Policy1000EN6thrust24THRUST_300001_SM_1000_NS6detail15normal_iteratorINSD_10device_ptrIdEEEEjS9_dNS7_10__identityEEEvT0_PT3_T1_NS0_13GridEvenShareISN_EET2_T4_E12temp_storage+152];
	add.f64 	%fd349, %fd347, %fd348;
	ld.shared.f64 	%fd350, [_ZZN3cub18CUB_300001_SM_10006detail6reduce18DeviceReduceKernelINS2_10policy_hubIdjN4cuda3std3__44plusIdEEE10Policy1000EN6thrust24THRUST_300001_SM_1000_NS6detail15normal_iteratorINSD_10device_ptrIdEEEEjS9_dNS7_10__identityEEEvT0_PT3_T1_NS0_13GridEvenShareISN_EET2_T4_E12temp_storage+160];
	add.f64 	%fd351, %fd349, %fd350;
	ld.shared.f64 	%fd352, [_ZZN3cub18CUB_300001_SM_10006detail6reduce18DeviceReduceKernelINS2_10policy_hubIdjN4cuda3std3__44plusIdEEE10Policy1000EN6thrust24THRUST_300001_SM_1000_NS6detail15normal_iteratorINSD_10device_ptrIdEEEEjS9_dNS7_10__identityEEEvT0_PT3_T1_NS0_13GridEvenShareISN_EET2_T4_E12temp_storage+168];
	add.f64 	%fd353, %fd351, %fd352;
	ld.shared.f64 	%fd354, [_ZZN3cub18CUB_300001_SM_10006detail6reduce18DeviceReduceKernelINS2_10policy_hubIdjN4cuda3std3__44plusIdEEE10Policy1000EN6thrust24THRUST_300001_SM_1000_NS6detail15normal_iteratorINSD_10device_ptrIdEEEEjS9_dNS7_10__identityEEEvT0_PT3_T1_NS0_13GridEvenShareISN_EET2_T4_E12temp_storage+176];
	add.f64 	%fd375, %fd353, %fd354;
	bra.uni 	$L__BB6_48;
$L__BB6_22:
	// begin inline asm
	mov.u32 %r215, %laneid;
	// end inline asm
	and.b32  	%r266, %r7, 992;
	add.s32 	%r267, %r266, 32;
	setp.gt.u32 	%p34, %r267, %r6;
	not.b32 	%r268, %r266;
	add.s32 	%r269, %r6, %r268;
	selp.b32 	%r264, %r269, 31, %p34;
	mov.b64 	%rd136, %fd364;
	mov.b64 	{%r217, %r222}, %rd136;
	mov.b32 	%r223, 1;
	mov.b32 	%r265, -1;
	// begin inline asm
	shfl.sync.down.b32 %r216, %r217, %r223, %r264, %r265;
	// end inline asm
	// begin inline asm
	shfl.sync.down.b32 %r221, %r222, %r223, %r264, %r265;
	// end inline asm
	mov.b64 	%rd137, {%r216, %r221};
	mov.b64 	%fd235, %rd137;
	setp.lt.s32 	%p35, %r215, %r264;
	add.f64 	%fd236, %fd364, %fd235;
	selp.f64 	%fd237, %fd236, %fd364, %p35;
	mov.b64 	%rd138, %fd237;
	mov.b64 	{%r227, %r232}, %rd138;
	mov.b32 	%r233, 2;
	// begin inline asm
	shfl.sync.down.b32 %r226, %r227, %r233, %r264, %r265;
	// end inline asm
	// begin inline asm
	shfl.sync.down.b32 %r231, %r232, %r233, %r264, %r265;
	// end inline asm
	mov.b64 	%rd139, {%r226, %r231};
	mov.b64 	%fd238, %rd139;
	add.s32 	%r270, %r215, 2;
	setp.gt.s32 	%p36, %r270, %r264;
	add.f64 	%fd239, %fd237, %fd238;
	selp.f64 	%fd240, %fd237, %fd239, %p36;
	mov.b64 	%rd140, %fd240;
	mov.b64 	{%r237, %r242}, %rd140;
	mov.b32 	%r243, 4;
	// begin inline asm
	shfl.sync.down.b32 %r236, %r237, %r243, %r264, %r265;
	// end inline asm
	// begin inline asm
	shfl.sync.down.b32 %r241, %r242, %r243, %r264, %r265;
	// end inline asm
	mov.b64 	%rd141, {%r236, %r241};
	mov.b64 	%fd241, %rd141;
	add.s32 	%r271, %r215, 4;
	setp.gt.s32 	%p37, %r271, %r264;
	add.f64 	%fd242, %fd240, %fd241;
	selp.f64 	%fd243, %fd240, %fd242, %p37;
	mov.b64 	%rd142, %fd243;
	mov.b64 	{%r247, %r252}, %rd142;
	mov.b32 	%r253, 8;
	// begin inline asm
	shfl.sync.down.b32 %r246, %r247, %r253, %r264, %r265;
	// end inline asm
	// begin inline asm
	shfl.sync.down.b32 %r251, %r252, %r253, %r264, %r265;
	// end inline asm
	mov.b64 	%rd143, {%r246, %r251};
	mov.b64 	%fd244, %rd143;
	add.s32 	%r272, %r215, 8;
	setp.gt.s32 	%p38, %r272, %r264;
	add.f64 	%fd245, %fd243, %fd244;
	selp.f64 	%fd246, %fd243, %fd245, %p38;
	mov.b64 	%rd144, %fd246;
	mov.b64 	{%r257, %r262}, %rd144;
	mov.b32 	%r263, 16;
	// begin inline asm
	shfl.sync.down.b32 %r256, %r257, %r263, %r264, %r265;
	// end inline asm
	// begin inline asm
	shfl.sync.down.b32 %r261, %r262, %r263, %r264, %r265;
	// end inline asm
	mov.b64 	%rd145, {%r256, %r261};
	mov.b64 	%fd247, %rd145;
	add.s32 	%r273, %r215, 16;
	setp.gt.s32 	%p39, %r273, %r264;
	add.f64 	%fd248, %fd246, %fd247;
	selp.f64 	%fd375, %fd246, %fd248, %p39;
	setp.ne.s32 	%p40, %r215, 0;
	@%p40 bra 	$L__BB6_24;
	shr.u32 	%r274, %r7, 2;
	and.b32  	%r275, %r274, 248;
	mov.u32 	%r276, _ZZN3cub18CUB_300001_SM_10006detail6reduce18DeviceReduceKernelINS2_10policy_hubIdjN4cuda3std3__44plusIdEEE10Policy1000EN6thrust24THRUST_300001_SM_1000_NS6detail15normal_iteratorINSD_10device_ptrIdEEEEjS9_dNS7_10__identityEEEvT0_PT3_T1_NS0_13GridEvenShareISN_EET2_T4_E12temp_storage;
	add.s32 	%r277, %r276, %r275;
	st.shared.f64 	[%r277+24], %fd375;
$L__BB6_24:
	bar.sync 	0;
	setp.ne.s32 	%p41, %r7, 0;
	@%p41 bra 	$L__BB6_48;
	setp.gt.u32 	%p42, %r6, 32;
	ld.shared.f64 	%fd249, [_ZZN3cub18CUB_300001_SM_10006detail6reduce18DeviceReduceKernelINS2_10policy_hubIdjN4cuda3std3__44plusIdEEE10Policy1000EN6thrust24THRUST_300001_SM_1000_NS6detail15normal_iteratorINSD_10device_ptrIdEEEEjS9_dNS7_10__identityEEEvT0_PT3_T1_NS0_13GridEvenShareISN_EET2_T4_E12temp_storage+32];
	add.f64 	%fd250, %fd375, %fd249;
	selp.f64 	%fd251, %fd250, %fd375, %p42;
	setp.gt.u32 	%p43, %r6, 64;
	ld.shared.f64 	%fd252, [_ZZN3cub18CUB_300001_SM_10006detail6reduce18DeviceReduceKernelINS2_10policy_hubIdjN4cuda3std3__44plusIdEEE10Policy1000EN6thrust24THRUST_300001_SM_1000_NS6detail15normal_iteratorINSD_10device_ptrIdEEEEjS9_dNS7_10__identityEEEvT0_PT3_T1_NS0_13GridEvenShareISN_EET2_T4_E12temp_storage+40];
	add.f64 	%fd253, %fd252, %fd251;
	selp.f64 	%fd254, %fd253, %fd251, %p43;
	setp.gt.u32 	%p44, %r6, 96;
	ld.shared.f64 	%fd255, [_ZZN3cub18CUB_300001_SM_10006detail6reduce18DeviceReduceKernelINS2_10policy_hubIdjN4cuda3std3__44plusIdEEE10Policy1000EN6thrust24THRUST_300001_SM_1000_NS6detail15normal_iteratorINSD_10device_ptrIdEEEEjS9_dNS7_10__identityEEEvT0_PT3_T1_NS0_13GridEvenShareISN_EET2_T4_E12temp_storage+48];
	add.f64 	%fd256, %fd255, %fd254;
	selp.f64 	%fd257, %fd256, %fd254, %p44;
	setp.gt.u32 	%p45, %r6, 128;
	ld.shared.f64 	%fd258, [_ZZN3cub18CUB_300001_SM_10006detail6reduce18DeviceReduceKernelINS2_10policy_hubIdjN4cuda3std3__44plusIdEEE10Policy1000EN6thrust24THRUST_300001_SM_1000_NS6detail15normal_iteratorINSD_10device_ptrIdEEEEjS9_dNS7_10__identityEEEvT0_PT3_T1_NS0_13GridEvenShareISN_EET2_T4_E12temp_storage+56];
	add.f64 	%fd259, %fd258, %fd257;
	selp.f64 	%fd260, %fd259, %fd257, %p45;
	setp.gt.u32 	%p46, %r6, 160;
	ld.shared.f64 	%fd261, [_ZZN3cub18CUB_300001_SM_10006detail6reduce18DeviceReduceKernelINS2_10policy_hubIdjN4cuda3std3__44plusIdEEE10Policy1000EN6thrust24THRUST_300001_SM_1000_NS6detail15normal_iteratorINSD_10device_ptrIdEEEEjS9_dNS7_10__identityEEEvT0_PT3_T1_NS0_13GridEvenShareISN_EET2_T4_E12temp_storage+64];
	add.f64 	%fd262, %fd261, %fd260;
	selp.f64 	%fd263, %fd262, %fd260, %p46;
	setp.gt.u32 	%p47, %r6, 192;
	ld.shared.f64 	%fd264, [_ZZN3cub18CUB_300001_SM_10006detail6reduce18DeviceReduceKernelINS2_10policy_hubIdjN4cuda3std3__44plusIdEEE10Policy1000EN6thrust24THRUST_300001_SM_1000_NS6detail15normal_iteratorINSD_10device_ptrIdEEEEjS9_dNS7_10__identityEEEvT0_PT3_T1_NS0_13GridEvenShareISN_EET2_T4_E12temp_storage+72];
	add.f64 	%fd265, %fd264, %fd263;
	selp.f64 	%fd266, %fd265, %fd263, %p47;
	setp.gt.u32 	%p48, %r6, 224;
	ld.shared.f64 	%fd267, [_ZZN3cub18CUB_300001_SM_10006detail6reduce18DeviceReduceKernelINS2_10policy_hubIdjN4cuda3std3__44plusIdEEE10Policy1000EN6thrust24THRUST_300001_SM_1000_NS6detail15normal_iteratorINSD_10device_ptrIdEEEEjS9_dNS7_10__identityEEEvT0_PT3_T1_NS0_13GridEvenShareISN_EET2_T4_E12temp_storage+80];
	add.f64 	%fd268, %fd267, %fd266;
	selp.f64 	%fd269, %fd268, %fd266, %p48;
	setp.gt.u32 	%p49, %r6, 256;
	ld.shared.f64 	%fd270, [_ZZN3cub18CUB_300001_SM_10006detail6reduce18DeviceReduceKernelINS2_10policy_hubIdjN4cuda3std3__44plusIdEEE10Policy1000EN6thrust24THRUST_300001_SM_1000_NS6detail15normal_iteratorINSD_10device_ptrIdEEEEjS9_dNS7_10__identityEEEvT0_PT3_T1_NS0_13GridEvenShareISN_EET2_T4_E12temp_storage+88];
	add.f64 	%fd271, %fd270, %fd269;
	selp.f64 	%fd272, %fd271, %fd269, %p49;
	setp.gt.u32 	%p50, %r6, 288;
	ld.shared.f64 	%fd273, [_ZZN3cub18CUB_300001_SM_10006detail6reduce18DeviceReduceKernelINS2_10policy_hubIdjN4cuda3std3__44plusIdEEE10Policy1000EN6thrust24THRUST_300001_SM_1000_NS6detail15normal_iteratorINSD_10device_ptrIdEEEEjS9_dNS7_10__identityEEEvT0_PT3_T1_NS0_13GridEvenShareISN_EET2_T4_E12temp_storage+96];
	add.f64 	%fd274, %fd273, %fd272;
	selp.f64 	%fd275, %fd274, %fd272, %p50;
	setp.gt.u32 	%p51, %r6, 320;
	ld.shared.f64 	%fd276, [_ZZN3cub18CUB_300001_SM_10006detail6reduce18DeviceReduceKernelINS2_10policy_hubIdjN4cuda3std3__44plusIdEEE10Policy1000EN6thrust24THRUST_300001_SM_1000_NS6detail15normal_iteratorINSD_10device_ptrIdEEEEjS9_dNS7_10__identityEEEvT0_PT3_T1_NS0_13GridEvenShareISN_EET2_T4_E12temp_storage+104];
	add.f64 	%fd277, %fd276, %fd275;
	selp.f64 	%fd278, %fd277, %fd275, %p51;
	setp.gt.u32 	%p52, %r6, 352;
	ld.shared.f64 	%fd279, [_ZZN3cub18CUB_300001_SM_10006detail6reduce18DeviceReduceKernelINS2_10policy_hubIdjN4cuda3std3__44plusIdEEE10Policy1000EN6thrust24THRUST_300001_SM_1000_NS6detail15normal_iteratorINSD_10device_ptrIdEEEEjS9_dNS7_10__identityEEEvT0_PT3_T1_NS0_13GridEvenShareISN_EET2_T4_E12temp_storage+112];
	add.f64 	%fd280, %fd279, %fd278;
	selp.f64 	%fd281, %fd280, %fd278, %p52;
	setp.gt.u32 	%p53, %r6, 384;
	ld.shared.f64 	%fd282, [_ZZN3cub18CUB_300001_SM_10006detail6reduce18DeviceReduceKernelINS2_10policy_hubIdjN4cuda3std3__44plusIdEEE10Policy1000EN6thrust24THRUST_300001_SM_1000_NS6detail15normal_iteratorINSD_10device_ptrIdEEEEjS9_dNS7_10__identityEEEvT0_PT3_T1_NS0_13GridEvenShareISN_EET2_T4_E12temp_storage+120];
	add.f64 	%fd283, %fd282, %fd281;
	selp.f64 	%fd284, %fd283, %fd281, %p53;
	setp.gt.u32 	%p54, %r6, 416;
	ld.shared.f64 	%fd285, [_ZZN3cub18CUB_300001_SM_10006detail6reduce18DeviceReduceKernelINS2_10policy_hubIdjN4cuda3std3__44plusIdEEE10Policy1000EN6thrust24THRUST_300001_SM_1000_NS6detail15normal_iteratorINSD_10device_ptrIdEEEEjS9_dNS7_10__identityEEEvT0_PT3_T1_NS0_13GridEvenShareISN_EET2_T4_E12temp_storage+128];
	add.f64 	%fd286, %fd285, %fd284;
	selp.f64 	%fd287, %fd286, %fd284, %p54;
	setp.gt.u32 	%p55, %r6, 448;
	ld.shared.f64 	%fd288, [_ZZN3cub18CUB_300001_SM_10006detail6reduce18DeviceReduceKernelINS2_10policy_hubIdjN4cuda3std3__44plusIdEEE10Policy1000EN6thrust24THRUST_300001_SM_1000_NS6detail15normal_iteratorINSD_10device_ptrIdEEEEjS9_dNS7_10__identityEEEvT0_PT3_T1_NS0_13GridEvenShareISN_EET2_T4_E12temp_storage+136];
	add.f64 	%fd289, %fd288, %fd287;
	selp.f64 	%fd290, %fd289, %fd287, %p55;
	setp.gt.u32 	%p56, %r6, 480;
	ld.shared.f64 	%fd291, [_ZZN3cub18CUB_300001_SM_10006detail6reduce18DeviceReduceKernelINS2_10policy_hubIdjN4cuda3std3__44plusIdEEE10Policy1000EN6thrust24THRUST_300001_SM_1000_NS6detail15normal_iteratorINSD_10device_ptrIdEEEEjS9_dNS7_10__identityEEEvT0_PT3_T1_NS0_13GridEvenShareISN_EET2_T4_E12temp_storage+144];
	add.f64 	%fd292, %fd291, %fd290;
	selp.f64 	%fd293, %fd292, %fd290, %p56;
	setp.gt.u32 	%p57, %r6, 512;
	ld.shared.f64 	%fd294, [_ZZN3cub18CUB_300001_SM_10006detail6reduce18DeviceReduceKernelINS2_10policy_hubIdjN4cuda3std3__44plusIdEEE10Policy1000EN6thrust24THRUST_300001_SM_1000_NS6detail15normal_iteratorINSD_10device_ptrIdEEEEjS9_dNS7_10__identityEEEvT0_PT3_T1_NS0_13GridEvenShareISN_EET2_T4_E12temp_storage+152];
	add.f64 	%fd295, %fd294, %fd293;
	selp.f64 	%fd296, %fd295, %fd293, %p57;
	setp.gt.u32 	%p58, %r6, 544;
	ld.shared.f64 	%fd297, [_ZZN3cub18CUB_300001_SM_10006detail6reduce18DeviceReduceKernelINS2_10policy_hubIdjN4cuda3std3__44plusIdEEE10Policy1000EN6thrust24THRUST_300001_SM_1000_NS6detail15normal_iteratorINSD_10device_ptrIdEEEEjS9_dNS7_10__identityEEEvT0_PT3_T1_NS0_13GridEvenShareISN_EET2_T4_E12temp_storage+160];
	add.f64 	%fd298, %fd297, %fd296;
	selp.f64 	%fd299, %fd298, %fd296, %p58;
	setp.gt.u32 	%p59, %r6, 576;
	ld.shared.f64 	%fd300, [_ZZN3cub18CUB_300001_SM_10006detail6reduce18DeviceReduceKernelINS2_10policy_hubIdjN4cuda3std3__44plusIdEEE10Policy1000EN6thrust24THRUST_300001_SM_1000_NS6detail15normal_iteratorINSD_10device_ptrIdEEEEjS9_dNS7_10__identityEEEvT0_PT3_T1_NS0_13GridEvenShareISN_EET2_T4_E12temp_storage+168];
	add.f64 	%fd301, %fd300, %fd299;
	selp.f64 	%fd302, %fd301, %fd299, %p59;
	setp.gt.u32 	%p60, %r6, 608;
	ld.shared.f64 	%fd303, [_ZZN3cub18CUB_300001_SM_10006detail6reduce18DeviceReduceKernelINS2_10policy_hubIdjN4cuda3std3__44plusIdEEE10Policy1000EN6thrust24THRUST_300001_SM_1000_NS6detail15normal_iteratorINSD_10device_ptrIdEEEEjS9_dNS7_10__identityEEEvT0_PT3_T1_NS0_13GridEvenShareISN_EET2_T4_E12temp_storage+176];
	add.f64 	%fd304, %fd303, %fd302;
	selp.f64 	%fd375, %fd304, %fd302, %p60;
	bra.uni 	$L__BB6_48;
$L__BB6_26:
	mov.u32 	%r35, %tid.x;
	add.s32 	%r72, %r347, %r35;
	mul.wide.u32 	%rd4, %r72, 8;
	add.s64 	%rd5, %rd1, %rd4;
	ld.global.f64 	%fd41, [%rd5];
	ld.global.f64 	%fd42, [%rd5+5120];
	ld.global.f64 	%fd43, [%rd5+10240];
	ld.global.f64 	%fd44, [%rd5+15360];
	ld.global.f64 	%fd45, [%rd5+20480];
	ld.global.f64 	%fd46, [%rd5+25600];
	ld.global.f64 	%fd47, [%rd5+30720];
	ld.global.f64 	%fd48, [%rd5+35840];
	add.f64 	%fd49, %fd41, %fd42;
	add.f64 	%fd50, %fd49, %fd43;
	add.f64 	%fd51, %fd50, %fd44;
	add.f64 	%fd52, %fd51, %fd45;
	add.f64 	%fd53, %fd52, %fd46;
	add.f64 	%fd54, %fd53, %fd47;
	add.f64 	%fd374, %fd54, %fd48;
	setp.lt.u32 	%p2, %r6, %r4;
	@%p2 bra 	$L__BB6_44;
	add.s32 	%r36, %r4, %r347;
	not.b32 	%r74, %r35;
	add.s32 	%r75, %r74, %r1;
	sub.s32 	%r76, %r75, %r4;
	sub.s32 	%r344, %r76, %r347;
	add.s32 	%r77, %r36, %r35;
	add.s32 	%r343, %r77, 5120;
	mov.b32 	%r346, 0;
	mov.u32 	%r345, %r36;
$L__BB6_28:
	mad.lo.s32 	%r347, %r2, 5120, %r347;
	add.s32 	%r78, %r1, -5120;
	setp.gt.u32 	%p3, %r347, %r78;
	@%p3 bra 	$L__BB6_30;
	add.s32 	%r79, %r35, %r347;
	mul.wide.u32 	%rd6, %r79, 8;
	add.s64 	%rd7, %rd1, %rd6;
	ld.global.f64 	%fd55, [%rd7];
	ld.global.f64 	%fd56, [%rd7+5120];
	ld.global.f64 	%fd57, [%rd7+10240];
	ld.global.f64 	%fd58, [%rd7+15360];
	ld.global.f64 	%fd59, [%rd7+20480];
	ld.global.f64 	%fd60, [%rd7+25600];
	ld.global.f64 	%fd61, [%rd7+30720];
	ld.global.f64 	%fd62, [%rd7+35840];
	add.f64 	%fd63, %fd374, %fd55;
	add.f64 	%fd64, %fd63, %fd56;
	add.f64 	%fd65, %fd64, %fd57;
	add.f64 	%fd66, %fd65, %fd58;
	add.f64 	%fd67, %fd66, %fd59;
	add.f64 	%fd68, %fd67, %fd60;
	add.f64 	%fd69, %fd68, %fd61;
	add.f64 	%fd374, %fd69, %fd62;
	sub.s32 	%r80, %r1, %r347;
	mul.lo.s32 	%r81, %r2, 5120;
	setp.lt.u32 	%p4, %r80, %r81;
	add.s32 	%r346, %r346, 1;
	add.s32 	%r345, %r345, %r81;
	sub.s32 	%r344, %r344, %r81;
	add.s32 	%r343, %r343, %r81;
	@%p4 bra 	$L__BB6_44;
	bra.uni 	$L__BB6_28;
$L__BB6_30:
	setp.le.u32 	%p5, %r1, %r347;
	sub.s32 	%r82, %r1, %r347;
	setp.ge.s32 	%p6, %r35, %r82;
	or.pred  	%p7, %p5, %p6;
	@%p7 bra 	$L__BB6_44;
	not.b32 	%r84, %r35;
	add.s32 	%r85, %r1, %r84;
	sub.s32 	%r86, %r85, %r36;
	mul.lo.s32 	%r87, %r2, %r346;
	mad.lo.s32 	%r88, %r87, -5120, %r86;
	mul.hi.u32 	%r89, %r88, -858993459;
	shr.u32 	%r90, %r89, 9;
	add.s32 	%r49, %r90, 1;
	and.b32  	%r50, %r49, 15;
	setp.lt.u32 	%p8, %r88, 9600;
	mov.u32 	%r352, %r35;
	@%p8 bra 	$L__BB6_35;
	or.b32  	%r350, %r35, 5120;
	mul.hi.u32 	%r91, %r344, -858993459;
	shr.u32 	%r92, %r91, 9;
	add.s32 	%r93, %r92, 1;
	and.b32  	%r94, %r93, 16777200;
	neg.s32 	%r348, %r94;
$L__BB6_33:
	.pragma "nounroll";
	add.s32 	%r95, %r343, -5120;
	mul.wide.u32 	%rd8, %r95, 8;
	add.s64 	%rd9, %rd1, %rd8;
	ld.global.f64 	%fd71, [%rd9];
	add.f64 	%fd72, %fd374, %fd71;
	add.s32 	%r96, %r343, -4480;
	mul.wide.u32 	%rd10, %r96, 8;
	add.s64 	%rd11, %rd1, %rd10;
	ld.global.f64 	%fd73, [%rd11];
	add.f64 	%fd74, %fd72, %fd73;
	add.s32 	%r97, %r343, -3840;
	mul.wide.u32 	%rd12, %r97, 8;
	add.s64 	%rd13, %rd1, %rd12;
	ld.global.f64 	%fd75, [%rd13];
	add.f64 	%fd76, %fd74, %fd75;
	add.s32 	%r98, %r343, -3200;
	mul.wide.u32 	%rd14, %r98, 8;
	add.s64 	%rd15, %rd1, %rd14;
	ld.global.f64 	%fd77, [%rd15];
	add.f64 	%fd78, %fd76, %fd77;
	add.s32 	%r99, %r343, -2560;
	mul.wide.u32 	%rd16, %r99, 8;
	add.s64 	%rd17, %rd1, %rd16;
	ld.global.f64 	%fd79, [%rd17];
	add.f64 	%fd80, %fd78, %fd79;
	add.s32 	%r100, %r343, -1920;
	mul.wide.u32 	%rd18, %r100, 8;
	add.s64 	%rd19, %rd1, %rd18;
	ld.global.f64 	%fd81, [%rd19];
	add.f64 	%fd82, %fd80, %fd81;
	add.s32 	%r101, %r343, -1280;
	mul.wide.u32 	%rd20, %r101, 8;
	add.s64 	%rd21, %rd1, %rd20;
	ld.global.f64 	%fd83, [%rd21];
	add.f64 	%fd84, %fd82, %fd83;
	add.s32 	%r102, %r343, 4480;
	add.s32 	%r103, %r343, -640;
	mul.wide.u32 	%rd22, %r103, 8;
	add.s64 	%rd23, %rd1, %rd22;
	ld.global.f64 	%fd85, [%rd23];
	add.f64 	%fd86, %fd84, %fd85;
	mul.wide.u32 	%rd24, %r343, 8;
	add.s64 	%rd25, %rd1, %rd24;
	ld.global.f64 	%fd87, [%rd25];
	add.f64 	%fd88, %fd86, %fd87;
	add.s32 	%r104, %r343, 640;
	mul.wide.u32 	%rd26, %r104, 8;
	add.s64 	%rd27, %rd1, %rd26;
	ld.global.f64 	%fd89, [%rd27];
	add.f64 	%fd90, %fd88, %fd89;
	add.s32 	%r105, %r343, 1280;
	mul.wide.u32 	%rd28, %r105, 8;
	add.s64 	%rd29, %rd1, %rd28;
	ld.global.f64 	%fd91, [%rd29];
	add.f64 	%fd92, %fd90, %fd91;
	add.s32 	%r106, %r343, 1920;
	mul.wide.u32 	%rd30, %r106, 8;
	add.s64 	%rd31, %rd1, %rd30;
	ld.global.f64 	%fd93, [%rd31];
	add.f64 	%fd94, %fd92, %fd93;
	add.s32 	%r107, %r343, 2560;
	mul.wide.u32 	%rd32, %r107, 8;
	add.s64 	%rd33, %rd1, %rd32;
	ld.global.f64 	%fd95, [%rd33];
	add.f64 	%fd96, %fd94, %fd95;
	add.s32 	%r108, %r343, 3200;
	mul.wide.u32 	%rd34, %r108, 8;
	add.s64 	%rd35, %rd1, %rd34;
	ld.global.f64 	%fd97, [%rd35];
	add.f64 	%fd98, %fd96, %fd97;
	add.s32 	%r109, %r343, 3840;
	mul.wide.u32 	%rd36, %r109, 8;
	add.s64 	%rd37, %rd1, %rd36;
	ld.global.f64 	%fd99, [%rd37];
	add.f64 	%fd100, %fd98, %fd99;
	mul.wide.u32 	%rd38, %r102, 8;
	add.s64 	%rd39, %rd1, %rd38;
	ld.global.f64 	%fd101, [%rd39];
	add.f64 	%fd374, %fd100, %fd101;
	add.s32 	%r350, %r350, 10240;
	add.s32 	%r343, %r343, 10240;
	add.s32 	%r348, %r348, 16;
	setp.ne.s32 	%p9, %r348, 0;
	@%p9 bra 	$L__BB6_33;
	add.s32 	%r352, %r350, -5120;
$L__BB6_35:
	setp.eq.s32 	%p10, %r50, 0;
	@%p10 bra 	$L__BB6_44;
	and.b32  	%r61, %r49, 7;
	setp.lt.u32 	%p11, %r50, 8;
	@%p11 bra 	$L__BB6_38;
	add.s32 	%r110, %r352, %r347;
	mul.wide.u32 	%rd40, %r110, 8;
	add.s64 	%rd41, %rd1, %rd40;
	ld.global.f64 	%fd103, [%rd41];
	add.f64 	%fd104, %fd374, %fd103;
	add.s32 	%r111, %r110, 640;
	mul.wide.u32 	%rd42, %r111, 8;
	add.s64 	%rd43, %rd1, %rd42;
	ld.global.f64 	%fd105, [%rd43];
	add.f64 	%fd106, %fd104, %fd105;
	add.s32 	%r112, %r110, 1280;
	mul.wide.u32 	%rd44, %r112, 8;
	add.s64 	%rd45, %rd1, %rd44;
	ld.global.f64 	%fd107, [%rd45];
	add.f64 	%fd108, %fd106, %fd107;
	add.s32 	%r113, %r110, 1920;
	mul.wide.u32 	%rd46, %r113, 8;
	add.s64 	%rd47, %rd1, %rd46;
	ld.global.f64 	%fd109, [%rd47];
	add.f64 	%fd110, %fd108, %fd109;
	add.s32 	%r114, %r110, 2560;
	mul.wide.u32 	%rd48, %r114, 8;
	add.s64 	%rd49, %rd1, %rd48;
	ld.global.f64 	%fd111, [%rd49];
	add.f64 	%fd112, %fd110, %fd111;
	add.s32 	%r115, %r110, 3200;
	mul.wide.u32 	%rd50, %r115, 8;
	add.s64 	%rd51, %rd1, %rd50;
	ld.global.f64 	%fd113, [%rd51];
	add.f64 	%fd114, %fd112, %fd113;
	add.s32 	%r116, %r110, 3840;
	mul.wide.u32 	%rd52, %r116, 8;
	add.s64 	%rd53, %rd1, %rd52;
	ld.global.f64 	%fd115, [%rd53];
	add.f64 	%fd116, %fd114, %fd115;
	add.s32 	%r117, %r110, 4480;
	mul.wide.u32 	%rd54, %r117, 8;
	add.s64 	%rd55, %rd1, %rd54;
	ld.global.f64 	%fd117, [%rd55];
	add.f64 	%fd374, %fd116, %fd117;
	add.s32 	%r352, %r352, 5120;
$L__BB6_38:
	setp.eq.s32 	%p12, %r61, 0;
	@%p12 bra 	$L__BB6_44;
	setp.lt.u32 	%p13, %r61, 4;
	@%p13 bra 	$L__BB6_41;
	add.s32 	%r118, %r352, %r347;
	mul.wide.u32 	%rd56, %r118, 8;
	add.s64 	%rd57, %rd1, %rd56;
	ld.global.f64 	%fd119, [%rd57];
	add.f64 	%fd120, %fd374, %fd119;
	add.s32 	%r119, %r118, 640;
	mul.wide.u32 	%rd58, %r119, 8;
	add.s64 	%rd59, %rd1, %rd58;
	ld.global.f64 	%fd121, [%rd59];
	add.f64 	%fd122, %fd120, %fd121;
	add.s32 	%r120, %r118, 1280;
	mul.wide.u32 	%rd60, %r120, 8;
	add.s64 	%rd61, %rd1, %rd60;
	ld.global.f64 	%fd123, [%rd61];
	add.f64 	%fd124, %fd122, %fd123;
	add.s32 	%r121, %r118, 1920;
	mul.wide.u32 	%rd62, %r121, 8;
	add.s64 	%rd63, %rd1, %rd62;
	ld.global.f64 	%fd125, [%rd63];
	add.f64 	%fd374, %fd124, %fd125;
	add.s32 	%r352, %r352, 2560;
$L__BB6_41:
	and.b32  	%r122, %r49, 3;
	setp.eq.s32 	%p14, %r122, 0;
	@%p14 bra 	$L__BB6_44;
	add.s32 	%r355, %r352, %r345;
	mul.hi.u32 	%r123, %r344, -858993459;
	cvt.u16.u32 	%rs1, %r123;
	shr.u16 	%rs2, %rs1, 9;
	add.s16 	%rs3, %rs2, 1;
	cvt.u32.u16 	%r124, %rs3;
	and.b32  	%r125, %r124, 3;
	neg.s32 	%r354, %r125;
$L__BB6_43:
	.pragma "nounroll";
	mul.wide.u32 	%rd64, %r355, 8;
	add.s64 	%rd65, %rd1, %rd64;
	ld.global.f64 	%fd126, [%rd65];
	add.f64 	%fd374, %fd374, %fd126;
	add.s32 	%r355, %r355, 640;
	add.s32 	%r354, %r354, 1;
	setp.ne.s32 	%p15, %r354, 0;
	@%p15 bra 	$L__BB6_43;
$L__BB6_44:
	// begin inline asm
	mov.u32 %r126, %laneid;
	// end inline asm
	mov.b64 	%rd66, %fd374;
	mov.b64 	{%r128, %r133}, %rd66;
	mov.b32 	%r134, 1;
	mov.b32 	%r175, 31;
	mov.b32 	%r176, -1;
	// begin inline asm
	shfl.sync.down.b32 %r127, %r128, %r134, %r175, %r176;
	// end inline asm
	// begin inline asm
	shfl.sync.down.b32 %r132, %r133, %r134, %r175, %r176;
	// end inline asm
	mov.b64 	%rd67, {%r127, %r132};
	mov.b64 	%fd127, %rd67;
	setp.gt.s32 	%p16, %r126, 30;
	add.f64 	%fd128, %fd374, %fd127;
	selp.f64 	%fd129, %fd374, %fd128, %p16;
	mov.b64 	%rd68, %fd129;
	mov.b64 	{%r138, %r143}, %rd68;
	mov.b32 	%r144, 2;
	// begin inline asm
	shfl.sync.down.b32 %r137, %r138, %r144, %r175, %r176;
	// end inline asm
	// begin inline asm
	shfl.sync.down.b32 %r142, %r143, %r144, %r175, %r176;
	// end inline asm
	mov.b64 	%rd69, {%r137, %r142};
	mov.b64 	%fd130, %rd69;
	setp.gt.s32 	%p17, %r126, 29;
	add.f64 	%fd131, %fd129, %fd130;
	selp.f64 	%fd132, %fd129, %fd131, %p17;
	mov.b64 	%rd70, %fd132;
	mov.b64 	{%r148, %r153}, %rd70;
	mov.b32 	%r154, 4;
	// begin inline asm
	shfl.sync.down.b32 %r147, %r148, %r154, %r175, %r176;
	// end inline asm
	// begin inline asm
	shfl.sync.down.b32 %r152, %r153, %r154, %r175, %r176;
	// end inline asm
	mov.b64 	%rd71, {%r147, %r152};
	mov.b64 	%fd133, %rd71;
	setp.gt.s32 	%p18, %r126, 27;
	add.f64 	%fd134, %fd132, %fd133;
	selp.f64 	%fd135, %fd132, %fd134, %p18;
	mov.b64 	%rd72, %fd135;
	mov.b64 	{%r158, %r163}, %rd72;
	mov.b32 	%r164, 8;
	// begin inline asm
	shfl.sync.down.b32 %r157, %r158, %r164, %r175, %r176;
	// end inline asm
	// begin inline asm
	shfl.sync.down.b32 %r162, %r163, %r164, %r175, %r176;
	// end inline asm
	mov.b64 	%rd73, {%r157, %r162};
	mov.b64 	%fd136, %rd73;
	setp.gt.s32 	%p19, %r126, 23;
	add.f64 	%fd137, %fd135, %fd136;
	selp.f64 	%fd138, %fd135, %fd137, %p19;
	mov.b64 	%rd74, %fd138;
	mov.b64 	{%r168, %r173}, %rd74;
	mov.b32 	%r174, 16;
	// begin inline asm
	shfl.sync.down.b32 %r167, %r168, %r174, %r175, %r176;
	// end inline asm
	// begin inline asm
	shfl.sync.down.b32 %r172, %r173, %r174, %r175, %r176;
	// end inline asm
	mov.b64 	%rd75, {%r167, %r172};
	mov.b64 	%fd139, %rd75;
	setp.gt.s32 	%p20, %r126, 15;
	add.f64 	%fd37, %fd138, %fd139;
	selp.f64 	%fd375, %fd138, %fd37, %p20;
	setp.ne.s32 	%p21, %r126, 0;
	@%p21 bra 	$L__BB6_46;
	shr.u32 	%r177, %r35, 2;
	and.b32  	%r178, %r177, 248;
	mov.u32 	%r179, _ZZN3cub18CUB_300001_SM_10006detail6reduce18DeviceReduceKernelINS2_10policy_hubIdjN4cuda3std3__44plusIdEEE10Policy1000EN6thrust24THRUST_300001_SM_1000_NS6detail15normal_iteratorINSD_10device_ptrIdEEEEjS9_dNS7_10__identityEEEvT0_PT3_T1_NS0_13GridEvenShareISN_EET2_T4_E12temp_storage;
	add.s32 	%r180, %r179, %r178;
	st.shared.f64 	[%r180+24], %fd37;
$L__BB6_46:
	bar.sync 	0;
	setp.ne.s32 	%p22, %r35, 0;
	@%p22 bra 	$L__BB6_48;
	ld.shared.f64 	%fd140, [_ZZN3cub18CUB_300001_SM_10006detail6reduce18DeviceReduceKernelINS2_10policy_hubIdjN4cuda3std3__44plusIdEEE10Policy1000EN6thrust24THRUST_300001_SM_1000_NS6detail15normal_iteratorINSD_10device_ptrIdEEEEjS9_dNS7_10__identityEEEvT0_PT3_T1_NS0_13GridEvenShareISN_EET2_T4_E12temp_storage+32];
	add.f64 	%fd141, %fd375, %fd140;
	ld.shared.f64 	%fd142, [_ZZN3cub18CUB_300001_SM_10006detail6reduce18DeviceReduceKernelINS2_10policy_hubIdjN4cuda3std3__44plusIdEEE10Policy1000EN6thrust24THRUST_300001_SM_1000_NS6detail15normal_iteratorINSD_10device_ptrIdEEEEjS9_dNS7_10__identityEEEvT0_PT3_T1_NS0_13GridEvenShareISN_EET2_T4_E12temp_storage+40];
	add.f64 	%fd143, %fd141, %fd142;
	ld.shared.f64 	%fd144, [_ZZN3cub18CUB_300001_SM_10006detail6reduce18DeviceReduceKernelINS2_10policy_hubIdjN4cuda3std3__44plusIdEEE10Policy1000EN6thrust24THRUST_300001_SM_1000_NS6detail15normal_iteratorINSD_10device_ptrIdEEEEjS9_dNS7_10__identityEEEvT0_PT3_T1_NS0_13GridEvenShareISN_EET2_T4_E12temp_storage+48];
	add.f64 	%fd145, %fd143, %fd144;
	ld.shared.f64 	%fd146, [_ZZN3cub18CUB_300001_SM_10006detail6reduce18DeviceReduceKernelINS2_10policy_hubIdjN4cuda3std3__44plusIdEEE10Policy1000EN6thrust24THRUST_300001_SM_1000_NS6detail15normal_iteratorINSD_10device_ptrIdEEEEjS9_dNS7_10__identityEEEvT0_PT3_T1_NS0_13GridEvenShareISN_EET2_T4_E12temp_storage+56];
	add.f64 	%fd147, %fd145, %fd146;
	ld.shared.f64 	%fd148, [_ZZN3cub18CUB_300001_SM_10006detail6reduce18DeviceReduceKernelINS2_10policy_hubIdjN4cuda3std3__44plusIdEEE10Policy1000EN6thrust24THRUST_300001_SM_1000_NS6detail15normal_iteratorINSD_10device_ptrIdEEEEjS9_dNS7_10__identityEEEvT0_PT3_T1_NS0_13GridEvenShareISN_EET2_T4_E12temp_storage+64];
	add.f64 	%fd149, %fd147, %fd148;
	ld.shared.f64 	%fd150, [_ZZN3cub18CUB_300001_SM_10006detail6reduce18DeviceReduceKernelINS2_10policy_hubIdjN4cuda3std3__44plusIdEEE10Policy1000EN6thrust24THRUST_300001_SM_1000_NS6detail15normal_iteratorINSD_10device_ptrIdEEEEjS9_dNS7_10__identityEEEvT0_PT3_T1_NS0_13GridEvenShareISN_EET2_T4_E12temp_storage+72];
	add.f64 	%fd151, %fd149, %fd150;
	ld.shared.f64 	%fd152, [_ZZN3cub18CUB_300001_SM_10006detail6reduce18DeviceReduceKernelINS2_10policy_hubIdjN4cuda3std3__44plusIdEEE10Policy1000EN6thrust24THRUST_300001_SM_1000_NS6detail15normal_iteratorINSD_10device_ptrIdEEEEjS9_dNS7_10__identityEEEvT0_PT3_T1_NS0_13GridEvenShareISN_EET2_T4_E12temp_storage+80];
	add.f64 	%fd153, %fd151, %fd152;
	ld.shared.f64 	%fd154, [_ZZN3cub18CUB_300001_SM_10006detail6reduce18DeviceReduceKernelINS2_10policy_hubIdjN4cuda3std3__44plusIdEEE10Policy1000EN6thrust24THRUST_300001_SM_1000_NS6detail15normal_iteratorINSD_10device_ptrIdEEEEjS9_dNS7_10__identityEEEvT0_PT3_T1_NS0_13GridEvenShareISN_EET2_T4_E12temp_storage+88];
	add.f64 	%fd155, %fd153, %fd154;
	ld.shared.f64 	%fd156, [_ZZN3cub18CUB_300001_SM_10006detail6reduce18DeviceReduceKernelINS2_10policy_hubIdjN4cuda3std3__44plusIdEEE10Policy1000EN6thrust24THRUST_300001_SM_1000_NS6detail15normal_iteratorINSD_10device_ptrIdEEEEjS9_dNS7_10__identityEEEvT0_PT3_T1_NS0_13GridEvenShareISN_EET2_T4_E12temp_storage+96];
	add.f64 	%fd157, %fd155, %fd156;
	ld.shared.f64 	%fd158, [_ZZN3cub18CUB_300001_SM_10006detail6reduce18DeviceReduceKernelINS2_10policy_hubIdjN4cuda3std3__44plusIdEEE10Policy1000EN6thrust24THRUST_300001_SM_1000_NS6detail15normal_iteratorINSD_10device_ptrIdEEEEjS9_dNS7_10__identityEEEvT0_PT3_T1_NS0_13GridEvenShareISN_EET2_T4_E12temp_storage+104];
	add.f64 	%fd159, %fd157, %fd158;
	ld.shared.f64 	%fd160, [_ZZN3cub18CUB_300001_SM_10006detail6reduce18DeviceReduceKernelINS2_10policy_hubIdjN4cuda3std3__44plusIdEEE10Policy1000EN6thrust24THRUST_300001_SM_1000_NS6detail15normal_iteratorINSD_10device_ptrIdEEEEjS9_dNS7_10__identityEEEvT0_PT3_T1_NS0_13GridEvenShareISN_EET2_T4_E12temp_storage+112];
	add.f64 	%fd161, %fd159, %fd160;
	ld.shared.f64 	%fd162, [_ZZN3cub18CUB_300001_SM_10006detail6reduce18DeviceReduceKernelINS2_10policy_hubIdjN4cuda3std3__44plusIdEEE10Policy1000EN6thrust24THRUST_300001_SM_1000_NS6detail15normal_iteratorINSD_10device_ptrIdEEEEjS9_dNS7_10__identityEEEvT0_PT3_T1_NS0_13GridEvenShareISN_EET2_T4_E12temp_storage+120];
	add.f64 	%fd163, %fd161, %fd162;
	ld.shared.f64 	%fd164, [_ZZN3cub18CUB_300001_SM_10006detail6reduce18DeviceReduceKernelINS2_10policy_hubIdjN4cuda3std3__44plusIdEEE10Policy1000EN6thrust24THRUST_300001_SM_1000_NS6detail15normal_iteratorINSD_10device_ptrIdEEEEjS9_dNS7_10__identityEEEvT0_PT3_T1_NS0_13GridEvenShareISN_EET2_T4_E12temp_storage+128];
	add.f64 	%fd165, %fd163, %fd164;
	ld.shared.f64 	%fd166, [_ZZN3cub18CUB_300001_SM_10006detail6reduce18DeviceReduceKernelINS2_10policy_hubIdjN4cuda3std3__44plusIdEEE10Policy1000EN6thrust24THRUST_300001_SM_1000_NS6detail15normal_iteratorINSD_10device_ptrIdEEEEjS9_dNS7_10__identityEEEvT0_PT3_T1_NS0_13GridEvenShareISN_EET2_T4_E12temp_storage+136];
	add.f64 	%fd167, %fd165, %fd166;
	ld.shared.f64 	%fd168, [_ZZN3cub18CUB_300001_SM_10006detail6reduce18DeviceReduceKernelINS2_10policy_hubIdjN4cuda3std3__44plusIdEEE10Policy1000EN6thrust24THRUST_300001_SM_1000_NS6detail15normal_iteratorINSD_10device_ptrIdEEEEjS9_dNS7_10__identityEEEvT0_PT3_T1_NS0_13GridEvenShareISN_EET2_T4_E12temp_storage+144];
	add.f64 	%fd169, %fd167, %fd168;
	ld.shared.f64 	%fd170, [_ZZN3cub18CUB_300001_SM_10006detail6reduce18DeviceReduceKernelINS2_10policy_hubIdjN4cuda3std3__44plusIdEEE10Policy1000EN6thrust24THRUST_300001_SM_1000_NS6detail15normal_iteratorINSD_10device_ptrIdEEEEjS9_dNS7_10__identityEEEvT0_PT3_T1_NS0_13GridEvenShareISN_EET2_T4_E12temp_storage+152];
	add.f64 	%fd171, %fd169, %fd170;
	ld.shared.f64 	%fd172, [_ZZN3cub18CUB_300001_SM_10006detail6reduce18DeviceReduceKernelINS2_10policy_hubIdjN4cuda3std3__44plusIdEEE10Policy1000EN6thrust24THRUST_300001_SM_1000_NS6detail15normal_iteratorINSD_10device_ptrIdEEEEjS9_dNS7_10__identityEEEvT0_PT3_T1_NS0_13GridEvenShareISN_EET2_T4_E12temp_storage+160];
	add.f64 	%fd173, %fd171, %fd172;
	ld.shared.f64 	%fd174, [_ZZN3cub18CUB_300001_SM_10006detail6reduce18DeviceReduceKernelINS2_10policy_hubIdjN4cuda3std3__44plusIdEEE10Policy1000EN6thrust24THRUST_300001_SM_1000_NS6detail15normal_iteratorINSD_10device_ptrIdEEEEjS9_dNS7_10__identityEEEvT0_PT3_T1_NS0_13GridEvenShareISN_EET2_T4_E12temp_storage+168];
	add.f64 	%fd175, %fd173, %fd174;
	ld.shared.f64 	%fd176, [_ZZN3cub18CUB_300001_SM_10006detail6reduce18DeviceReduceKernelINS2_10policy_hubIdjN4cuda3std3__44plusIdEEE10Policy1000EN6thrust24THRUST_300001_SM_1000_NS6detail15normal_iteratorINSD_10device_ptrIdEEEEjS9_dNS7_10__identityEEEvT0_PT3_T1_NS0_13GridEvenShareISN_EET2_T4_E12temp_storage+176];
	add.f64 	%fd375, %fd175, %fd176;
$L__BB6_48:
	mov.u32 	%r333, %tid.x;
	setp.ne.s32 	%p68, %r333, 0;
	@%p68 bra 	$L__BB6_50;
	ld.param.u64 	%rd159, [_ZN3cub18CUB_300001_SM_10006detail6reduce18DeviceReduceKernelINS2_10policy_hubIdjN4cuda3std3__44plusIdEEE10Policy1000EN6thrust24THRUST_300001_SM_1000_NS6detail15normal_iteratorINSD_10device_ptrIdEEEEjS9_dNS7_10__identityEEEvT0_PT3_T1_NS0_13GridEvenShareISN_EET2_T4__param_1];
	cvta.to.global.u64 	%rd156, %rd159;
	mul.wide.u32 	%rd157, %r3, 8;
	add.s64 	%rd158, %rd156, %rd157;
	st.global.f64 	[%rd158], %fd375;
$L__BB6_50:
	ret;

}
	// .globl	_ZN3cub18CUB_300001_SM_10006detail6reduce28DeviceReduceSingleTileKernelINS2_10policy_hubIdjN4cuda3std3__44plusIdEEE10Policy1000EPdSC_iS9_ddNS7_10__identityEEEvT0_T1_T2_T3_T4_T6_
.visible .entry _ZN3cub18CUB_300001_SM_10006detail6reduce28DeviceReduceSingleTileKernelINS2_10policy_hubIdjN4cuda3std3__44plusIdEEE10Policy1000EPdSC_iS9_ddNS7_10__identityEEEvT0_T1_T2_T3_T4_T6_(
	.param .u64 .ptr .align 1 _ZN3cub18CUB_300001_SM_10006detail6reduce28DeviceReduceSingleTileKernelINS2_10policy_hubIdjN4cuda3std3__44plusIdEEE10Policy1000EPdSC_iS9_ddNS7_10__identityEEEvT0_T1_T2_T3_T4_T6__param_0,
	.param .u64 .ptr .align 1 _ZN3cub18CUB_300001_SM_10006detail6reduce28DeviceReduceSingleTileKernelINS2_10policy_hubIdjN4cuda3std3__44plusIdEEE10Policy1000EPdSC_iS9_ddNS7_10__identityEEEvT0_T1_T2_T3_T4_T6__param_1,
	.param .u32 _ZN3cub18CUB_300001_SM_10006detail6reduce28DeviceReduceSingleTileKernelINS2_10policy_hubIdjN4cuda3std3__44plusIdEEE10Policy1000EPdSC_iS9_ddNS7_10__identityEEEvT0_T1_T2_T3_T4_T6__param_2,
	.param .align 1 .b8 _ZN3cub18CUB_300001_SM_10006detail6reduce28DeviceReduceSingleTileKernelINS2_10policy_hubIdjN4cuda3std3__44plusIdEEE10Policy1000EPdSC_iS9_ddNS7_10__identityEEEvT0_T1_T2_T3_T4_T6__param_3[1],
	.param .f64 _ZN3cub18CUB_300001_SM_10006detail6reduce28DeviceReduceSingleTileKernelINS2_10policy_hubIdjN4cuda3std3__44plusIdEEE10Policy1000EPdSC_iS9_ddNS7_10__identityEEEvT0_T1_T2_T3_T4_T6__param_4,
	.param .align 1 .b8 _ZN3cub18CUB_300001_SM_10006detail6reduce28DeviceReduceSingleTileKernelINS2_10policy_hubIdjN4cuda3std3__44plusIdEEE10Policy1000EPdSC_iS9_ddNS7_10__identityEEEvT0_T1_T2_T3_T4_T6__param_5[1]
)
.maxntid 640
.minnctapersm 1
{
	.reg .pred 	%p<62>;
	.reg .b32 	%r<239>;
	.reg .b64 	%rd<109>;
	.reg .b64 	%fd<264>;
	// demoted variable
	.shared .align 8 .b8 _ZZN3cub18CUB_300001_SM_10006detail6reduce28DeviceReduceSingleTileKernelINS2_10policy_hubIdjN4cuda3std3__44plusIdEEE10Policy1000EPdSC_iS9_ddNS7_10__identityEEEvT0_T1_T2_T3_T4_T6_E12temp_storage[192];
	ld.param.u64 	%rd9, [_ZN3cub18CUB_300001_SM_10006detail6reduce28DeviceReduceSingleTileKernelINS2_10policy_hubIdjN4cuda3std3__44plusIdEEE10Policy1000EPdSC_iS9_ddNS7_10__identityEEEvT0_T1_T2_T3_T4_T6__param_0];
	ld.param.u64 	%rd10, [_ZN3cub18CUB_300001_SM_10006detail6reduce28DeviceReduceSingleTileKernelINS2_10policy_hubIdjN4cuda3std3__44plusIdEEE10Policy1000EPdSC_iS9_ddNS7_10__identityEEEvT0_T1_T2_T3_T4_T6__param_1];
	ld.param.u32 	%r36, [_ZN3cub18CUB_300001_SM_10006detail6reduce28DeviceReduceSingleTileKernelINS2_10policy_hubIdjN4cuda3std3__44plusIdEEE10Policy1000EPdSC_iS9_ddNS7_10__identityEEEvT0_T1_T2_T3_T4_T6__param_2];
	ld.param.f64 	%fd30, [_ZN3cub18CUB_300001_SM_10006detail6reduce28DeviceReduceSingleTileKernelINS2_10policy_hubIdjN4cuda3std3__44plusIdEEE10Policy1000EPdSC_iS9_ddNS7_10__identityEEEvT0_T1_T2_T3_T4_T6__param_4];
	cvta.to.global.u64 	%rd1, %rd10;
	setp.ne.s32 	%p1, %r36, 0;
	@%p1 bra 	$L__BB7_3;
	mov.u32 	%r225, %tid.x;
	setp.ne.s32 	%p61, %r225, 0;
	@%p61 bra 	$L__BB7_39;
	st.global.f64 	[%rd1], %fd30;
	bra.uni 	$L__BB7_39;
$L__BB7_3:
	setp.gt.s32 	%p2, %r36, 5119;
	@%p2 bra 	$L__BB7_21;
	mov.u32 	%r1, %tid.x;
	setp.ge.s32 	%p19, %r1, %r36;
	mov.f64 	%fd255, 0d0000000000000000;
	mov.u32 	%r229, %r1;
	@%p19 bra 	$L__BB7_6;
	mul.wide.u32 	%rd74, %r1, 8;
	add.s64 	%rd73, %rd9, %rd74;
	// begin inline asm
	ld.global.nc.u64 %rd72, [%rd73];
	// end inline asm
	mov.b64 	%fd255, %rd72;
	add.s32 	%r229, %r1, 640;
$L__BB7_6:
	setp.ge.s32 	%p20, %r229, %r36;
	@%p20 bra 	$L__BB7_12;
	not.b32 	%r101, %r229;
	add.s32 	%r4, %r36, %r101;
	mul.hi.u32 	%r102, %r4, -858993459;
	shr.u32 	%r103, %r102, 9;
	add.s32 	%r5, %r103, 1;
	and.b32  	%r104, %r103, 3;
	setp.eq.s32 	%p21, %r104, 3;
	@%p21 bra 	$L__BB7_10;
	mul.wide.u32 	%rd75, %r229, 8;
	add.s64 	%rd107, %rd9, %rd75;
	and.b32  	%r105, %r5, 3;
	neg.s32 	%r227, %r105;
$L__BB7_9:
	.pragma "nounroll";
	// begin inline asm
	ld.global.nc.u64 %rd76, [%rd107];
	// end inline asm
	mov.b64 	%fd121, %rd76;
	add.f64 	%fd255, %fd255, %fd121;
	add.s32 	%r229, %r229, 640;
	add.s64 	%rd107, %rd107, 5120;
	add.s32 	%r227, %r227, 1;
	setp.ne.s32 	%p22, %r227, 0;
	@%p22 bra 	$L__BB7_9;
$L__BB7_10:
	setp.lt.u32 	%p23, %r4, 1920;
	@%p23 bra 	$L__BB7_12;
$L__BB7_11:
	mul.wide.s32 	%rd86, %r229, 8;
	add.s64 	%rd79, %rd9, %rd86;
	// begin inline asm
	ld.global.nc.u64 %rd78, [%rd79];
	// end inline asm
	mov.b64 	%fd122, %rd78;
	add.f64 	%fd123, %fd255, %fd122;
	add.s64 	%rd81, %rd79, 5120;
	// begin inline asm
	ld.global.nc.u64 %rd80, [%rd81];
	// end inline asm
	mov.b64 	%fd124, %rd80;
	add.f64 	%fd125, %fd123, %fd124;
	add.s64 	%rd83, %rd79, 10240;
	// begin inline asm
	ld.global.nc.u64 %rd82, [%rd83];
	// end inline asm
	mov.b64 	%fd126, %rd82;
	add.f64 	%fd127, %fd125, %fd126;
	add.s64 	%rd85, %rd79, 15360;
	// begin inline asm
	ld.global.nc.u64 %rd84, [%rd85];
	// end inline asm
	mov.b64 	%fd128, %rd84;
	add.f64 	%fd255, %fd127, %fd128;
	add.s32 	%r229, %r229, 2560;
	setp.lt.s32 	%p24, %r229, %r36;
	@%p24 bra 	$L__BB7_11;
$L__BB7_12:
	setp.lt.s32 	%p25, %r36, 640;
	@%p25 bra 	$L__BB7_17;
	// begin inline asm
	mov.u32 %r169, %laneid;
	// end inline asm
	mov.b64 	%rd97, %fd255;
	mov.b64 	{%r171, %r176}, %rd97;
	mov.b32 	%r177, 1;
	mov.b32 	%r218, 31;
	mov.b32 	%r219, -1;
	// begin inline asm
	shfl.sync.down.b32 %r170, %r171, %r177, %r218, %r219;
	// end inline asm
	// begin inline asm
	shfl.sync.down.b32 %r175, %r176, %r177, %r218, %r219;
	// end inline asm
	mov.b64 	%rd98, {%r170, %r175};
	mov.b64 	%fd199, %rd98;
	setp.gt.s32 	%p53, %r169, 30;
	add.f64 	%fd200, %fd255, %fd199;
	selp.f64 	%fd201, %fd255, %fd200, %p53;
	mov.b64 	%rd99, %fd201;
	mov.b64 	{%r181, %r186}, %rd99;
	mov.b32 	%r187, 2;
	// begin inline asm
	shfl.sync.down.b32 %r180, %r181, %r187, %r218, %r219;
	// end inline asm
	// begin inline asm
	shfl.sync.down.b32 %r185, %r186, %r187, %r218, %r219;
	// end inline asm
	mov.b64 	%rd100, {%r180, %r185};
	mov.b64 	%fd202, %rd100;
	setp.gt.s32 	%p54, %r169, 29;
	add.f64 	%fd203, %fd201, %fd202;
	selp.f64 	%fd204, %fd201, %fd203, %p54;
	mov.b64 	%rd101, %fd204;
	mov.b64 	{%r191, %r196}, %rd101;
	mov.b32 	%r197, 4;
	// begin inline asm
	shfl.sync.down.b32 %r190, %r191, %r197, %r218, %r219;
	// end inline asm
	// begin inline asm
	shfl.sync.down.b32 %r195, %r196, %r197, %r218, %r219;
	// end inline asm
	mov.b64 	%rd102, {%r190, %r195};
	mov.b64 	%fd205, %rd102;
	setp.gt.s32 	%p55, %r169, 27;
	add.f64 	%fd206, %fd204, %fd205;
	selp.f64 	%fd207, %fd204, %fd206, %p55;
	mov.b64 	%rd103, %fd207;
	mov.b64 	{%r201, %r206}, %rd103;
	mov.b32 	%r207, 8;
	// begin inline asm
	shfl.sync.down.b32 %r200, %r201, %r207, %r218, %r219;
	// end inline asm
	// begin inline asm
	shfl.sync.down.b32 %r205, %r206, %r207, %r218, %r219;
	// end inline asm
	mov.b64 	%rd104, {%r200, %r205};
	mov.b64 	%fd208, %rd104;
	setp.gt.s32 	%p56, %r169, 23;
	add.f64 	%fd209, %fd207, %fd208;
	selp.f64 	%fd210, %fd207, %fd209, %p56;
	mov.b64 	%rd105, %fd210;
	mov.b64 	{%r211, %r216}, %rd105;
	mov.b32 	%r217, 16;
	// begin inline asm
	shfl.sync.down.b32 %r210, %r211, %r217, %r218, %r219;
	// end inline asm
	// begin inline asm
	shfl.sync.down.b32 %r215, %r216, %r217, %r218, %r219;
	// end inline asm
	mov.b64 	%rd106, {%r210, %r215};
	mov.b64 	%fd211, %rd106;
	setp.gt.s32 	%p57, %r169, 15;
	add.f64 	%fd10, %fd210, %fd211;
	selp.f64 	%fd263, %fd210, %fd10, %p57;
	setp.ne.s32 	%p58, %r169, 0;
	@%p58 bra 	$L__BB7_15;
	shr.u32 	%r220, %r1, 2;
	and.b32  	%r221, %r220, 248;
	mov.u32 	%r222, _ZZN3cub18CUB_300001_SM_10006detail6reduce28DeviceReduceSingleTileKernelINS2_10policy_hubIdjN4cuda3std3__44plusIdEEE10Policy1000EPdSC_iS9_ddNS7_10__identityEEEvT0_T1_T2_T3_T4_T6_E12temp_storage;
	add.s32 	%r223, %r222, %r221;
	st.shared.f64 	[%r223+24], %fd10;
$L__BB7_15:
	bar.sync 	0;
	setp.ne.s32 	%p59, %r1, 0;
	@%p59 bra 	$L__BB7_37;
	ld.shared.f64 	%fd212, [_ZZN3cub18CUB_300001_SM_10006detail6reduce28DeviceReduceSingleTileKernelINS2_10policy_hubIdjN4cuda3std3__44plusIdEEE10Policy1000EPdSC_iS9_ddNS7_10__identityEEEvT0_T1_T2_T3_T4_T6_E12temp_storage+32];
	add.f64 	%fd213, %fd263, %fd212;
	ld.shared.f64 	%fd214, [_ZZN3cub18CUB_300001_SM_10006detail6reduce28DeviceReduceSingleTileKernelINS2_10policy_hubIdjN4cuda3std3__44plusIdEEE10Policy1000EPdSC_iS9_ddNS7_10__identityEEEvT0_T1_T2_T3_T4_T6_E12temp_storage+40];
	add.f64 	%fd215, %fd213, %fd214;
	ld.shared.f64 	%fd216, [_ZZN3cub18CUB_300001_SM_10006detail6reduce28DeviceReduceSingleTileKernelINS2_10policy_hubIdjN4cuda3std3__44plusIdEEE10Policy1000EPdSC_iS9_ddNS7_10__identityEEEvT0_T1_T2_T3_T4_T6_E12temp_storage+48];
	add.f64 	%fd217, %fd215, %fd216;
	ld.shared.f64 	%fd218, [_ZZN3cub18CUB_300001_SM_10006detail6reduce28DeviceReduceSingleTileKernelINS2_10policy_hubIdjN4cuda3std3__44plusIdEEE10Policy1000EPdSC_iS9_ddNS7_10__identityEEEvT0_T1_T2_T3_T4_T6_E12temp_storage+56];
	add.f64 	%fd219, %fd217, %fd218;
	ld.shared.f64 	%fd220, [_ZZN3cub18CUB_300001_SM_10006detail6reduce28DeviceReduceSingleTileKernelINS2_10policy_hubIdjN4cuda3std3__44plusIdEEE10Policy1000EPdSC_iS9_ddNS7_10__identityEEEvT0_T1_T2_T3_T4_T6_E12temp_storage+64];
	add.f64 	%fd221, %fd219, %fd220;
	ld.shared.f64 	%fd222, [_ZZN3cub18CUB_300001_SM_10006detail6reduce28DeviceReduceSingleTileKernelINS2_10policy_hubIdjN4cuda3std3__44plusIdEEE10Policy1000EPdSC_iS9_ddNS7_10__identityEEEvT0_T1_T2_T3_T4_T6_E12temp_storage+72];
	add.f64 	%fd223, %fd221, %fd222;
	ld.shared.f64 	%fd224, [_ZZN3cub18CUB_300001_SM_10006detail6reduce28DeviceReduceSingleTileKernelINS2_10policy_hubIdjN4cuda3std3__44plusIdEEE10Policy1000EPdSC_iS9_ddNS7_10__identityEEEvT0_T1_T2_T3_T4_T6_E12temp_storage+80];
	add.f64 	%fd225, %fd223, %fd224;
	ld.shared.f64 	%fd226, [_ZZN3cub18CUB_300001_SM_10006detail6reduce28DeviceReduceSingleTileKernelINS2_10policy_hubIdjN4cuda3std3__44plusIdEEE10Policy1000EPdSC_iS9_ddNS7_10__identityEEEvT0_T1_T2_T3_T4_T6_E12temp_storage+88];
	add.f64 	%fd227, %fd225, %fd226;
	ld.shared.f64 	%fd228, [_ZZN3cub18CUB_300001_SM_10006detail6reduce28DeviceReduceSingleTileKernelINS2_10policy_hubIdjN4cuda3std3__44plusIdEEE10Policy1000EPdSC_iS9_ddNS7_10__identityEEEvT0_T1_T2_T3_T4_T6_E12temp_storage+96];
	add.f64 	%fd229, %fd227, %fd228;
	ld.shared.f64 	%fd230, [_ZZN3cub18CUB_300001_SM_10006detail6reduce28DeviceReduceSingleTileKernelINS2_10policy_hubIdjN4cuda3std3__44plusIdEEE10Policy1000EPdSC_iS9_ddNS7_10__identityEEEvT0_T1_T2_T3_T4_T6_E12temp_storage+104];
	add.f64 	%fd231, %fd229, %fd230;
	ld.shared.f64 	%fd232, [_ZZN3cub18CUB_300001_SM_10006detail6reduce28DeviceReduceSingleTileKernelINS2_10policy_hubIdjN4cuda3std3__44plusIdEEE10Policy1000EPdSC_iS9_ddNS7_10__identityEEEvT0_T1_T2_T3_T4_T6_E12temp_storage+112];
	add.f64 	%fd233, %fd231, %fd232;
	ld.shared.f64 	%fd234, [_ZZN3cub18CUB_300001_SM_10006detail6reduce28DeviceReduceSingleTileKernelINS2_10policy_hubIdjN4cuda3std3__44plusIdEEE10Policy1000EPdSC_iS9_ddNS7_10__identityEEEvT0_T1_T2_T3_T4_T6_E12temp_storage+120];
	add.f64 	%fd235, %fd233, %fd234;
	ld.shared.f64 	%fd236, [_ZZN3cub18CUB_300001_SM_10006detail6reduce28DeviceReduceSingleTileKernelINS2_10policy_hubIdjN4cuda3std3__44plusIdEEE10Policy1000EPdSC_iS9_ddNS7_10__identityEEEvT0_T1_T2_T3_T4_T6_E12temp_storage+128];
	add.f64 	%fd237, %fd235, %fd236;
	ld.shared.f64 	%fd238, [_ZZN3cub18CUB_300001_SM_10006detail6reduce28DeviceReduceSingleTileKernelINS2_10policy_hubIdjN4cuda3std3__44plusIdEEE10Policy1000EPdSC_iS9_ddNS7_10__identityEEEvT0_T1_T2_T3_T4_T6_E12temp_storage+136];
	add.f64 	%fd239, %fd237, %fd238;
	ld.shared.f64 	%fd240, [_ZZN3cub18CUB_300001_SM_10006detail6reduce28DeviceReduceSingleTileKernelINS2_10policy_hubIdjN4cuda3std3__44plusIdEEE10Policy1000EPdSC_iS9_ddNS7_10__identityEEEvT0_T1_T2_T3_T4_T6_E12temp_storage+144];
	add.f64 	%fd241, %fd239, %fd240;
	ld.shared.f64 	%fd242, [_ZZN3cub18CUB_300001_SM_10006detail6reduce28DeviceReduceSingleTileKernelINS2_10policy_hubIdjN4cuda3std3__44plusIdEEE10Policy1000EPdSC_iS9_ddNS7_10__identityEEEvT0_T1_T2_T3_T4_T6_E12temp_storage+152];
	add.f64 	%fd243, %fd241, %fd242;
	ld.shared.f64 	%fd244, [_ZZN3cub18CUB_300001_SM_10006detail6reduce28DeviceReduceSingleTileKernelINS2_10policy_hubIdjN4cuda3std3__44plusIdEEE10Policy1000EPdSC_iS9_ddNS7_10__identityEEEvT0_T1_T2_T3_T4_T6_E12temp_storage+160];
	add.f64 	%fd245, %fd243, %fd244;
	ld.shared.f64 	%fd246, [_ZZN3cub18CUB_300001_SM_10006detail6reduce28DeviceReduceSingleTileKernelINS2_10policy_hubIdjN4cuda3std3__44plusIdEEE10Policy1000EPdSC_iS9_ddNS7_10__identityEEEvT0_T1_T2_T3_T4_T6_E12temp_storage+168];
	add.f64 	%fd247, %fd245, %fd246;
	ld.shared.f64 	%fd248, [_ZZN3cub18CUB_300001_SM_10006detail6reduce28DeviceReduceSingleTileKernelINS2_10policy_hubIdjN4cuda3std3__44plusIdEEE10Policy1000EPdSC_iS9_ddNS7_10__identityEEEvT0_T1_T2_T3_T4_T6_E12temp_storage+176];
	add.f64 	%fd263, %fd247, %fd248;
	bra.uni 	$L__BB7_37;
$L__BB7_17:
	// begin inline asm
	mov.u32 %r106, %laneid;
	// end inline asm
	and.b32  	%r157, %r1, 992;
	add.s32 	%r158, %r157, 32;
	setp.gt.s32 	%p26, %r158, %r36;
	not.b32 	%r159, %r157;
	add.s32 	%r160, %r36, %r159;
	selp.b32 	%r155, %r160, 31, %p26;
	mov.b64 	%rd87, %fd255;
	mov.b64 	{%r108, %r113}, %rd87;
	mov.b32 	%r114, 1;
	mov.b32 	%r156, -1;
	// begin inline asm
	shfl.sync.down.b32 %r107, %r108, %r114, %r155, %r156;
	// end inline asm
	// begin inline asm
	shfl.sync.down.b32 %r112, %r113, %r114, %r155, %r156;
	// end inline asm
	mov.b64 	%rd88, {%r107, %r112};
	mov.b64 	%fd129, %rd88;
	setp.lt.s32 	%p27, %r106, %r155;
	add.f64 	%fd130, %fd255, %fd129;
	selp.f64 	%fd131, %fd130, %fd255, %p27;
	mov.b64 	%rd89, %fd131;
	mov.b64 	{%r118, %r123}, %rd89;
	mov.b32 	%r124, 2;
	// begin inline asm
	shfl.sync.down.b32 %r117, %r118, %r124, %r155, %r156;
	// end inline asm
	// begin inline asm
	shfl.sync.down.b32 %r122, %r123, %r124, %r155, %r156;
	// end inline asm
	mov.b64 	%rd90, {%r117, %r122};
	mov.b64 	%fd132, %rd90;
	add.s32 	%r161, %r106, 2;
	setp.gt.s32 	%p28, %r161, %r155;
	add.f64 	%fd133, %fd131, %fd132;
	selp.f64 	%fd134, %fd131, %fd133, %p28;
	mov.b64 	%rd91, %fd134;
	mov.b64 	{%r128, %r133}, %rd91;
	mov.b32 	%r134, 4;
	// begin inline asm
	shfl.sync.down.b32 %r127, %r128, %r134, %r155, %r156;
	// end inline asm
	// begin inline asm
	shfl.sync.down.b32 %r132, %r133, %r134, %r155, %r156;
	// end inline asm
	mov.b64 	%rd92, {%r127, %r132};
	mov.b64 	%fd135, %rd92;
	add.s32 	%r162, %r106, 4;
	setp.gt.s32 	%p29, %r162, %r155;
	add.f64 	%fd136, %fd134, %fd135;
	selp.f64 	%fd137, %fd134, %fd136, %p29;
	mov.b64 	%rd93, %fd137;
	mov.b64 	{%r138, %r143}, %rd93;
	mov.b32 	%r144, 8;
	// begin inline asm
	shfl.sync.down.b32 %r137, %r138, %r144, %r155, %r156;
	// end inline asm
	// begin inline asm
	shfl.sync.down.b32 %r142, %r143, %r144, %r155, %r156;
	// end inline asm
	mov.b64 	%rd94, {%r137, %r142};
	mov.b64 	%fd138, %rd94;
	add.s32 	%r163, %r106, 8;
	setp.gt.s32 	%p30, %r163, %r155;
	add.f64 	%fd139, %fd137, %fd138;
	selp.f64 	%fd140, %fd137, %fd139, %p30;
	mov.b64 	%rd95, %fd140;
	mov.b64 	{%r148, %r153}, %rd95;
	mov.b32 	%r154, 16;
	// begin inline asm
	shfl.sync.down.b32 %r147, %r148, %r154, %r155, %r156;
	// end inline asm
	// begin inline asm
	shfl.sync.down.b32 %r152, %r153, %r154, %r155, %r156;
	// end inline asm
	mov.b64 	%rd96, {%r147, %r152};
	mov.b64 	%fd141, %rd96;
	add.s32 	%r164, %r106, 16;
	setp.gt.s32 	%p31, %r164, %r155;
	add.f64 	%fd142, %fd140, %fd141;
	selp.f64 	%fd263, %fd140, %fd142, %p31;
	setp.ne.s32 	%p32, %r106, 0;
	@%p32 bra 	$L__BB7_19;
	shr.u32 	%r165, %r1, 2;
	and.b32  	%r166, %r165, 248;
	mov.u32 	%r167, _ZZN3cub18CUB_300001_SM_10006detail6reduce28DeviceReduceSingleTileKernelINS2_10policy_hubIdjN4cuda3std3__44plusIdEEE10Policy1000EPdSC_iS9_ddNS7_10__identityEEEvT0_T1_T2_T3_T4_T6_E12temp_storage;
	add.s32 	%r168, %r167, %r166;
	st.shared.f64 	[%r168+24], %fd263;
$L__BB7_19:
	bar.sync 	0;
	setp.ne.s32 	%p33, %r1, 0;
	@%p33 bra 	$L__BB7_37;
	setp.gt.s32 	%p34, %r36, 32;
	ld.shared.f64 	%fd143, [_ZZN3cub18CUB_300001_SM_10006detail6reduce28DeviceReduceSingleTileKernelINS2_10policy_hubIdjN4cuda3std3__44plusIdEEE10Policy1000EPdSC_iS9_ddNS7_10__identityEEEvT0_T1_T2_T3_T4_T6_E12temp_storage+32];
	add.f64 	%fd144, %fd263, %fd143;
	selp.f64 	%fd145, %fd144, %fd263, %p34;
	setp.gt.s32 	%p35, %r36, 64;
	ld.shared.f64 	%fd146, [_ZZN3cub18CUB_300001_SM_10006detail6reduce28DeviceReduceSingleTileKernelINS2_10policy_hubIdjN4cuda3std3__44plusIdEEE10Policy1000EPdSC_iS9_ddNS7_10__identityEEEvT0_T1_T2_T3_T4_T6_E12temp_storage+40];
	add.f64 	%fd147, %fd146, %fd145;
	selp.f64 	%fd148, %fd147, %fd145, %p35;
	setp.gt.s32 	%p36, %r36, 96;
	ld.shared.f64 	%fd149, [_ZZN3cub18CUB_300001_SM_10006detail6reduce28DeviceReduceSingleTileKernelINS2_10policy_hubIdjN4cuda3std3__44plusIdEEE10Policy1000EPdSC_iS9_ddNS7_10__identityEEEvT0_T1_T2_T3_T4_T6_E12temp_storage+48];
	add.f64 	%fd150, %fd149, %fd148;
	selp.f64 	%fd151, %fd150, %fd148, %p36;
	setp.gt.s32 	%p37, %r36, 128;
	ld.shared.f64 	%fd152, [_ZZN3cub18CUB_300001_SM_10006detail6reduce28DeviceReduceSingleTileKernelINS2_10policy_hubIdjN4cuda3std3__44plusIdEEE10Policy1000EPdSC_iS9_ddNS7_10__identityEEEvT0_T1_T2_T3_T4_T6_E12temp_storage+56];
	add.f64 	%fd153, %fd152, %fd151;
	selp.f64 	%fd154, %fd153, %fd151, %p37;
	setp.gt.s32 	%p38, %r36, 160;
	ld.shared.f64 	%fd155, [_ZZN3cub18CUB_300001_SM_10006detail6reduce28DeviceReduceSingleTileKernelINS2_10policy_hubIdjN4cuda3std3__44plusIdEEE10Policy1000EPdSC_iS9_ddNS7_10__identityEEEvT0_T1_T2_T3_T4_T6_E12temp_storage+64];
	add.f64 	%fd156, %fd155, %fd154;
	selp.f64 	%fd157, %fd156, %fd154, %p38;
	setp.gt.s32 	%p39, %r36, 192;
	ld.shared.f64 	%fd158, [_ZZN3cub18CUB_300001_SM_10006detail6reduce28DeviceReduceSingleTileKernelINS2_10policy_hubIdjN4cuda3std3__44plusIdEEE10Policy1000EPdSC_iS9_ddNS7_10__identityEEEvT0_T1_T2_T3_T4_T6_E12temp_storage+72];
	add.f64 	%fd159, %fd158, %fd157;
	selp.f64 	%fd160, %fd159, %fd157, %p39;
	setp.gt.s32 	%p40, %r36, 224;
	ld.shared.f64 	%fd161, [_ZZN3cub18CUB_300001_SM_10006detail6reduce28DeviceReduceSingleTileKernelINS2_10policy_hubIdjN4cuda3std3__44plusIdEEE10Policy1000EPdSC_iS9_ddNS7_10__identityEEEvT0_T1_T2_T3_T4_T6_E12temp_storage+80];
	add.f64 	%fd162, %fd161, %fd160;
	selp.f64 	%fd163, %fd162, %fd160, %p40;
	setp.gt.s32 	%p41, %r36, 256;
	ld.shared.f64 	%fd164, [_ZZN3cub18CUB_300001_SM_10006detail6reduce28DeviceReduceSingleTileKernelINS2_10policy_hubIdjN4cuda3std3__44plusIdEEE10Policy1000EPdSC_iS9_ddNS7_10__identityEEEvT0_T1_T2_T3_T4_T6_E12temp_storage+88];
	add.f64 	%fd165, %fd164, %fd163;
	selp.f64 	%fd166, %fd165, %fd163, %p41;
	setp.gt.s32 	%p42, %r36, 288;
	ld.shared.f64 	%fd167, [_ZZN3cub18CUB_300001_SM_10006detail6reduce28DeviceReduceSingleTileKernelINS2_10policy_hubIdjN4cuda3std3__44plusIdEEE10Policy1000EPdSC_iS9_ddNS7_10__identityEEEvT0_T1_T2_T3_T4_T6_E12temp_storage+96];
	add.f64 	%fd168, %fd167, %fd166;
	selp.f64 	%fd169, %fd168, %fd166, %p42;
	setp.gt.s32 	%p43, %r36, 320;
	ld.shared.f64 	%fd170, [_ZZN3cub18CUB_300001_SM_10006detail6reduce28DeviceReduceSingleTileKernelINS2_10policy_hubIdjN4cuda3std3__44plusIdEEE10Policy1000EPdSC_iS9_ddNS7_10__identityEEEvT0_T1_T2_T3_T4_T6_E12temp_storage+104];
	add.f64 	%fd171, %fd170, %fd169;
	selp.f64 	%fd172, %fd171, %fd169, %p43;
	setp.gt.s32 	%p44, %r36, 352;
	ld.shared.f64 	%fd173, [_ZZN3cub18CUB_300001_SM_10006detail6reduce28DeviceReduceSingleTileKernelINS2_10policy_hubIdjN4cuda3std3__44plusIdEEE10Policy1000EPdSC_iS9_ddNS7_10__identityEEEvT0_T1_T2_T3_T4_T6_E12temp_storage+112];
	add.f64 	%fd174, %fd173, %fd172;
	selp.f64 	%fd175, %fd174, %fd172, %p44;
	setp.gt.s32 	%p45, %r36, 384;
	ld.shared.f64 	%fd176, [_ZZN3cub18CUB_300001_SM_10006detail6reduce28DeviceReduceSingleTileKernelINS2_10policy_hubIdjN4cuda3std3__44plusIdEEE10Policy1000EPdSC_iS9_ddNS7_10__identityEEEvT0_T1_T2_T3_T4_T6_E12temp_storage+120];
	add.f64 	%fd177, %fd176, %fd175;
	selp.f64 	%fd178, %fd177, %fd175, %p45;
	setp.gt.s32 	%p46, %r36, 416;
	ld.shared.f64 	%fd179, [_ZZN3cub18CUB_300001_SM_10006detail6reduce28DeviceReduceSingleTileKernelINS2_10policy_hubIdjN4cuda3std3__44plusIdEEE10Policy1000EPdSC_iS9_ddNS7_10__identityEEEvT0_T1_T2_T3_T4_T6_E12temp_storage+128];
	add.f64 	%fd180, %fd179, %fd178;
	selp.f64 	%fd181, %fd180, %fd178, %p46;
	setp.gt.s32 	%p47, %r36, 448;
	ld.shared.f64 	%fd182, [_ZZN3cub18CUB_300001_SM_10006detail6reduce28DeviceReduceSingleTileKernelINS2_10policy_hubIdjN4cuda3std3__44plusIdEEE10Policy1000EPdSC_iS9_ddNS7_10__identityEEEvT0_T1_T2_T3_T4_T6_E12temp_storage+136];
	add.f64 	%fd183, %fd182, %fd181;
	selp.f64 	%fd184, %fd183, %fd181, %p47;
	setp.gt.s32 	%p48, %r36, 480;
	ld.shared.f64 	%fd185, [_ZZN3cub18CUB_300001_SM_10006detail6reduce28DeviceReduceSingleTileKernelINS2_10policy_hubIdjN4cuda3std3__44plusIdEEE10Policy1000EPdSC_iS9_ddNS7_10__identityEEEvT0_T1_T2_T3_T4_T6_E12temp_storage+144];
	add.f64 	%fd186, %fd185, %fd184;
	selp.f64 	%fd187, %fd186, %fd184, %p48;
	setp.gt.s32 	%p49, %r36, 512;
	ld.shared.f64 	%fd188, [_ZZN3cub18CUB_300001_SM_10006detail6reduce28DeviceReduceSingleTileKernelINS2_10policy_hubIdjN4cuda3std3__44plusIdEEE10Policy1000EPdSC_iS9_ddNS7_10__identityEEEvT0_T1_T2_T3_T4_T6_E12temp_storage+152];
	add.f64 	%fd189, %fd188, %fd187;
	selp.f64 	%fd190, %fd189, %fd187, %p49;
	setp.gt.s32 	%p50, %r36, 544;
	ld.shared.f64 	%fd191, [_ZZN3cub18CUB_300001_SM_10006detail6reduce28DeviceReduceSingleTileKernelINS2_10policy_hubIdjN4cuda3std3__44plusIdEEE10Policy1000EPdSC_iS9_ddNS7_10__identityEEEvT0_T1_T2_T3_T4_T6_E12temp_storage+160];
	add.f64 	%fd192, %fd191, %fd190;
	selp.f64 	%fd193, %fd192, %fd190, %p50;
	setp.gt.s32 	%p51, %r36, 576;
	ld.shared.f64 	%fd194, [_ZZN3cub18CUB_300001_SM_10006detail6reduce28DeviceReduceSingleTileKernelINS2_10policy_hubIdjN4cuda3std3__44plusIdEEE10Policy1000EPdSC_iS9_ddNS7_10__identityEEEvT0_T1_T2_T3_T4_T6_E12temp_storage+168];
	add.f64 	%fd195, %fd194, %fd193;
	selp.f64 	%fd196, %fd195, %fd193, %p51;
	setp.gt.s32 	%p52, %r36, 608;
	ld.shared.f64 	%fd197, [_ZZN3cub18CUB_300001_SM_10006detail6reduce28DeviceReduceSingleTileKernelINS2_10policy_hubIdjN4cuda3std3__44plusIdEEE10Policy1000EPdSC_iS9_ddNS7_10__identityEEEvT0_T1_T2_T3_T4_T6_E12temp_storage+176];
	add.f64 	%fd198, %fd197, %fd196;
	selp.f64 	%fd263, %fd198, %fd196, %p52;
	bra.uni 	$L__BB7_37;
$L__BB7_21:
	mov.u32 	%r14, %tid.x;
	mul.wide.u32 	%rd27, %r14, 8;
	add.s64 	%rd12, %rd9, %rd27;
	// begin inline asm
	ld.global.nc.u64 %rd11, [%rd12];
	// end inline asm
	mov.b64 	%fd31, %rd11;
	add.s64 	%rd14, %rd12, 5120;
	// begin inline asm
	ld.global.nc.u64 %rd13, [%rd14];
	// end inline asm
	mov.b64 	%fd32, %rd13;
	add.s64 	%rd16, %rd12, 10240;
	// begin inline asm
	ld.global.nc.u64 %rd15, [%rd16];
	// end inline asm
	mov.b64 	%fd33, %rd15;
	add.s64 	%rd18, %rd12, 15360;
	// begin inline asm
	ld.global.nc.u64 %rd17, [%rd18];
	// end inline asm
	mov.b64 	%fd34, %rd17;
	add.s64 	%rd20, %rd12, 20480;
	// begin inline asm
	ld.global.nc.u64 %rd19, [%rd20];
	// end inline asm
	mov.b64 	%fd35, %rd19;
	add.s64 	%rd22, %rd12, 25600;
	// begin inline asm
	ld.global.nc.u64 %rd21, [%rd22];
	// end inline asm
	mov.b64 	%fd36, %rd21;
	add.s64 	%rd24, %rd12, 30720;
	// begin inline asm
	ld.global.nc.u64 %rd23, [%rd24];
	// end inline asm
	mov.b64 	%fd37, %rd23;
	add.s64 	%rd26, %rd12, 35840;
	// begin inline asm
	ld.global.nc.u64 %rd25, [%rd26];
	// end inline asm
	mov.b64 	%fd38, %rd25;
	add.f64 	%fd39, %fd31, %fd32;
	add.f64 	%fd40, %fd39, %fd33;
	add.f64 	%fd41, %fd40, %fd34;
	add.f64 	%fd42, %fd41, %fd35;
	add.f64 	%fd43, %fd42, %fd36;
	add.f64 	%fd44, %fd43, %fd37;
	add.f64 	%fd262, %fd44, %fd38;
	setp.lt.u32 	%p3, %r36, 10240;
	mov.b32 	%r232, 5120;
	@%p3 bra 	$L__BB7_25;
	add.s32 	%r15, %r36, -5120;
	mov.b32 	%r232, 5120;
$L__BB7_23:
	mul.wide.s32 	%rd44, %r232, 8;
	add.s64 	%rd29, %rd12, %rd44;
	// begin inline asm
	ld.global.nc.u64 %rd28, [%rd29];
	// end inline asm
	mov.b64 	%fd45, %rd28;
	add.s64 	%rd31, %rd29, 5120;
	// begin inline asm
	ld.global.nc.u64 %rd30, [%rd31];
	// end inline asm
	mov.b64 	%fd46, %rd30;
	add.s64 	%rd33, %rd29, 10240;
	// begin inline asm
	ld.global.nc.u64 %rd32, [%rd33];
	// end inline asm
	mov.b64 	%fd47, %rd32;
	add.s64 	%rd35, %rd29, 15360;
	// begin inline asm
	ld.global.nc.u64 %rd34, [%rd35];
	// end inline asm
	mov.b64 	%fd48, %rd34;
	add.s64 	%rd37, %rd29, 20480;
	// begin inline asm
	ld.global.nc.u64 %rd36, [%rd37];
	// end inline asm
	mov.b64 	%fd49, %rd36;
	add.s64 	%rd39, %rd29, 25600;
	// begin inline asm
	ld.global.nc.u64 %rd38, [%rd39];
	// end inline asm
	mov.b64 	%fd50, %rd38;
	add.s64 	%rd41, %rd29, 30720;
	// begin inline asm
	ld.global.nc.u64 %rd40, [%rd41];
	// end inline asm
	mov.b64 	%fd51, %rd40;
	add.s64 	%rd43, %rd29, 35840;
	// begin inline asm
	ld.global.nc.u64 %rd42, [%rd43];
	// end inline asm
	mov.b64 	%fd52, %rd42;
	add.f64 	%fd53, %fd262, %fd45;
	add.f64 	%fd54, %fd53, %fd46;
	add.f64 	%fd55, %fd54, %fd47;
	add.f64 	%fd56, %fd55, %fd48;
	add.f64 	%fd57, %fd56, %fd49;
	add.f64 	%fd58, %fd57, %fd50;
	add.f64 	%fd59, %fd58, %fd51;
	add.f64 	%fd262, %fd59, %fd52;
	sub.s32 	%r39, %r36, %r232;
	setp.lt.s32 	%p4, %r39, 5120;
	@%p4 bra 	$L__BB7_33;
	add.s32 	%r232, %r232, 5120;
	setp.le.s32 	%p5, %r232, %r15;
	@%p5 bra 	$L__BB7_23;
$L__BB7_25:
	setp.le.s32 	%p6, %r36, %r232;
	@%p6 bra 	$L__BB7_33;
	sub.s32 	%r19, %r36, %r232;
	setp.ge.s32 	%p7, %r14, %r19;
	@%p7 bra 	$L__BB7_33;
	not.b32 	%r40, %r14;
	add.s32 	%r41, %r36, %r40;
	sub.s32 	%r20, %r41, %r232;
	mul.hi.u32 	%r42, %r20, -858993459;
	shr.u32 	%r43, %r42, 9;
	add.s32 	%r21, %r43, 1;
	and.b32  	%r44, %r43, 3;
	setp.eq.s32 	%p8, %r44, 3;
	mov.u32 	%r236, %r14;
	@%p8 bra 	$L__BB7_30;
	add.s32 	%r234, %r14, %r232;
	and.b32  	%r45, %r21, 3;
	neg.s32 	%r233, %r45;
	mov.u32 	%r236, %r14;
$L__BB7_29:
	.pragma "nounroll";
	mul.wide.u32 	%rd47, %r234, 8;
	add.s64 	%rd46, %rd9, %rd47;
	// begin inline asm
	ld.global.nc.u64 %rd45, [%rd46];
	// end inline asm
	mov.b64 	%fd61, %rd45;
	add.f64 	%fd262, %fd262, %fd61;
	add.s32 	%r236, %r236, 640;
	add.s32 	%r234, %r234, 640;
	add.s32 	%r233, %r233, 1;
	setp.ne.s32 	%p9, %r233, 0;
	@%p9 bra 	$L__BB7_29;
$L__BB7_30:
	setp.lt.u32 	%p10, %r20, 1920;
	@%p10 bra 	$L__BB7_33;
	cvt.u64.u32 	%rd48, %r236;
	cvt.u64.u32 	%rd49, %r232;
	add.s64 	%rd50, %rd48, %rd49;
	shl.b64 	%rd51, %rd50, 3;
	add.s64 	%rd52, %rd51, %rd9;
	add.s64 	%rd108, %rd52, 10240;
	add.s32 	%r237, %r236, %r232;
$L__BB7_32:
	mul.wide.u32 	%rd61, %r237, 8;
	add.s64 	%rd54, %rd9, %rd61;
	// begin inline asm
	ld.global.nc.u64 %rd53, [%rd54];
	// end inline asm
	mov.b64 	%fd62, %rd53;
	add.f64 	%fd63, %fd262, %fd62;
	add.s64 	%rd56, %rd108, -5120;
	// begin inline asm
	ld.global.nc.u64 %rd55, [%rd56];
	// end inline asm
	mov.b64 	%fd64, %rd55;
	add.f64 	%fd65, %fd63, %fd64;
	// begin inline asm
	ld.global.nc.u64 %rd57, [%rd108];
	// end inline asm
	mov.b64 	%fd66, %rd57;
	add.f64 	%fd67, %fd65, %fd66;
	add.s64 	%rd60, %rd108, 5120;
	// begin inline asm
	ld.global.nc.u64 %rd59, [%rd60];
	// end inline asm
	mov.b64 	%fd68, %rd59;
	add.f64 	%fd262, %fd67, %fd68;
	add.s32 	%r236, %r236, 2560;
	add.s64 	%rd108, %rd108, 20480;
	add.s32 	%r237, %r237, 2560;
	setp.lt.s32 	%p11, %r236, %r19;
	@%p11 bra 	$L__BB7_32;
$L__BB7_33:
	// begin inline asm
	mov.u32 %r46, %laneid;
	// end inline asm
	mov.b64 	%rd62, %fd262;
	mov.b64 	{%r48, %r53}, %rd62;
	mov.b32 	%r54, 1;
	mov.b32 	%r95, 31;
	mov.b32 	%r96, -1;
	// begin inline asm
	shfl.sync.down.b32 %r47, %r48, %r54, %r95, %r96;
	// end inline asm
	// begin inline asm
	shfl.sync.down.b32 %r52, %r53, %r54, %r95, %r96;
	// end inline asm
	mov.b64 	%rd63, {%r47, %r52};
	mov.b64 	%fd69, %rd63;
	setp.gt.s32 	%p12, %r46, 30;
	add.f64 	%fd70, %fd262, %fd69;
	selp.f64 	%fd71, %fd262, %fd70, %p12;
	mov.b64 	%rd64, %fd71;
	mov.b64 	{%r58, %r63}, %rd64;
	mov.b32 	%r64, 2;
	// begin inline asm
	shfl.sync.down.b32 %r57, %r58, %r64, %r95, %r96;
	// end inline asm
	// begin inline asm
	shfl.sync.down.b32 %r62, %r63, %r64, %r95, %r96;
	// end inline asm
	mov.b64 	%rd65, {%r57, %r62};
	mov.b64 	%fd72, %rd65;
	setp.gt.s32 	%p13, %r46, 29;
	add.f64 	%fd73, %fd71, %fd72;
	selp.f64 	%fd74, %fd71, %fd73, %p13;
	mov.b64 	%rd66, %fd74;
	mov.b64 	{%r68, %r73}, %rd66;
	mov.b32 	%r74, 4;
	// begin inline asm
	shfl.sync.down.b32 %r67, %r68, %r74, %r95, %r96;
	// end inline asm
	// begin inline asm
	shfl.sync.down.b32 %r72, %r73, %r74, %r95, %r96;
	// end inline asm
	mov.b64 	%rd67, {%r67, %r72};
	mov.b64 	%fd75, %rd67;
	setp.gt.s32 	%p14, %r46, 27;
	add.f64 	%fd76, %fd74, %fd75;
	selp.f64 	%fd77, %fd74, %fd76, %p14;
	mov.b64 	%rd68, %fd77;
	mov.b64 	{%r78, %r83}, %rd68;
	mov.b32 	%r84, 8;
	// begin inline asm
	shfl.sync.down.b32 %r77, %r78, %r84, %r95, %r96;
	// end inline asm
	// begin inline asm
	shfl.sync.down.b32 %r82, %r83, %r84, %r95, %r96;
	// end inline asm
	mov.b64 	%rd69, {%r77, %r82};
	mov.b64 	%fd78, %rd69;
	setp.gt.s32 	%p15, %r46, 23;
	add.f64 	%fd79, %fd77, %fd78;
	selp.f64 	%fd80, %fd77, %fd79, %p15;
	mov.b64 	%rd70, %fd80;
	mov.b64 	{%r88, %r93}, %rd70;
	mov.b32 	%r94, 16;
	// begin inline asm
	shfl.sync.down.b32 %r87, %r88, %r94, %r95, %r96;
	// end inline asm
	// begin inline asm
	shfl.sync.down.b32 %r92, %r93, %r94, %r95, %r96;
	// end inline asm
	mov.b64 	%rd71, {%r87, %r92};
	mov.b64 	%fd81, %rd71;
	setp.gt.s32 	%p16, %r46, 15;
	add.f64 	%fd26, %fd80, %fd81;
	selp.f64 	%fd263, %fd80, %fd26, %p16;
	setp.ne.s32 	%p17, %r46, 0;
	@%p17 bra 	$L__BB7_35;
	shr.u32 	%r97, %r14, 2;
	and.b32  	%r98, %r97, 248;
	mov.u32 	%r99, _ZZN3cub18CUB_300001_SM_10006detail6reduce28DeviceReduceSingleTileKernelINS2_10policy_hubIdjN4cuda3std3__44plusIdEEE10Policy1000EPdSC_iS9_ddNS7_10__identityEEEvT0_T1_T2_T3_T4_T6_E12temp_storage;
	add.s32 	%r100, %r99, %r98;
	st.shared.f64 	[%r100+24], %fd26;
$L__BB7_35:
	bar.sync 	0;
	setp.ne.s32 	%p18, %r14, 0;
	@%p18 bra 	$L__BB7_37;
	ld.shared.f64 	%fd82, [_ZZN3cub18CUB_300001_SM_10006detail6reduce28DeviceReduceSingleTileKernelINS2_10policy_hubIdjN4cuda3std3__44plusIdEEE10Policy1000EPdSC_iS9_ddNS7_10__identityEEEvT0_T1_T2_T3_T4_T6_E12temp_storage+32];
	add.f64 	%fd83, %fd263, %fd82;
	ld.shared.f64 	%fd84, [_ZZN3cub18CUB_300001_SM_10006detail6reduce28DeviceReduceSingleTileKernelINS2_10policy_hubIdjN4cuda3std3__44plusIdEEE10Policy1000EPdSC_iS9_ddNS7_10__identityEEEvT0_T1_T2_T3_T4_T6_E12temp_storage+40];
	add.f64 	%fd85, %fd83, %fd84;
	ld.shared.f64 	%fd86, [_ZZN3cub18CUB_300001_SM_10006detail6reduce28DeviceReduceSingleTileKernelINS2_10policy_hubIdjN4cuda3std3__44plusIdEEE10Policy1000EPdSC_iS9_ddNS7_10__identityEEEvT0_T1_T2_T3_T4_T6_E12temp_storage+48];
	add.f64 	%fd87, %fd85, %fd86;
	ld.shared.f64 	%fd88, [_ZZN3cub18CUB_300001_SM_10006detail6reduce28DeviceReduceSingleTileKernelINS2_10policy_hubIdjN4cuda3std3__44plusIdEEE10Policy1000EPdSC_iS9_ddNS7_10__identityEEEvT0_T1_T2_T3_T4_T6_E12temp_storage+56];
	add.f64 	%fd89, %fd87, %fd88;
	ld.shared.f64 	%fd90, [_ZZN3cub18CUB_300001_SM_10006detail6reduce28DeviceReduceSingleTileKernelINS2_10policy_hubIdjN4cuda3std3__44plusIdEEE10Policy1000EPdSC_iS9_ddNS7_10__identityEEEvT0_T1_T2_T3_T4_T6_E12temp_storage+64];
	add.f64 	%fd91, %fd89, %fd90;
	ld.shared.f64 	%fd92, [_ZZN3cub18CUB_300001_SM_10006detail6reduce28DeviceReduceSingleTileKernelINS2_10policy_hubIdjN4cuda3std3__44plusIdEEE10Policy1000EPdSC_iS9_ddNS7_10__identityEEEvT0_T1_T2_T3_T4_T6_E12temp_storage+72];
	add.f64 	%fd93, %fd91, %fd92;
	ld.shared.f64 	%fd94, [_ZZN3cub18CUB_300001_SM_10006detail6reduce28DeviceReduceSingleTileKernelINS2_10policy_hubIdjN4cuda3std3__44plusIdEEE10Policy1000EPdSC_iS9_ddNS7_10__identityEEEvT0_T1_T2_T3_T4_T6_E12temp_storage+80];
	add.f64 	%fd95, %fd93, %fd94;
	ld.shared.f64 	%fd96, [_ZZN3cub18CUB_300001_SM_10006detail6reduce28DeviceReduceSingleTileKernelINS2_10policy_hubIdjN4cuda3std3__44plusIdEEE10Policy1000EPdSC_iS9_ddNS7_10__identityEEEvT0_T1_T2_T3_T4_T6_E12temp_storage+88];
	add.f64 	%fd97, %fd95, %fd96;
	ld.shared.f64 	%fd98, [_ZZN3cub18CUB_300001_SM_10006detail6reduce28DeviceReduceSingleTileKernelINS2_10policy_hubIdjN4cuda3std3__44plusIdEEE10Policy1000EPdSC_iS9_ddNS7_10__identityEEEvT0_T1_T2_T3_T4_T6_E12temp_storage+96];
	add.f64 	%fd99, %fd97, %fd98;
	ld.shared.f64 	%fd100, [_ZZN3cub18CUB_300001_SM_10006detail6reduce28DeviceReduceSingleTileKernelINS2_10policy_hubIdjN4cuda3std3__44plusIdEEE10Policy1000EPdSC_iS9_ddNS7_10__identityEEEvT0_T1_T2_T3_T4_T6_E12temp_storage+104];
	add.f64 	%fd101, %fd99, %fd100;
	ld.shared.f64 	%fd102, [_ZZN3cub18CUB_300001_SM_10006detail6reduce28DeviceReduceSingleTileKernelINS2_10policy_hubIdjN4cuda3std3__44plusIdEEE10Policy1000EPdSC_iS9_ddNS7_10__identityEEEvT0_T1_T2_T3_T4_T6_E12temp_storage+112];
	add.f64 	%fd103, %fd101, %fd102;
	ld.shared.f64 	%fd104, [_ZZN3cub18CUB_300001_SM_10006detail6reduce28DeviceReduceSingleTileKernelINS2_10policy_hubIdjN4cuda3std3__44plusIdEEE10Policy1000EPdSC_iS9_ddNS7_10__identityEEEvT0_T1_T2_T3_T4_T6_E12temp_storage+120];
	add.f64 	%fd105, %fd103, %fd104;
	ld.shared.f64 	%fd106, [_ZZN3cub18CUB_300001_SM_10006detail6reduce28DeviceReduceSingleTileKernelINS2_10policy_hubIdjN4cuda3std3__44plusIdEEE10Policy1000EPdSC_iS9_ddNS7_10__identityEEEvT0_T1_T2_T3_T4_T6_E12temp_storage+128];
	add.f64 	%fd107, %fd105, %fd106;
	ld.shared.f64 	%fd108, [_ZZN3cub18CUB_300001_SM_10006detail6reduce28DeviceReduceSingleTileKernelINS2_10policy_hubIdjN4cuda3std3__44plusIdEEE10Policy1000EPdSC_iS9_ddNS7_10__identityEEEvT0_T1_T2_T3_T4_T6_E12temp_storage+136];
	add.f64 	%fd109, %fd107, %fd108;
	ld.shared.f64 	%fd110, [_ZZN3cub18CUB_300001_SM_10006detail6reduce28DeviceReduceSingleTileKernelINS2_10policy_hubIdjN4cuda3std3__44plusIdEEE10Policy1000EPdSC_iS9_ddNS7_10__identityEEEvT0_T1_T2_T3_T4_T6_E12temp_storage+144];
	add.f64 	%fd111, %fd109, %fd110;
	ld.shared.f64 	%fd112, [_ZZN3cub18CUB_300001_SM_10006detail6reduce28DeviceReduceSingleTileKernelINS2_10policy_hubIdjN4cuda3std3__44plusIdEEE10Policy1000EPdSC_iS9_ddNS7_10__identityEEEvT0_T1_T2_T3_T4_T6_E12temp_storage+152];
	add.f64 	%fd113, %fd111, %fd112;
	ld.shared.f64 	%fd114, [_ZZN3cub18CUB_300001_SM_10006detail6reduce28DeviceReduceSingleTileKernelINS2_10policy_hubIdjN4cuda3std3__44plusIdEEE10Policy1000EPdSC_iS9_ddNS7_10__identityEEEvT0_T1_T2_T3_T4_T6_E12temp_storage+160];
	add.f64 	%fd115, %fd113, %fd114;
	ld.shared.f64 	%fd116, [_ZZN3cub18CUB_300001_SM_10006detail6reduce28DeviceReduceSingleTileKernelINS2_10policy_hubIdjN4cuda3std3__44plusIdEEE10Policy1000EPdSC_iS9_ddNS7_10__identityEEEvT0_T1_T2_T3_T4_T6_E12temp_storage+168];
	add.f64 	%fd117, %fd115, %fd116;
	ld.shared.f64 	%fd118, [_ZZN3cub18CUB_300001_SM_10006detail6reduce28DeviceReduceSingleTileKernelINS2_10policy_hubIdjN4cuda3std3__44plusIdEEE10Policy1000EPdSC_iS9_ddNS7_10__identityEEEvT0_T1_T2_T3_T4_T6_E12temp_storage+176];
	add.f64 	%fd263, %fd117, %fd118;
$L__BB7_37:
	mov.u32 	%r224, %tid.x;
	setp.ne.s32 	%p60, %r224, 0;
	@%p60 bra 	$L__BB7_39;
	add.f64 	%fd249, %fd30, %fd263;
	st.global.f64 	[%rd1], %fd249;
$L__BB7_39:
	ret;

}
	// .globl	_ZN3cub18CUB_300001_SM_10006detail6reduce28DeviceReduceSingleTileKernelINS2_10policy_hubIdyN4cuda3std3__44plusIdEEE10Policy1000EN6thrust24THRUST_300001_SM_1000_NS6detail15normal_iteratorINSD_10device_ptrIdEEEEPdyS9_ddNS7_10__identityEEEvT0_T1_T2_T3_T4_T6_
.visible .entry _ZN3cub18CUB_300001_SM_10006detail6reduce28DeviceReduceSingleTileKernelINS2_10policy_hubIdyN4cuda3std3__44plusIdEEE10Policy1000EN6thrust24THRUST_300001_SM_1000_NS6detail15normal_iteratorINSD_10device_ptrIdEEEEPdyS9_ddNS7_10__identityEEEvT0_T1_T2_T3_T4_T6_(
	.param .align 8 .b8 _ZN3cub18CUB_300001_SM_10006detail6reduce28DeviceReduceSingleTileKernelINS2_10policy_hubIdyN4cuda3std3__44plusIdEEE10Policy1000EN6thrust24THRUST_300001_SM_1000_NS6detail15normal_iteratorINSD_10device_ptrIdEEEEPdyS9_ddNS7_10__identityEEEvT0_T1_T2_T3_T4_T6__param_0[8],
	.param .u64 .ptr .align 1 _ZN3cub18CUB_300001_SM_10006detail6reduce28DeviceReduceSingleTileKernelINS2_10policy_hubIdyN4cuda3std3__44plusIdEEE10Policy1000EN6thrust24THRUST_300001_SM_1000_NS6detail15normal_iteratorINSD_10device_ptrIdEEEEPdyS9_ddNS7_10__identityEEEvT0_T1_T2_T3_T4_T6__param_1,
	.param .u64 _ZN3cub18CUB_300001_SM_10006detail6reduce28DeviceReduceSingleTileKernelINS2_10policy_hubIdyN4cuda3std3__44plusIdEEE10Policy1000EN6thrust24THRUST_300001_SM_1000_NS6detail15normal_iteratorINSD_10device_ptrIdEEEEPdyS9_ddNS7_10__identityEEEvT0_T1_T2_T3_T4_T6__param_2,
	.param .align 1 .b8 _ZN3cub18CUB_300001_SM_10006detail6reduce28DeviceReduceSingleTileKernelINS2_10policy_hubIdyN4cuda3std3__44plusIdEEE10Policy1000EN6thrust24THRUST_300001_SM_1000_NS6detail15normal_iteratorINSD_10device_ptrIdEEEEPdyS9_ddNS7_10__identityEEEvT0_T1_T2_T3_T4_T6__param_3[1],
	.param .f64 _ZN3cub18CUB_300001_SM_10006detail6reduce28DeviceReduceSingleTileKernelINS2_10policy_hubIdyN4cuda3std3__44plusIdEEE10Policy1000EN6thrust24THRUST_300001_SM_1000_NS6detail15normal_iteratorINSD_10device_ptrIdEEEEPdyS9_ddNS7_10__identityEEEvT0_T1_T2_T3_T4_T6__param_4,
	.param .align 1 .b8 _ZN3cub18CUB_300001_SM_10006detail6reduce28DeviceReduceSingleTileKernelINS2_10policy_hubIdyN4cuda3std3__44plusIdEEE10Policy1000EN6thrust24THRUST_300001_SM_1000_NS6detail15normal_iteratorINSD_10device_ptrIdEEEEPdyS9_ddNS7_10__identityEEEvT0_T1_T2_T3_T4_T6__param_5[1]
)
.maxntid 512
.minnctapersm 1
{
	.reg .pred 	%p<67>;
	.reg .b32 	%r<246>;
	.reg .b64 	%rd<86>;
	.reg .b64 	%fd<348>;
	// demoted variable
	.shared .align 8 .b8 _ZZN3cub18CUB_300001_SM_10006detail6reduce28DeviceReduceSingleTileKernelINS2_10policy_hubIdyN4cuda3std3__44plusIdEEE10Policy1000EN6thrust24THRUST_300001_SM_1000_NS6detail15normal_iteratorINSD_10device_ptrIdEEEEPdyS9_ddNS7_10__identityEEEvT0_T1_T2_T3_T4_T6_E12temp_storage[152];
	ld.param.u64 	%rd18, [_ZN3cub18CUB_300001_SM_10006detail6reduce28DeviceReduceSingleTileKernelINS2_10policy_hubIdyN4cuda3std3__44plusIdEEE10Policy1000EN6thrust24THRUST_300001_SM_1000_NS6detail15normal_iteratorINSD_10device_ptrIdEEEEPdyS9_ddNS7_10__identityEEEvT0_T1_T2_T3_T4_T6__param_0];
	ld.param.u64 	%rd20, [_ZN3cub18CUB_300001_SM_10006detail6reduce28DeviceReduceSingleTileKernelINS2_10policy_hubIdyN4cuda3std3__44plusIdEEE10Policy1000EN6thrust24THRUST_300001_SM_1000_NS6detail15normal_iteratorINSD_10device_ptrIdEEEEPdyS9_ddNS7_10__identityEEEvT0_T1_T2_T3_T4_T6__param_1];
	ld.param.u64 	%rd19, [_ZN3cub18CUB_300001_SM_10006detail6reduce28DeviceReduceSingleTileKernelINS2_10policy_hubIdyN4cuda3std3__44plusIdEEE10Policy1000EN6thrust24THRUST_300001_SM_1000_NS6detail15normal_iteratorINSD_10device_ptrIdEEEEPdyS9_ddNS7_10__identityEEEvT0_T1_T2_T3_T4_T6__param_2];
	ld.param.f64 	%fd42, [_ZN3cub18CUB_300001_SM_10006detail6reduce28DeviceReduceSingleTileKernelINS2_10policy_hubIdyN4cuda3std3__44plusIdEEE10Policy1000EN6thrust24THRUST_300001_SM_1000_NS6detail15normal_iteratorINSD_10device_ptrIdEEEEPdyS9_ddNS7_10__identityEEEvT0_T1_T2_T3_T4_T6__param_4];
	cvta.to.global.u64 	%rd1, %rd20;
	setp.ne.s64 	%p1, %rd19, 0;
	@%p1 bra 	$L__BB8_3;
	mov.u32 	%r231, %tid.x;
	setp.ne.s32 	%p66, %r231, 0;
	@%p66 bra 	$L__BB8_51;
	st.global.f64 	[%rd1], %fd42;
	bra.uni 	$L__BB8_51;
$L__BB8_3:
	cvta.to.global.u64 	%rd2, %rd18;
	setp.gt.u64 	%p2, %rd19, 3583;
	@%p2 bra 	$L__BB8_28;
	cvt.u32.u64 	%r1, %rd19;
	mov.u32 	%r2, %tid.x;
	setp.ge.u32 	%p24, %r2, %r1;
	mov.f64 	%fd335, 0d0000000000000000;
	mov.u32 	%r235, %r2;
	@%p24 bra 	$L__BB8_6;
	mul.wide.u32 	%rd51, %r2, 8;
	add.s64 	%rd52, %rd2, %rd51;
	ld.global.f64 	%fd335, [%rd52];
	add.s32 	%r235, %r2, 512;
$L__BB8_6:
	setp.ge.u32 	%p25, %r235, %r1;
	@%p25 bra 	$L__BB8_19;
	not.b32 	%r108, %r235;
	add.s32 	%r109, %r108, %r1;
	shr.u32 	%r110, %r109, 9;
	add.s32 	%r5, %r110, 1;
	and.b32  	%r6, %r5, 15;
	setp.lt.u32 	%p26, %r109, 7680;
	@%p26 bra 	$L__BB8_10;
	and.b32  	%r111, %r5, 16777200;
	neg.s32 	%r233, %r111;
	mul.wide.u32 	%rd53, %r235, 8;
	add.s64 	%rd54, %rd53, %rd2;
	add.s64 	%rd81, %rd54, 32768;
$L__BB8_9:
	.pragma "nounroll";
	ld.global.f64 	%fd169, [%rd81+-32768];
	add.f64 	%fd170, %fd335, %fd169;
	ld.global.f64 	%fd171, [%rd81+-28672];
	add.f64 	%fd172, %fd170, %fd171;
	ld.global.f64 	%fd173, [%rd81+-24576];
	add.f64 	%fd174, %fd172, %fd173;
	ld.global.f64 	%fd175, [%rd81+-20480];
	add.f64 	%fd176, %fd174, %fd175;
	ld.global.f64 	%fd177, [%rd81+-16384];
	add.f64 	%fd178, %fd176, %fd177;
	ld.global.f64 	%fd179, [%rd81+-12288];
	add.f64 	%fd180, %fd178, %fd179;
	ld.global.f64 	%fd181, [%rd81+-8192];
	add.f64 	%fd182, %fd180, %fd181;
	ld.global.f64 	%fd183, [%rd81+-4096];
	add.f64 	%fd184, %fd182, %fd183;
	ld.global.f64 	%fd185, [%rd81];
	add.f64 	%fd186, %fd184, %fd185;
	ld.global.f64 	%fd187, [%rd81+4096];
	add.f64 	%fd188, %fd186, %fd187;
	ld.global.f64 	%fd189, [%rd81+8192];
	add.f64 	%fd190, %fd188, %fd189;
	ld.global.f64 	%fd191, [%rd81+12288];
	add.f64 	%fd192, %fd190, %fd191;
	ld.global.f64 	%fd193, [%rd81+16384];
	add.f64 	%fd194, %fd192, %fd193;
	ld.global.f64 	%fd195, [%rd81+20480];
	add.f64 	%fd196, %fd194, %fd195;
	ld.global.f64 	%fd197, [%rd81+24576];
	add.f64 	%fd198, %fd196, %fd197;
	ld.global.f64 	%fd199, [%rd81+28672];
	add.f64 	%fd335, %fd198, %fd199;
	add.s32 	%r235, %r235, 8192;
	add.s32 	%r233, %r233, 16;
	add.s64 	%rd81, %rd81, 65536;
	setp.ne.s32 	%p27, %r233, 0;
	@%p27 bra 	$L__BB8_9;
$L__BB8_10:
	setp.eq.s32 	%p28, %r6, 0;
	@%p28 bra 	$L__BB8_19;
	and.b32  	%r13, %r5, 7;
	setp.lt.u32 	%p29, %r6, 8;
	@%p29 bra 	$L__BB8_13;
	mul.wide.s32 	%rd55, %r235, 8;
	add.s64 	%rd56, %rd2, %rd55;
	ld.global.f64 	%fd201, [%rd56];
	add.f64 	%fd202, %fd335, %fd201;
	ld.global.f64 	%fd203, [%rd56+4096];
	add.f64 	%fd204, %fd202, %fd203;
	ld.global.f64 	%fd205, [%rd56+8192];
	add.f64 	%fd206, %fd204, %fd205;
	ld.global.f64 	%fd207, [%rd56+12288];
	add.f64 	%fd208, %fd206, %fd207;
	ld.global.f64 	%fd209, [%rd56+16384];
	add.f64 	%fd210, %fd208, %fd209;
	ld.global.f64 	%fd211, [%rd56+20480];
	add.f64 	%fd212, %fd210, %fd211;
	ld.global.f64 	%fd213, [%rd56+24576];
	add.f64 	%fd214, %fd212, %fd213;
	ld.global.f64 	%fd215, [%rd56+28672];
	add.f64 	%fd335, %fd214, %fd215;
	add.s32 	%r235, %r235, 4096;
$L__BB8_13:
	setp.eq.s32 	%p30, %r13, 0;
	@%p30 bra 	$L__BB8_19;
	and.b32  	%r16, %r5, 3;
	setp.lt.u32 	%p31, %r13, 4;
	@%p31 bra 	$L__BB8_16;
	mul.wide.s32 	%rd57, %r235, 8;
	add.s64 	%rd58, %rd2, %rd57;
	ld.global.f64 	%fd217, [%rd58];
	add.f64 	%fd218, %fd335, %fd217;
	ld.global.f64 	%fd219, [%rd58+4096];
	add.f64 	%fd220, %fd218, %fd219;
	ld.global.f64 	%fd221, [%rd58+8192];
	add.f64 	%fd222, %fd220, %fd221;
	ld.global.f64 	%fd223, [%rd58+12288];
	add.f64 	%fd335, %fd222, %fd223;
	add.s32 	%r235, %r235, 2048;
$L__BB8_16:
	setp.eq.s32 	%p32, %r16, 0;
	@%p32 bra 	$L__BB8_19;
	neg.s32 	%r238, %r16;
$L__BB8_18:
	.pragma "nounroll";
	mul.wide.s32 	%rd59, %r235, 8;
	add.s64 	%rd60, %rd2, %rd59;
	ld.global.f64 	%fd224, [%rd60];
	add.f64 	%fd335, %fd335, %fd224;
	add.s32 	%r235, %r235, 512;
	add.s32 	%r238, %r238, 1;
	setp.ne.s32 	%p33, %r238, 0;
	@%p33 bra 	$L__BB8_18;
$L__BB8_19:
	setp.lt.u64 	%p34, %rd19, 512;
	@%p34 bra 	$L__BB8_24;
	// begin inline asm
	mov.u32 %r175, %laneid;
	// end inline asm
	mov.b64 	%rd71, %fd335;
	mov.b64 	{%r177, %r182}, %rd71;
	mov.b32 	%r183, 1;
	mov.b32 	%r224, 31;
	mov.b32 	%r225, -1;
	// begin inline asm
	shfl.sync.down.b32 %r176, %r177, %r183, %r224, %r225;
	// end inline asm
	// begin inline asm
	shfl.sync.down.b32 %r181, %r182, %r183, %r224, %r225;
	// end inline asm
	mov.b64 	%rd72, {%r176, %r181};
	mov.b64 	%fd283, %rd72;
	setp.gt.s32 	%p58, %r175, 30;
	add.f64 	%fd284, %fd335, %fd283;
	selp.f64 	%fd285, %fd335, %fd284, %p58;
	mov.b64 	%rd73, %fd285;
	mov.b64 	{%r187, %r192}, %rd73;
	mov.b32 	%r193, 2;
	// begin inline asm
	shfl.sync.down.b32 %r186, %r187, %r193, %r224, %r225;
	// end inline asm
	// begin inline asm
	shfl.sync.down.b32 %r191, %r192, %r193, %r224, %r225;
	// end inline asm
	mov.b64 	%rd74, {%r186, %r191};
	mov.b64 	%fd286, %rd74;
	setp.gt.s32 	%p59, %r175, 29;
	add.f64 	%fd287, %fd285, %fd286;
	selp.f64 	%fd288, %fd285, %fd287, %p59;
	mov.b64 	%rd75, %fd288;
	mov.b64 	{%r197, %r202}, %rd75;
	mov.b32 	%r203, 4;
	// begin inline asm
	shfl.sync.down.b32 %r196, %r197, %r203, %r224, %r225;
	// end inline asm
	// begin inline asm
	shfl.sync.down.b32 %r201, %r202, %r203, %r224, %r225;
	// end inline asm
	mov.b64 	%rd76, {%r196, %r201};
	mov.b64 	%fd289, %rd76;
	setp.gt.s32 	%p60, %r175, 27;
	add.f64 	%fd290, %fd288, %fd289;
	selp.f64 	%fd291, %fd288, %fd290, %p60;
	mov.b64 	%rd77, %fd291;
	mov.b64 	{%r207, %r212}, %rd77;
	mov.b32 	%r213, 8;
	// begin inline asm
	shfl.sync.down.b32 %r206, %r207, %r213, %r224, %r225;
	// end inline asm
	// begin inline asm
	shfl.sync.down.b32 %r211, %r212, %r213, %r224, %r225;
	// end inline asm
	mov.b64 	%rd78, {%r206, %r211};
	mov.b64 	%fd292, %rd78;
	setp.gt.s32 	%p61, %r175, 23;
	add.f64 	%fd293, %fd291, %fd292;
	selp.f64 	%fd294, %fd291, %fd293, %p61;
	mov.b64 	%rd79, %fd294;
	mov.b64 	{%r217, %r222}, %rd79;
	mov.b32 	%r223, 16;
	// begin inline asm
	shfl.sync.down.b32 %r216, %r217, %r223, %r224, %r225;
	// end inline asm
	// begin inline asm
	shfl.sync.down.b32 %r221, %r222, %r223, %r224, %r225;
	// end inline asm
	mov.b64 	%rd80, {%r216, %r221};
	mov.b64 	%fd295, %rd80;
	setp.gt.s32 	%p62, %r175, 15;
	add.f64 	%fd16, %fd294, %fd295;
	selp.f64 	%fd347, %fd294, %fd16, %p62;
	setp.ne.s32 	%p63, %r175, 0;
	@%p63 bra 	$L__BB8_22;
	shr.u32 	%r226, %r2, 2;
	and.b32  	%r227, %r226, 248;
	mov.u32 	%r228, _ZZN3cub18CUB_300001_SM_10006detail6reduce28DeviceReduceSingleTileKernelINS2_10policy_hubIdyN4cuda3std3__44plusIdEEE10Policy1000EN6thrust24THRUST_300001_SM_1000_NS6detail15normal_iteratorINSD_10device_ptrIdEEEEPdyS9_ddNS7_10__identityEEEvT0_T1_T2_T3_T4_T6_E12temp_storage;
	add.s32 	%r229, %r228, %r227;
	st.shared.f64 	[%r229+16], %fd16;
$L__BB8_22:
	bar.sync 	0;
	setp.ne.s32 	%p64, %r2, 0;
	@%p64 bra 	$L__BB8_49;
	ld.shared.f64 	%fd296, [_ZZN3cub18CUB_300001_SM_10006detail6reduce28DeviceReduceSingleTileKernelINS2_10policy_hubIdyN4cuda3std3__44plusIdEEE10Policy1000EN6thrust24THRUST_300001_SM_1000_NS6detail15normal_iteratorINSD_10device_ptrIdEEEEPdyS9_ddNS7_10__identityEEEvT0_T1_T2_T3_T4_T6_E12temp_storage+24];
	add.f64 	%fd297, %fd347, %fd296;
	ld.shared.f64 	%fd298, [_ZZN3cub18CUB_300001_SM_10006detail6reduce28DeviceReduceSingleTileKernelINS2_10policy_hubIdyN4cuda3std3__44plusIdEEE10Policy1000EN6thrust24THRUST_300001_SM_1000_NS6detail15normal_iteratorINSD_10device_ptrIdEEEEPdyS9_ddNS7_10__identityEEEvT0_T1_T2_T3_T4_T6_E12temp_storage+32];
	add.f64 	%fd299, %fd297, %fd298;
	ld.shared.f64 	%fd300, [_ZZN3cub18CUB_300001_SM_10006detail6reduce28DeviceReduceSingleTileKernelINS2_10policy_hubIdyN4cuda3std3__44plusIdEEE10Policy1000EN6thrust24THRUST_300001_SM_1000_NS6detail15normal_iteratorINSD_10device_ptrIdEEEEPdyS9_ddNS7_10__identityEEEvT0_T1_T2_T3_T4_T6_E12temp_storage+40];
	add.f64 	%fd301, %fd299, %fd300;
	ld.shared.f64 	%fd302, [_ZZN3cub18CUB_300001_SM_10006detail6reduce28DeviceReduceSingleTileKernelINS2_10policy_hubIdyN4cuda3std3__44plusIdEEE10Policy1000EN6thrust24THRUST_300001_SM_1000_NS6detail15normal_iteratorINSD_10device_ptrIdEEEEPdyS9_ddNS7_10__identityEEEvT0_T1_T2_T3_T4_T6_E12temp_storage+48];
	add.f64 	%fd303, %fd301, %fd302;
	ld.shared.f64 	%fd304, [_ZZN3cub18CUB_300001_SM_10006detail6reduce28DeviceReduceSingleTileKernelINS2_10policy_hubIdyN4cuda3std3__44plusIdEEE10Policy1000EN6thrust24THRUST_300001_SM_1000_NS6detail15normal_iteratorINSD_10device_ptrIdEEEEPdyS9_ddNS7_10__identityEEEvT0_T1_T2_T3_T4_T6_E12temp_storage+56];
	add.f64 	%fd305, %fd303, %fd304;
	ld.shared.f64 	%fd306, [_ZZN3cub18CUB_300001_SM_10006detail6reduce28DeviceReduceSingleTileKernelINS2_10policy_hubIdyN4cuda3std3__44plusIdEEE10Policy1000EN6thrust24THRUST_300001_SM_1000_NS6detail15normal_iteratorINSD_10device_ptrIdEEEEPdyS9_ddNS7_10__identityEEEvT0_T1_T2_T3_T4_T6_E12temp_storage+64];
	add.f64 	%fd307, %fd305, %fd306;
	ld.shared.f64 	%fd308, [_ZZN3cub18CUB_300001_SM_10006detail6reduce28DeviceReduceSingleTileKernelINS2_10policy_hubIdyN4cuda3std3__44plusIdEEE10Policy1000EN6thrust24THRUST_300001_SM_1000_NS6detail15normal_iteratorINSD_10device_ptrIdEEEEPdyS9_ddNS7_10__identityEEEvT0_T1_T2_T3_T4_T6_E12temp_storage+72];
	add.f64 	%fd309, %fd307, %fd308;
	ld.shared.f64 	%fd310, [_ZZN3cub18CUB_300001_SM_10006detail6reduce28DeviceReduceSingleTileKernelINS2_10policy_hubIdyN4cuda3std3__44plusIdEEE10Policy1000EN6thrust24THRUST_300001_SM_1000_NS6detail15normal_iteratorINSD_10device_ptrIdEEEEPdyS9_ddNS7_10__identityEEEvT0_T1_T2_T3_T4_T6_E12temp_storage+80];
	add.f64 	%fd311, %fd309, %fd310;
	ld.shared.f64 	%fd312, [_ZZN3cub18CUB_300001_SM_10006detail6reduce28DeviceReduceSingleTileKernelINS2_10policy_hubIdyN4cuda3std3__44plusIdEEE10Policy1000EN6thrust24THRUST_300001_SM_1000_NS6detail15normal_iteratorINSD_10device_ptrIdEEEEPdyS9_ddNS7_10__identityEEEvT0_T1_T2_T3_T4_T6_E12temp_storage+88];
	add.f64 	%fd313, %fd311, %fd312;
	ld.shared.f64 	%fd314, [_ZZN3cub18CUB_300001_SM_10006detail6reduce28DeviceReduceSingleTileKernelINS2_10policy_hubIdyN4cuda3std3__44plusIdEEE10Policy1000EN6thrust24THRUST_300001_SM_1000_NS6detail15normal_iteratorINSD_10device_ptrIdEEEEPdyS9_ddNS7_10__identityEEEvT0_T1_T2_T3_T4_T6_E12temp_storage+96];
	add.f64 	%fd315, %fd313, %fd314;
	ld.shared.f64 	%fd316, [_ZZN3cub18CUB_300001_SM_10006detail6reduce28DeviceReduceSingleTileKernelINS2_10policy_hubIdyN4cuda3std3__44plusIdEEE10Policy1000EN6thrust24THRUST_300001_SM_1000_NS6detail15normal_iteratorINSD_10device_ptrIdEEEEPdyS9_ddNS7_10__identityEEEvT0_T1_T2_T3_T4_T6_E12temp_storage+104];
	add.f64 	%fd317, %fd315, %fd316;
	ld.shared.f64 	%fd318, [_ZZN3cub18CUB_300001_SM_10006detail6reduce28DeviceReduceSingleTileKernelINS2_10policy_hubIdyN4cuda3std3__44plusIdEEE10Policy1000EN6thrust24THRUST_300001_SM_1000_NS6detail15normal_iteratorINSD_10device_ptrIdEEEEPdyS9_ddNS7_10__identityEEEvT0_T1_T2_T3_T4_T6_E12temp_storage+112];
	add.f64 	%fd319, %fd317, %fd318;
	ld.shared.f64 	%fd320, [_ZZN3cub18CUB_300001_SM_10006detail6reduce28DeviceReduceSingleTileKernelINS2_10policy_hubIdyN4cuda3std3__44plusIdEEE10Policy1000EN6thrust24THRUST_300001_SM_1000_NS6detail15normal_iteratorINSD_10device_ptrIdEEEEPdyS9_ddNS7_10__identityEEEvT0_T1_T2_T3_T4_T6_E12temp_storage+120];
	add.f64 	%fd321, %fd319, %fd320;
	ld.shared.f64 	%fd322, [_ZZN3cub18CUB_300001_SM_10006detail6reduce28DeviceReduceSingleTileKernelINS2_10policy_hubIdyN4cuda3std3__44plusIdEEE10Policy1000EN6thrust24THRUST_300001_SM_1000_NS6detail15normal_iteratorINSD_10device_ptrIdEEEEPdyS9_ddNS7_10__identityEEEvT0_T1_T2_T3_T4_T6_E12temp_storage+128];
	add.f64 	%fd323, %fd321, %fd322;
	ld.shared.f64 	%fd324, [_ZZN3cub18CUB_300001_SM_10006detail6reduce28DeviceReduceSingleTileKernelINS2_10policy_hubIdyN4cuda3std3__44plusIdEEE10Policy1000EN6thrust24THRUST_300001_SM_1000_NS6detail15normal_iteratorINSD_10device_ptrIdEEEEPdyS9_ddNS7_10__identityEEEvT0_T1_T2_T3_T4_T6_E12temp_storage+136];
	add.f64 	%fd347, %fd323, %fd324;
	bra.uni 	$L__BB8_49;
$L__BB8_24:
	// begin inline asm
	mov.u32 %r112, %laneid;
	// end inline asm
	and.b32  	%r163, %r2, 992;
	add.s32 	%r164, %r163, 32;
	setp.gt.u32 	%p35, %r164, %r1;
	not.b32 	%r165, %r163;
	add.s32 	%r166, %r1, %r165;
	selp.b32 	%r161, %r166, 31, %p35;
	mov.b64 	%rd61, %fd335;
	mov.b64 	{%r114, %r119}, %rd61;
	mov.b32 	%r120, 1;
	mov.b32 	%r162, -1;
	// begin inline asm
	shfl.sync.down.b32 %r113, %r114, %r120, %r161, %r162;
	// end inline asm
	// begin inline asm
	shfl.sync.down.b32 %r118, %r119, %r120, %r161, %r162;
	// end inline asm
	mov.b64 	%rd62, {%r113, %r118};
	mov.b64 	%fd225, %rd62;
	setp.lt.s32 	%p36, %r112, %r161;
	add.f64 	%fd226, %fd335, %fd225;
	selp.f64 	%fd227, %fd226, %fd335, %p36;
	mov.b64 	%rd63, %fd227;
	mov.b64 	{%r124, %r129}, %rd63;
	mov.b32 	%r130, 2;
	// begin inline asm
	shfl.sync.down.b32 %r123, %r124, %r130, %r161, %r162;
	// end inline asm
	// begin inline asm
	shfl.sync.down.b32 %r128, %r129, %r130, %r161, %r162;
	// end inline asm
	mov.b64 	%rd64, {%r123, %r128};
	mov.b64 	%fd228, %rd64;
	add.s32 	%r167, %r112, 2;
	setp.gt.s32 	%p37, %r167, %r161;
	add.f64 	%fd229, %fd227, %fd228;
	selp.f64 	%fd230, %fd227, %fd229, %p37;
	mov.b64 	%rd65, %fd230;
	mov.b64 	{%r134, %r139}, %rd65;
	mov.b32 	%r140, 4;
	// begin inline asm
	shfl.sync.down.b32 %r133, %r134, %r140, %r161, %r162;
	// end inline asm
	// begin inline asm
	shfl.sync.down.b32 %r138, %r139, %r140, %r161, %r162;
	// end inline asm
	mov.b64 	%rd66, {%r133, %r138};
	mov.b64 	%fd231, %rd66;
	add.s32 	%r168, %r112, 4;
	setp.gt.s32 	%p38, %r168, %r161;
	add.f64 	%fd232, %fd230, %fd231;
	selp.f64 	%fd233, %fd230, %fd232, %p38;
	mov.b64 	%rd67, %fd233;
	mov.b64 	{%r144, %r149}, %rd67;
	mov.b32 	%r150, 8;
	// begin inline asm
	shfl.sync.down.b32 %r143, %r144, %r150, %r161, %r162;
	// end inline asm
	// begin inline asm
	shfl.sync.down.b32 %r148, %r149, %r150, %r161, %r162;
	// end inline asm
	mov.b64 	%rd68, {%r143, %r148};
	mov.b64 	%fd234, %rd68;
	add.s32 	%r169, %r112, 8;
	setp.gt.s32 	%p39, %r169, %r161;
	add.f64 	%fd235, %fd233, %fd234;
	selp.f64 	%fd236, %fd233, %fd235, %p39;
	mov.b64 	%rd69, %fd236;
	mov.b64 	{%r154, %r159}, %rd69;
	mov.b32 	%r160, 16;
	// begin inline asm
	shfl.sync.down.b32 %r153, %r154, %r160, %r161, %r162;
	// end inline asm
	// begin inline asm
	shfl.sync.down.b32 %r158, %r159, %r160, %r161, %r162;
	// end inline asm
	mov.b64 	%rd70, {%r153, %r158};
	mov.b64 	%fd237, %rd70;
	add.s32 	%r170, %r112, 16;
	setp.gt.s32 	%p40, %r170, %r161;
	add.f64 	%fd238, %fd236, %fd237;
	selp.f64 	%fd347, %fd236, %fd238, %p40;
	setp.ne.s32 	%p41, %r112, 0;
	@%p41 bra 	$L__BB8_26;
	shr.u32 	%r171, %r2, 2;
	and.b32  	%r172, %r171, 248;
	mov.u32 	%r173, _ZZN3cub18CUB_300001_SM_10006detail6reduce28DeviceReduceSingleTileKernelINS2_10policy_hubIdyN4cuda3std3__44plusIdEEE10Policy1000EN6thrust24THRUST_300001_SM_1000_NS6detail15normal_iteratorINSD_10device_ptrIdEEEEPdyS9_ddNS7_10__identityEEEvT0_T1_T2_T3_T4_T6_E12temp_storage;
	add.s32 	%r174, %r173, %r172;
	st.shared.f64 	[%r174+16], %fd347;
$L__BB8_26:
	bar.sync 	0;
	setp.ne.s32 	%p42, %r2, 0;
	@%p42 bra 	$L__BB8_49;
	setp.gt.u64 	%p43, %rd19, 32;
	ld.shared.f64 	%fd239, [_ZZN3cub18CUB_300001_SM_10006detail6reduce28DeviceReduceSingleTileKernelINS2_10policy_hubIdyN4cuda3std3__44plusIdEEE10Policy1000EN6thrust24THRUST_300001_SM_1000_NS6detail15normal_iteratorINSD_10device_ptrIdEEEEPdyS9_ddNS7_10__identityEEEvT0_T1_T2_T3_T4_T6_E12temp_storage+24];
	add.f64 	%fd240, %fd347, %fd239;
	selp.f64 	%fd241, %fd240, %fd347, %p43;
	setp.gt.u64 	%p44, %rd19, 64;
	ld.shared.f64 	%fd242, [_ZZN3cub18CUB_300001_SM_10006detail6reduce28DeviceReduceSingleTileKernelINS2_10policy_hubIdyN4cuda3std3__44plusIdEEE10Policy1000EN6thrust24THRUST_300001_SM_1000_NS6detail15normal_iteratorINSD_10device_ptrIdEEEEPdyS9_ddNS7_10__identityEEEvT0_T1_T2_T3_T4_T6_E12temp_storage+32];
	add.f64 	%fd243, %fd242, %fd241;
	selp.f64 	%fd244, %fd243, %fd241, %p44;
	setp.gt.u64 	%p45, %rd19, 96;
	ld.shared.f64 	%fd245, [_ZZN3cub18CUB_300001_SM_10006detail6reduce28DeviceReduceSingleTileKernelINS2_10policy_hubIdyN4cuda3std3__44plusIdEEE10Policy1000EN6thrust24THRUST_300001_SM_1000_NS6detail15normal_iteratorINSD_10device_ptrIdEEEEPdyS9_ddNS7_10__identityEEEvT0_T1_T2_T3_T4_T6_E12temp_storage+40];
	add.f64 	%fd246, %fd245, %fd244;
	selp.f64 	%fd247, %fd246, %fd244, %p45;
	setp.gt.u64 	%p46, %rd19, 128;
	ld.shared.f64 	%fd248, [_ZZN3cub18CUB_300001_SM_10006detail6reduce28DeviceReduceSingleTileKernelINS2_10policy_hubIdyN4cuda3std3__44plusIdEEE10Policy1000EN6thrust24THRUST_300001_SM_1000_NS6detail15normal_iteratorINSD_10device_ptrIdEEEEPdyS9_ddNS7_10__identityEEEvT0_T1_T2_T3_T4_T6_E12temp_storage+48];
	add.f64 	%fd249, %fd248, %fd247;
	selp.f64 	%fd250, %fd249, %fd247, %p46;
	setp.gt.u64 	%p47, %rd19, 160;
	ld.shared.f64 	%fd251, [_ZZN3cub18CUB_300001_SM_10006detail6reduce28DeviceReduceSingleTileKernelINS2_10policy_hubIdyN4cuda3std3__44plusIdEEE10Policy1000EN6thrust24THRUST_300001_SM_1000_NS6detail15normal_iteratorINSD_10device_ptrIdEEEEPdyS9_ddNS7_10__identityEEEvT0_T1_T2_T3_T4_T6_E12temp_storage+56];
	add.f64 	%fd252, %fd251, %fd250;
	selp.f64 	%fd253, %fd252, %fd250, %p47;
	setp.gt.u64 	%p48, %rd19, 192;
	ld.shared.f64 	%fd254, [_ZZN3cub18CUB_300001_SM_10006detail6reduce28DeviceReduceSingleTileKernelINS2_10policy_hubIdyN4cuda3std3__44plusIdEEE10Policy1000EN6thrust24THRUST_300001_SM_1000_NS6detail15normal_iteratorINSD_10device_ptrIdEEEEPdyS9_ddNS7_10__identityEEEvT0_T1_T2_T3_T4_T6_E12temp_storage+64];
	add.f64 	%fd255, %fd254, %fd253;
	selp.f64 	%fd256, %fd255, %fd253, %p48;
	setp.gt.u64 	%p49, %rd19, 224;
	ld.shared.f64 	%fd257, [_ZZN3cub18CUB_300001_SM_10006detail6reduce28DeviceReduceSingleTileKernelINS2_10policy_hubIdyN4cuda3std3__44plusIdEEE10Policy1000EN6thrust24THRUST_300001_SM_1000_NS6detail15normal_iteratorINSD_10device_ptrIdEEEEPdyS9_ddNS7_10__identityEEEvT0_T1_T2_T3_T4_T6_E12temp_storage+72];
	add.f64 	%fd258, %fd257, %fd256;
	selp.f64 	%fd259, %fd258, %fd256, %p49;
	setp.gt.u64 	%p50, %rd19, 256;
	ld.shared.f64 	%fd260, [_ZZN3cub18CUB_300001_SM_10006detail6reduce28DeviceReduceSingleTileKernelINS2_10policy_hubIdyN4cuda3std3__44plusIdEEE10Policy1000EN6thrust24THRUST_300001_SM_1000_NS6detail15normal_iteratorINSD_10device_ptrIdEEEEPdyS9_ddNS7_10__identityEEEvT0_T1_T2_T3_T4_T6_E12temp_storage+80];
	add.f64 	%fd261, %fd260, %fd259;
	selp.f64 	%fd262, %fd261, %fd259, %p50;
	setp.gt.u64 	%p51, %rd19, 288;
	ld.shared.f64 	%fd263, [_ZZN3cub18CUB_300001_SM_10006detail6reduce28DeviceReduceSingleTileKernelINS2_10policy_hubIdyN4cuda3std3__44plusIdEEE10Policy1000EN6thrust24THRUST_300001_SM_1000_NS6detail15normal_iteratorINSD_10device_ptrIdEEEEPdyS9_ddNS7_10__identityEEEvT0_T1_T2_T3_T4_T6_E12temp_storage+88];
	add.f64 	%fd264, %fd263, %fd262;
	selp.f64 	%fd265, %fd264, %fd262, %p51;
	setp.gt.u64 	%p52, %rd19, 320;
	ld.shared.f64 	%fd266, [_ZZN3cub18CUB_300001_SM_10006detail6reduce28DeviceReduceSingleTileKernelINS2_10policy_hubIdyN4cuda3std3__44plusIdEEE10Policy1000EN6thrust24THRUST_300001_SM_1000_NS6detail15normal_iteratorINSD_10device_ptrIdEEEEPdyS9_ddNS7_10__identityEEEvT0_T1_T2_T3_T4_T6_E12temp_storage+96];
	add.f64 	%fd267, %fd266, %fd265;
	selp.f64 	%fd268, %fd267, %fd265, %p52;
	setp.gt.u64 	%p53, %rd19, 352;
	ld.shared.f64 	%fd269, [_ZZN3cub18CUB_300001_SM_10006detail6reduce28DeviceReduceSingleTileKernelINS2_10policy_hubIdyN4cuda3std3__44plusIdEEE10Policy1000EN6thrust24THRUST_300001_SM_1000_NS6detail15normal_iteratorINSD_10device_ptrIdEEEEPdyS9_ddNS7_10__identityEEEvT0_T1_T2_T3_T4_T6_E12temp_storage+104];
	add.f64 	%fd270, %fd269, %fd268;
	selp.f64 	%fd271, %fd270, %fd268, %p53;
	setp.gt.u64 	%p54, %rd19, 384;
	ld.shared.f64 	%fd272, [_ZZN3cub18CUB_300001_SM_10006detail6reduce28DeviceReduceSingleTileKernelINS2_10policy_hubIdyN4cuda3std3__44plusIdEEE10Policy1000EN6thrust24THRUST_300001_SM_1000_NS6detail15normal_iteratorINSD_10device_ptrIdEEEEPdyS9_ddNS7_10__identityEEEvT0_T1_T2_T3_T4_T6_E12temp_storage+112];
	add.f64 	%fd273, %fd272, %fd271;
	selp.f64 	%fd274, %fd273, %fd271, %p54;
	setp.gt.u64 	%p55, %rd19, 416;
	ld.shared.f64 	%fd275, [_ZZN3cub18CUB_300001_SM_10006detail6reduce28DeviceReduceSingleTileKernelINS2_10policy_hubIdyN4cuda3std3__44plusIdEEE10Policy1000EN6thrust24THRUST_300001_SM_1000_NS6detail15normal_iteratorINSD_10device_ptrIdEEEEPdyS9_ddNS7_10__identityEEEvT0_T1_T2_T3_T4_T6_E12temp_storage+120];
	add.f64 	%fd276, %fd275, %fd274;
	selp.f64 	%fd277, %fd276, %fd274, %p55;
	setp.gt.u64 	%p56, %rd19, 448;
	ld.shared.f64 	%fd278, [_ZZN3cub18CUB_300001_SM_10006detail6reduce28DeviceReduceSingleTileKernelINS2_10policy_hubIdyN4cuda3std3__44plusIdEEE10Policy1000EN6thrust24THRUST_300001_SM_1000_NS6detail15normal_iteratorINSD_10device_ptrIdEEEEPdyS9_ddNS7_10__identityEEEvT0_T1_T2_T3_T4_T6_E12temp_storage+128];
	add.f64 	%fd279, %fd278, %fd277;
	selp.f64 	%fd280, %fd279, %fd277, %p56;
	setp.gt.u64 	%p57, %rd19, 480;
	ld.shared.f64 	%fd281, [_ZZN3cub18CUB_300001_SM_10006detail6reduce28DeviceReduceSingleTileKernelINS2_10policy_hubIdyN4cuda3std3__44plusIdEEE10Policy1000EN6thrust24THRUST_300001_SM_1000_NS6detail15normal_iteratorINSD_10device_ptrIdEEEEPdyS9_ddNS7_10__identityEEEvT0_T1_T2_T3_T4_T6_E12temp_storage+136];
	add.f64 	%fd282, %fd281, %fd280;
	selp.f64 	%fd347, %fd282, %fd280, %p57;
	bra.uni 	$L__BB8_49;
$L__BB8_28:
	mov.u32 	%r24, %tid.x;
	cvt.u64.u32 	%rd6, %r24;
	mul.wide.u32 	%rd22, %r24, 8;
	add.s64 	%rd7, %rd2, %rd22;
	ld.global.f64 	%fd43, [%rd7];
	ld.global.f64 	%fd44, [%rd7+4096];
	ld.global.f64 	%fd45, [%rd7+8192];
	ld.global.f64 	%fd46, [%rd7+12288];
	ld.global.f64 	%fd47, [%rd7+16384];
	ld.global.f64 	%fd48, [%rd7+20480];
	ld.global.f64 	%fd49, [%rd7+24576];
	add.f64 	%fd50, %fd43, %fd44;
	add.f64 	%fd51, %fd50, %fd45;
	add.f64 	%fd52, %fd51, %fd46;
	add.f64 	%fd53, %fd52, %fd47;
	add.f64 	%fd54, %fd53, %fd48;
	add.f64 	%fd346, %fd54, %fd49;
	add.s64 	%rd8, %rd19, -3584;
	setp.lt.u64 	%p3, %rd8, 3584;
	mov.b64 	%rd83, 3584;
	@%p3 bra 	$L__BB8_32;
	mov.b64 	%rd83, 3584;
$L__BB8_30:
	shl.b64 	%rd24, %rd83, 3;
	add.s64 	%rd25, %rd7, %rd24;
	ld.global.f64 	%fd55, [%rd25];
	ld.global.f64 	%fd56, [%rd25+4096];
	ld.global.f64 	%fd57, [%rd25+8192];
	ld.global.f64 	%fd58, [%rd25+12288];
	ld.global.f64 	%fd59, [%rd25+16384];
	ld.global.f64 	%fd60, [%rd25+20480];
	ld.global.f64 	%fd61, [%rd25+24576];
	add.f64 	%fd62, %fd346, %fd55;
	add.f64 	%fd63, %fd62, %fd56;
	add.f64 	%fd64, %fd63, %fd57;
	add.f64 	%fd65, %fd64, %fd58;
	add.f64 	%fd66, %fd65, %fd59;
	add.f64 	%fd67, %fd66, %fd60;
	add.f64 	%fd346, %fd67, %fd61;
	sub.s64 	%rd26, %rd19, %rd83;
	setp.lt.u64 	%p4, %rd26, 3584;
	@%p4 bra 	$L__BB8_45;
	add.s64 	%rd83, %rd83, 3584;
	setp.le.u64 	%p5, %rd83, %rd8;
	@%p5 bra 	$L__BB8_30;
$L__BB8_32:
	setp.le.u64 	%p6, %rd19, %rd83;
	cvt.u32.u64 	%r42, %rd83;
	cvt.u32.u64 	%r43, %rd19;
	sub.s32 	%r44, %r43, %r42;
	setp.ge.s32 	%p7, %r24, %r44;
	or.pred  	%p8, %p6, %p7;
	@%p8 bra 	$L__BB8_45;
	not.b32 	%r47, %r24;
	add.s32 	%r48, %r47, %r43;
	sub.s32 	%r50, %r48, %r42;
	shr.u32 	%r51, %r50, 9;
	add.s32 	%r25, %r51, 1;
	and.b32  	%r26, %r25, 15;
	setp.lt.u32 	%p9, %r50, 7680;
	mov.u32 	%r242, %r24;
	@%p9 bra 	$L__BB8_36;
	and.b32  	%r52, %r25, 16777200;
	neg.s32 	%r240, %r52;
	add.s64 	%rd27, %rd83, %rd6;
	shl.b64 	%rd28, %rd27, 3;
	add.s64 	%rd29, %rd28, %rd2;
	add.s64 	%rd84, %rd29, 32768;
	mov.u32 	%r242, %r24;
$L__BB8_35:
	.pragma "nounroll";
	ld.global.f64 	%fd69, [%rd84+-32768];
	add.f64 	%fd70, %fd346, %fd69;
	ld.global.f64 	%fd71, [%rd84+-28672];
	add.f64 	%fd72, %fd70, %fd71;
	ld.global.f64 	%fd73, [%rd84+-24576];
	add.f64 	%fd74, %fd72, %fd73;
	ld.global.f64 	%fd75, [%rd84+-20480];
	add.f64 	%fd76, %fd74, %fd75;
	ld.global.f64 	%fd77, [%rd84+-16384];
	add.f64 	%fd78, %fd76, %fd77;
	ld.global.f64 	%fd79, [%rd84+-12288];
	add.f64 	%fd80, %fd78, %fd79;
	ld.global.f64 	%fd81, [%rd84+-8192];
	add.f64 	%fd82, %fd80, %fd81;
	ld.global.f64 	%fd83, [%rd84+-4096];
	add.f64 	%fd84, %fd82, %fd83;
	ld.global.f64 	%fd85, [%rd84];
	add.f64 	%fd86, %fd84, %fd85;
	ld.global.f64 	%fd87, [%rd84+4096];
	add.f64 	%fd88, %fd86, %fd87;
	ld.global.f64 	%fd89, [%rd84+8192];
	add.f64 	%fd90, %fd88, %fd89;
	ld.global.f64 	%fd91, [%rd84+12288];
	add.f64 	%fd92, %fd90, %fd91;
	ld.global.f64 	%fd93, [%rd84+16384];
	add.f64 	%fd94, %fd92, %fd93;
	ld.global.f64 	%fd95, [%rd84+20480];
	add.f64 	%fd96, %fd94, %fd95;
	ld.global.f64 	%fd97, [%rd84+24576];
	add.f64 	%fd98, %fd96, %fd97;
	ld.global.f64 	%fd99, [%rd84+28672];
	add.f64 	%fd346, %fd98, %fd99;
	add.s32 	%r242, %r242, 8192;
	add.s32 	%r240, %r240, 16;
	add.s64 	%rd84, %rd84, 65536;
	setp.ne.s32 	%p10, %r240, 0;
	@%p10 bra 	$L__BB8_35;
$L__BB8_36:
	setp.eq.s32 	%p11, %r26, 0;
	@%p11 bra 	$L__BB8_45;
	and.b32  	%r33, %r25, 7;
	setp.lt.u32 	%p12, %r26, 8;
	@%p12 bra 	$L__BB8_39;
	cvt.u64.u32 	%rd30, %r242;
	add.s64 	%rd31, %rd83, %rd30;
	shl.b64 	%rd32, %rd31, 3;
	add.s64 	%rd33, %rd2, %rd32;
	ld.global.f64 	%fd101, [%rd33];
	add.f64 	%fd102, %fd346, %fd101;
	ld.global.f64 	%fd103, [%rd33+4096];
	add.f64 	%fd104, %fd102, %fd103;
	ld.global.f64 	%fd105, [%rd33+8192];
	add.f64 	%fd106, %fd104, %fd105;
	ld.global.f64 	%fd107, [%rd33+12288];
	add.f64 	%fd108, %fd106, %fd107;
	ld.global.f64 	%fd109, [%rd33+16384];
	add.f64 	%fd110, %fd108, %fd109;
	ld.global.f64 	%fd111, [%rd33+20480];
	add.f64 	%fd112, %fd110, %fd111;
	ld.global.f64 	%fd113, [%rd33+24576];
	add.f64 	%fd114, %fd112, %fd113;
	ld.global.f64 	%fd115, [%rd33+28672];
	add.f64 	%fd346, %fd114, %fd115;
	add.s32 	%r242, %r242, 4096;
$L__BB8_39:
	setp.eq.s32 	%p13, %r33, 0;
	@%p13 bra 	$L__BB8_45;
	and.b32  	%r36, %r25, 3;
	setp.lt.u32 	%p14, %r33, 4;
	@%p14 bra 	$L__BB8_42;
	cvt.u64.u32 	%rd34, %r242;
	add.s64 	%rd35, %rd83, %rd34;
	shl.b64 	%rd36, %rd35, 3;
	add.s64 	%rd37, %rd2, %rd36;
	ld.global.f64 	%fd117, [%rd37];
	add.f64 	%fd118, %fd346, %fd117;
	ld.global.f64 	%fd119, [%rd37+4096];
	add.f64 	%fd120, %fd118, %fd119;
	ld.global.f64 	%fd121, [%rd37+8192];
	add.f64 	%fd122, %fd120, %fd121;
	ld.global.f64 	%fd123, [%rd37+12288];
	add.f64 	%fd346, %fd122, %fd123;
	add.s32 	%r242, %r242, 2048;
$L__BB8_42:
	setp.eq.s32 	%p15, %r36, 0;
	@%p15 bra 	$L__BB8_45;
	cvt.u64.u32 	%rd38, %r242;
	add.s64 	%rd39, %rd83, %rd38;
	shl.b64 	%rd40, %rd39, 3;
	add.s64 	%rd85, %rd2, %rd40;
	neg.s32 	%r245, %r36;
$L__BB8_44:
	.pragma "nounroll";
	ld.global.f64 	%fd124, [%rd85];
	add.f64 	%fd346, %fd346, %fd124;
	add.s64 	%rd85, %rd85, 4096;
	add.s32 	%r245, %r245, 1;
	setp.ne.s32 	%p16, %r245, 0;
	@%p16 bra 	$L__BB8_44;
$L__BB8_45:
	// begin inline asm
	mov.u32 %r53, %laneid;
	// end inline asm
	mov.b64 	%rd41, %fd346;
	mov.b64 	{%r55, %r60}, %rd41;
	mov.b32 	%r61, 1;
	mov.b32 	%r102, 31;
	mov.b32 	%r103, -1;
	// begin inline asm
	shfl.sync.down.b32 %r54, %r55, %r61, %r102, %r103;
	// end inline asm
	// begin inline asm
	shfl.sync.down.b32 %r59, %r60, %r61, %r102, %r103;
	// end inline asm
	mov.b64 	%rd42, {%r54, %r59};
	mov.b64 	%fd125, %rd42;
	setp.gt.s32 	%p17, %r53, 30;
	add.f64 	%fd126, %fd346, %fd125;
	selp.f64 	%fd127, %fd346, %fd126, %p17;
	mov.b64 	%rd43, %fd127;
	mov.b64 	{%r65, %r70}, %rd43;
	mov.b32 	%r71, 2;
	// begin inline asm
	shfl.sync.down.b32 %r64, %r65, %r71, %r102, %r103;
	// end inline asm
	// begin inline asm
	shfl.sync.down.b32 %r69, %r70, %r71, %r102, %r103;
	// end inline asm
	mov.b64 	%rd44, {%r64, %r69};
	mov.b64 	%fd128, %rd44;
	setp.gt.s32 	%p18, %r53, 29;
	add.f64 	%fd129, %fd127, %fd128;
	selp.f64 	%fd130, %fd127, %fd129, %p18;
	mov.b64 	%rd45, %fd130;
	mov.b64 	{%r75, %r80}, %rd45;
	mov.b32 	%r81, 4;
	// begin inline asm
	shfl.sync.down.b32 %r74, %r75, %r81, %r102, %r103;
	// end inline asm
	// begin inline asm
	shfl.sync.down.b32 %r79, %r80, %r81, %r102, %r103;
	// end inline asm
	mov.b64 	%rd46, {%r74, %r79};
	mov.b64 	%fd131, %rd46;
	setp.gt.s32 	%p19, %r53, 27;
	add.f64 	%fd132, %fd130, %fd131;
	selp.f64 	%fd133, %fd130, %fd132, %p19;
	mov.b64 	%rd47, %fd133;
	mov.b64 	{%r85, %r90}, %rd47;
	mov.b32 	%r91, 8;
	// begin inline asm
	shfl.sync.down.b32 %r84, %r85, %r91, %r102, %r103;
	// end inline asm
	// begin inline asm
	shfl.sync.down.b32 %r89, %r90, %r91, %r102, %r103;
	// end inline asm
	mov.b64 	%rd48, {%r84, %r89};
	mov.b64 	%fd134, %rd48;
	setp.gt.s32 	%p20, %r53, 23;
	add.f64 	%fd135, %fd133, %fd134;
	selp.f64 	%fd136, %fd133, %fd135, %p20;
	mov.b64 	%rd49, %fd136;
	mov.b64 	{%r95, %r100}, %rd49;
	mov.b32 	%r101, 16;
	// begin inline asm
	shfl.sync.down.b32 %r94, %r95, %r101, %r102, %r103;
	// end inline asm
	// begin inline asm
	shfl.sync.down.b32 %r99, %r100, %r101, %r102, %r103;
	// end inline asm
	mov.b64 	%rd50, {%r94, %r99};
	mov.b64 	%fd137, %rd50;
	setp.gt.s32 	%p21, %r53, 15;
	add.f64 	%fd38, %fd136, %fd137;
	selp.f64 	%fd347, %fd136, %fd38, %p21;
	setp.ne.s32 	%p22, %r53, 0;
	@%p22 bra 	$L__BB8_47;
	shr.u32 	%r104, %r24, 2;
	and.b32  	%r105, %r104, 248;
	mov.u32 	%r106, _ZZN3cub18CUB_300001_SM_10006detail6reduce28DeviceReduceSingleTileKernelINS2_10policy_hubIdyN4cuda3std3__44plusIdEEE10Policy1000EN6thrust24THRUST_300001_SM_1000_NS6detail15normal_iteratorINSD_10device_ptrIdEEEEPdyS9_ddNS7_10__identityEEEvT0_T1_T2_T3_T4_T6_E12temp_storage;
	add.s32 	%r107, %r106, %r105;
	st.shared.f64 	[%r107+16], %fd38;
$L__BB8_47:
	bar.sync 	0;
	setp.ne.s32 	%p23, %r24, 0;
	@%p23 bra 	$L__BB8_49;
	ld.shared.f64 	%fd138, [_ZZN3cub18CUB_300001_SM_10006detail6reduce28DeviceReduceSingleTileKernelINS2_10policy_hubIdyN4cuda3std3__44plusIdEEE10Policy1000EN6thrust24THRUST_300001_SM_1000_NS6detail15normal_iteratorINSD_10device_ptrIdEEEEPdyS9_ddNS7_10__identityEEEvT0_T1_T2_T3_T4_T6_E12temp_storage+24];
	add.f64 	%fd139, %fd347, %fd138;
	ld.shared.f64 	%fd140, [_ZZN3cub18CUB_300001_SM_10006detail6reduce28DeviceReduceSingleTileKernelINS2_10policy_hubIdyN4cuda3std3__44plusIdEEE10Policy1000EN6thrust24THRUST_300001_SM_1000_NS6detail15normal_iteratorINSD_10device_ptrIdEEEEPdyS9_ddNS7_10__identityEEEvT0_T1_T2_T3_T4_T6_E12temp_storage+32];
	add.f64 	%fd141, %fd139, %fd140;
	ld.shared.f64 	%fd142, [_ZZN3cub18CUB_300001_SM_10006detail6reduce28DeviceReduceSingleTileKernelINS2_10policy_hubIdyN4cuda3std3__44plusIdEEE10Policy1000EN6thrust24THRUST_300001_SM_1000_NS6detail15normal_iteratorINSD_10device_ptrIdEEEEPdyS9_ddNS7_10__identityEEEvT0_T1_T2_T3_T4_T6_E12temp_storage+40];
	add.f64 	%fd143, %fd141, %fd142;
	ld.shared.f64 	%fd144, [_ZZN3cub18CUB_300001_SM_10006detail6reduce28DeviceReduceSingleTileKernelINS2_10policy_hubIdyN4cuda3std3__44plusIdEEE10Policy1000EN6thrust24THRUST_300001_SM_1000_NS6detail15normal_iteratorINSD_10device_ptrIdEEEEPdyS9_ddNS7_10__identityEEEvT0_T1_T2_T3_T4_T6_E12temp_storage+48];
	add.f64 	%fd145, %fd143, %fd144;
	ld.shared.f64 	%fd146, [_ZZN3cub18CUB_300001_SM_10006detail6reduce28DeviceReduceSingleTileKernelINS2_10policy_hubIdyN4cuda3std3__44plusIdEEE10Policy1000EN6thrust24THRUST_300001_SM_1000_NS6detail15normal_iteratorINSD_10device_ptrIdEEEEPdyS9_ddNS7_10__identityEEEvT0_T1_T2_T3_T4_T6_E12temp_storage+56];
	add.f64 	%fd147, %fd145, %fd146;
	ld.shared.f64 	%fd148, [_ZZN3cub18CUB_300001_SM_10006detail6reduce28DeviceReduceSingleTileKernelINS2_10policy_hubIdyN4cuda3std3__44plusIdEEE10Policy1000EN6thrust24THRUST_300001_SM_1000_NS6detail15normal_iteratorINSD_10device_ptrIdEEEEPdyS9_ddNS7_10__identityEEEvT0_T1_T2_T3_T4_T6_E12temp_storage+64];
	add.f64 	%fd149, %fd147, %fd148;
	ld.shared.f64 	%fd150, [_ZZN3cub18CUB_300001_SM_10006detail6reduce28DeviceReduceSingleTileKernelINS2_10policy_hubIdyN4cuda3std3__44plusIdEEE10Policy1000EN6thrust24THRUST_300001_SM_1000_NS6detail15normal_iteratorINSD_10device_ptrIdEEEEPdyS9_ddNS7_10__identityEEEvT0_T1_T2_T3_T4_T6_E12temp_storage+72];
	add.f64 	%fd151, %fd149, %fd150;
	ld.shared.f64 	%fd152, [_ZZN3cub18CUB_300001_SM_10006detail6reduce28DeviceReduceSingleTileKernelINS2_10policy_hubIdyN4cuda3std3__44plusIdEEE10Policy1000EN6thrust24THRUST_300001_SM_1000_NS6detail15normal_iteratorINSD_10device_ptrIdEEEEPdyS9_ddNS7_10__identityEEEvT0_T1_T2_T3_T4_T6_E12temp_storage+80];
	add.f64 	%fd153, %fd151, %fd152;
	ld.shared.f64 	%fd154, [_ZZN3cub18CUB_300001_SM_10006detail6reduce28DeviceReduceSingleTileKernelINS2_10policy_hubIdyN4cuda3std3__44plusIdEEE10Policy1000EN6thrust24THRUST_300001_SM_1000_NS6detail15normal_iteratorINSD_10device_ptrIdEEEEPdyS9_ddNS7_10__identityEEEvT0_T1_T2_T3_T4_T6_E12temp_storage+88];
	add.f64 	%fd155, %fd153, %fd154;
	ld.shared.f64 	%fd156, [_ZZN3cub18CUB_300001_SM_10006detail6reduce28DeviceReduceSingleTileKernelINS2_10policy_hubIdyN4cuda3std3__44plusIdEEE10Policy1000EN6thrust24THRUST_300001_SM_1000_NS6detail15normal_iteratorINSD_10device_ptrIdEEEEPdyS9_ddNS7_10__identityEEEvT0_T1_T2_T3_T4_T6_E12temp_storage+96];
	add.f64 	%fd157, %fd155, %fd156;
	ld.shared.f64 	%fd158, [_ZZN3cub18CUB_300001_SM_10006detail6reduce28DeviceReduceSingleTileKernelINS2_10policy_hubIdyN4cuda3std3__44plusIdEEE10Policy1000EN6thrust24THRUST_300001_SM_1000_NS6detail15normal_iteratorINSD_10device_ptrIdEEEEPdyS9_ddNS7_10__identityEEEvT0_T1_T2_T3_T4_T6_E12temp_storage+104];
	add.f64 	%fd159, %fd157, %fd158;
	ld.shared.f64 	%fd160, [_ZZN3cub18CUB_300001_SM_10006detail6reduce28DeviceReduceSingleTileKernelINS2_10policy_hubIdyN4cuda3std3__44plusIdEEE10Policy1000EN6thrust24THRUST_300001_SM_1000_NS6detail15normal_iteratorINSD_10device_ptrIdEEEEPdyS9_ddNS7_10__identityEEEvT0_T1_T2_T3_T4_T6_E12temp_storage+112];
	add.f64 	%fd161, %fd159, %fd160;
	ld.shared.f64 	%fd162, [_ZZN3cub18CUB_300001_SM_10006detail6reduce28DeviceReduceSingleTileKernelINS2_10policy_hubIdyN4cuda3std3__44plusIdEEE10Policy1000EN6thrust24THRUST_300001_SM_1000_NS6detail15normal_iteratorINSD_10device_ptrIdEEEEPdyS9_ddNS7_10__identityEEEvT0_T1_T2_T3_T4_T6_E12temp_storage+120];
	add.f64 	%fd163, %fd161, %fd162;
	ld.shared.f64 	%fd164, [_ZZN3cub18CUB_300001_SM_10006detail6reduce28DeviceReduceSingleTileKernelINS2_10policy_hubIdyN4cuda3std3__44plusIdEEE10Policy1000EN6thrust24THRUST_300001_SM_1000_NS6detail15normal_iteratorINSD_10device_ptrIdEEEEPdyS9_ddNS7_10__identityEEEvT0_T1_T2_T3_T4_T6_E12temp_storage+128];
	add.f64 	%fd165, %fd163, %fd164;
	ld.shared.f64 	%fd166, [_ZZN3cub18CUB_300001_SM_10006detail6reduce28DeviceReduceSingleTileKernelINS2_10policy_hubIdyN4cuda3std3__44plusIdEEE10Policy1000EN6thrust24THRUST_300001_SM_1000_NS6detail15normal_iteratorINSD_10device_ptrIdEEEEPdyS9_ddNS7_10__identityEEEvT0_T1_T2_T3_T4_T6_E12temp_storage+136];
	add.f64 	%fd347, %fd165, %fd166;
$L__BB8_49:
	mov.u32 	%r230, %tid.x;
	setp.ne.s32 	%p65, %r230, 0;
	@%p65 bra 	$L__BB8_51;
	add.f64 	%fd325, %fd42, %fd347;
	st.global.f64 	[%rd1], %fd325;
$L__BB8_51:
	ret;

}
	// .globl	_ZN3cub18CUB_300001_SM_10006detail6reduce18DeviceReduceKernelINS2_10policy_hubIdyN4cuda3std3__44plusIdEEE10Policy1000EN6thrust24THRUST_300001_SM_1000_NS6detail15normal_iteratorINSD_10device_ptrIdEEEEyS9_dNS7_10__identityEEEvT0_PT3_T1_NS0_13GridEvenShareISN_EET2_T4_
.visible .entry _ZN3cub18CUB_300001_SM_10006detail6reduce18DeviceReduceKernelINS2_10policy_hubIdyN4cuda3std3__44plusIdEEE10Policy1000EN6thrust24THRUST_300001_SM_1000_NS6detail15normal_iteratorINSD_10device_ptrIdEEEEyS9_dNS7_10__identityEEEvT0_PT3_T1_NS0_13GridEvenShareISN_EET2_T4_(
	.param .align 8 .b8 _ZN3cub18CUB_300001_SM_10006detail6reduce18DeviceReduceKernelINS2_10policy_hubIdyN4cuda3std3__44plusIdEEE10Policy1000EN6thrust24THRUST_300001_SM_1000_NS6detail15normal_iteratorINSD_10device_ptrIdEEEEyS9_dNS7_10__identityEEEvT0_PT3_T1_NS0_13GridEvenShareISN_EET2_T4__param_0[8],
	.param .u64 .ptr .align 1 _ZN3cub18CUB_300001_SM_10006detail6reduce18DeviceReduceKernelINS2_10policy_hubIdyN4cuda3std3__44plusIdEEE10Policy1000EN6thrust24THRUST_300001_SM_1000_NS6detail15normal_iteratorINSD_10device_ptrIdEEEEyS9_dNS7_10__identityEEEvT0_PT3_T1_NS0_13GridEvenShareISN_EET2_T4__param_1,
	.param .u64 _ZN3cub18CUB_300001_SM_10006detail6reduce18DeviceReduceKernelINS2_10policy_hubIdyN4cuda3std3__44plusIdEEE10Policy1000EN6thrust24THRUST_300001_SM_1000_NS6detail15normal_iteratorINSD_10device_ptrIdEEEEyS9_dNS7_10__identityEEEvT0_PT3_T1_NS0_13GridEvenShareISN_EET2_T4__param_2,
	.param .align 8 .b8 _ZN3cub18CUB_300001_SM_10006detail6reduce18DeviceReduceKernelINS2_10policy_hubIdyN4cuda3std3__44plusIdEEE10Policy1000EN6thrust24THRUST_300001_SM_1000_NS6detail15normal_iteratorINSD_10device_ptrIdEEEEyS9_dNS7_10__identityEEEvT0_PT3_T1_NS0_13GridEvenShareISN_EET2_T4__param_3[72],
	.param .align 1 .b8 _ZN3cub18CUB_300001_SM_10006detail6reduce18DeviceReduceKernelINS2_10policy_hubIdyN4cuda3std3__44plusIdEEE10Policy1000EN6thrust24THRUST_300001_SM_1000_NS6detail15normal_iteratorINSD_10device_ptrIdEEEEyS9_dNS7_10__identityEEEvT0_PT3_T1_NS0_13GridEvenShareISN_EET2_T4__param_4[1],
	.param .align 1 .b8 _ZN3cub18CUB_300001_SM_10006detail6reduce18DeviceReduceKernelINS2_10policy_hubIdyN4cuda3std3__44plusIdEEE10Policy1000EN6thrust24THRUST_300001_SM_1000_NS6detail15normal_iteratorINSD_10device_ptrIdEEEEyS9_dNS7_10__identityEEEvT0_PT3_T1_NS0_13GridEvenShareISN_EET2_T4__param_5[1]
)
.maxntid 512
{
	.reg .pred 	%p<65>;
	.reg .b16 	%rs<4>;
	.reg .b32 	%r<280>;
	.reg .b64 	%rd<107>;
	.reg .b64 	%fd<344>;
	// demoted variable
	.shared .align 8 .b8 _ZZN3cub18CUB_300001_SM_10006detail6reduce18DeviceReduceKernelINS2_10policy_hubIdyN4cuda3std3__44plusIdEEE10Policy1000EN6thrust24THRUST_300001_SM_1000_NS6detail15normal_iteratorINSD_10device_ptrIdEEEEyS9_dNS7_10__identityEEEvT0_PT3_T1_NS0_13GridEvenShareISN_EET2_T4_E12temp_storage[152];
	ld.param.u64 	%rd1, [_ZN3cub18CUB_300001_SM_10006detail6reduce18DeviceReduceKernelINS2_10policy_hubIdyN4cuda3std3__44plusIdEEE10Policy1000EN6thrust24THRUST_300001_SM_1000_NS6detail15normal_iteratorINSD_10device_ptrIdEEEEyS9_dNS7_10__identityEEEvT0_PT3_T1_NS0_13GridEvenShareISN_EET2_T4__param_3+32];
	ld.param.u32 	%r1, [_ZN3cub18CUB_300001_SM_10006detail6reduce18DeviceReduceKernelINS2_10policy_hubIdyN4cuda3std3__44plusIdEEE10Policy1000EN6thrust24THRUST_300001_SM_1000_NS6detail15normal_iteratorINSD_10device_ptrIdEEEEyS9_dNS7_10__identityEEEvT0_PT3_T1_NS0_13GridEvenShareISN_EET2_T4__param_3+40];
	ld.param.u64 	%rd26, [_ZN3cub18CUB_300001_SM_10006detail6reduce18DeviceReduceKernelINS2_10policy_hubIdyN4cuda3std3__44plusIdEEE10Policy1000EN6thrust24THRUST_300001_SM_1000_NS6detail15normal_iteratorINSD_10device_ptrIdEEEEyS9_dNS7_10__identityEEEvT0_PT3_T1_NS0_13GridEvenShareISN_EET2_T4__param_0];
	cvta.to.global.u64 	%rd2, %rd26;
	mov.u32 	%r2, %ctaid.x;
	mul.lo.s32 	%r50, %r1, 3584;
	cvt.s64.s32 	%rd3, %r50;
	mul.lo.s32 	%r51, %r2, 3584;
	cvt.u64.u32 	%rd4, %r51;
	sub.s64 	%rd5, %rd1, %rd4;
	setp.gt.u64 	%p1, %rd5, 3583;
	@%p1 bra 	$L__BB9_25;
	cvt.u32.u64 	%r136, %rd4;
	cvt.u32.u64 	%r3, %rd1;
	sub.s32 	%r4, %r3, %r136;
	mov.u32 	%r5, %tid.x;
	setp.ge.s32 	%p23, %r5, %r4;
	mov.f64 	%fd332, 0d0000000000000000;
	mov.u32 	%r267, %r5;
	@%p23 bra 	$L__BB9_3;
	add.s32 	%r138, %r136, %r5;
	mul.wide.u32 	%rd60, %r138, 8;
	add.s64 	%rd61, %rd2, %rd60;
	ld.global.f64 	%fd332, [%rd61];
	add.s32 	%r267, %r5, 512;
$L__BB9_3:
	setp.ge.s32 	%p24, %r267, %r4;
	@%p24 bra 	$L__BB9_16;
	not.b32 	%r140, %r267;
	add.s32 	%r141, %r140, %r3;
	sub.s32 	%r142, %r141, %r136;
	shr.u32 	%r143, %r142, 9;
	add.s32 	%r8, %r143, 1;
	and.b32  	%r9, %r8, 15;
	setp.lt.u32 	%p25, %r142, 7680;
	@%p25 bra 	$L__BB9_7;
	and.b32  	%r144, %r8, 16777200;
	neg.s32 	%r265, %r144;
	mul.wide.u32 	%rd62, %r2, 28672;
	mul.wide.u32 	%rd63, %r267, 8;
	add.s64 	%rd64, %rd62, %rd63;
	add.s64 	%rd65, %rd64, %rd2;
	add.s64 	%rd101, %rd65, 32768;
$L__BB9_6:
	.pragma "nounroll";
	ld.global.f64 	%fd167, [%rd101+-32768];
	add.f64 	%fd168, %fd332, %fd167;
	ld.global.f64 	%fd169, [%rd101+-28672];
	add.f64 	%fd170, %fd168, %fd169;
	ld.global.f64 	%fd171, [%rd101+-24576];
	add.f64 	%fd172, %fd170, %fd171;
	ld.global.f64 	%fd173, [%rd101+-20480];
	add.f64 	%fd174, %fd172, %fd173;
	ld.global.f64 	%fd175, [%rd101+-16384];
	add.f64 	%fd176, %fd174, %fd175;
	ld.global.f64 	%fd177, [%rd101+-12288];
	add.f64 	%fd178, %fd176, %fd177;
	ld.global.f64 	%fd179, [%rd101+-8192];
	add.f64 	%fd180, %fd178, %fd179;
	ld.global.f64 	%fd181, [%rd101+-4096];
	add.f64 	%fd182, %fd180, %fd181;
	ld.global.f64 	%fd183, [%rd101];
	add.f64 	%fd184, %fd182, %fd183;
	ld.global.f64 	%fd185, [%rd101+4096];
	add.f64 	%fd186, %fd184, %fd185;
	ld.global.f64 	%fd187, [%rd101+8192];
	add.f64 	%fd188, %fd186, %fd187;
	ld.global.f64 	%fd189, [%rd101+12288];
	add.f64 	%fd190, %fd188, %fd189;
	ld.global.f64 	%fd191, [%rd101+16384];
	add.f64 	%fd192, %fd190, %fd191;
	ld.global.f64 	%fd193, [%rd101+20480];
	add.f64 	%fd194, %fd192, %fd193;
	ld.global.f64 	%fd195, [%rd101+24576];
	add.f64 	%fd196, %fd194, %fd195;
	ld.global.f64 	%fd197, [%rd101+28672];
	add.f64 	%fd332, %fd196, %fd197;
	add.s32 	%r267, %r267, 8192;
	add.s32 	%r265, %r265, 16;
	add.s64 	%rd101, %rd101, 65536;
	setp.ne.s32 	%p26, %r265, 0;
	@%p26 bra 	$L__BB9_6;
$L__BB9_7:
	setp.eq.s32 	%p27, %r9, 0;
	@%p27 bra 	$L__BB9_16;
	and.b32  	%r16, %r8, 7;
	setp.lt.u32 	%p28, %r9, 8;
	@%p28 bra 	$L__BB9_10;
	cvt.s64.s32 	%rd66, %r267;
	add.s64 	%rd67, %rd66, %rd4;
	shl.b64 	%rd68, %rd67, 3;
	add.s64 	%rd69, %rd2, %rd68;
	ld.global.f64 	%fd199, [%rd69];
	add.f64 	%fd200, %fd332, %fd199;
	ld.global.f64 	%fd201, [%rd69+4096];
	add.f64 	%fd202, %fd200, %fd201;
	ld.global.f64 	%fd203, [%rd69+8192];
	add.f64 	%fd204, %fd202, %fd203;
	ld.global.f64 	%fd205, [%rd69+12288];
	add.f64 	%fd206, %fd204, %fd205;
	ld.global.f64 	%fd207, [%rd69+16384];
	add.f64 	%fd208, %fd206, %fd207;
	ld.global.f64 	%fd209, [%rd69+20480];
	add.f64 	%fd210, %fd208, %fd209;
	ld.global.f64 	%fd211, [%rd69+24576];
	add.f64 	%fd212, %fd210, %fd211;
	ld.global.f64 	%fd213, [%rd69+28672];
	add.f64 	%fd332, %fd212, %fd213;
	add.s32 	%r267, %r267, 4096;
$L__BB9_10:
	setp.eq.s32 	%p29, %r16, 0;
	@%p29 bra 	$L__BB9_16;
	and.b32  	%r19, %r8, 3;
	setp.lt.u32 	%p30, %r16, 4;
	@%p30 bra 	$L__BB9_13;
	cvt.s64.s32 	%rd70, %r267;
	add.s64 	%rd71, %rd70, %rd4;
	shl.b64 	%rd72, %rd71, 3;
	add.s64 	%rd73, %rd2, %rd72;
	ld.global.f64 	%fd215, [%rd73];
	add.f64 	%fd216, %fd332, %fd215;
	ld.global.f64 	%fd217, [%rd73+4096];
	add.f64 	%fd218, %fd216, %fd217;
	ld.global.f64 	%fd219, [%rd73+8192];
	add.f64 	%fd220, %fd218, %fd219;
	ld.global.f64 	%fd221, [%rd73+12288];
	add.f64 	%fd332, %fd220, %fd221;
	add.s32 	%r267, %r267, 2048;
$L__BB9_13:
	setp.eq.s32 	%p31, %r19, 0;
	@%p31 bra 	$L__BB9_16;
	mul.wide.u32 	%rd74, %r2, 28672;
	add.s64 	%rd9, %rd2, %rd74;
	neg.s32 	%r270, %r19;
$L__BB9_15:
	.pragma "nounroll";
	mul.wide.s32 	%rd75, %r267, 8;
	add.s64 	%rd76, %rd9, %rd75;
	ld.global.f64 	%fd222, [%rd76];
	add.f64 	%fd332, %fd332, %fd222;
	add.s32 	%r267, %r267, 512;
	add.s32 	%r270, %r270, 1;
	setp.ne.s32 	%p32, %r270, 0;
	@%p32 bra 	$L__BB9_15;
$L__BB9_16:
	setp.lt.s32 	%p33, %r4, 512;
	@%p33 bra 	$L__BB9_21;
	// begin inline asm
	mov.u32 %r208, %laneid;
	// end inline asm
	mov.b64 	%rd87, %fd332;
	mov.b64 	{%r210, %r215}, %rd87;
	mov.b32 	%r216, 1;
	mov.b32 	%r257, 31;
	mov.b32 	%r258, -1;
	// begin inline asm
	shfl.sync.down.b32 %r209, %r210, %r216, %r257, %r258;
	// end inline asm
	// begin inline asm
	shfl.sync.down.b32 %r214, %r215, %r216, %r257, %r258;
	// end inline asm
	mov.b64 	%rd88, {%r209, %r214};
	mov.b64 	%fd281, %rd88;
	setp.gt.s32 	%p57, %r208, 30;
	add.f64 	%fd282, %fd332, %fd281;
	selp.f64 	%fd283, %fd332, %fd282, %p57;
	mov.b64 	%rd89, %fd283;
	mov.b64 	{%r220, %r225}, %rd89;
	mov.b32 	%r226, 2;
	// begin inline asm
	shfl.sync.down.b32 %r219, %r220, %r226, %r257, %r258;
	// end inline asm
	// begin inline asm
	shfl.sync.down.b32 %r224, %r225, %r226, %r257, %r258;
	// end inline asm
	mov.b64 	%rd90, {%r219, %r224};
	mov.b64 	%fd284, %rd90;
	setp.gt.s32 	%p58, %r208, 29;
	add.f64 	%fd285, %fd283, %fd284;
	selp.f64 	%fd286, %fd283, %fd285, %p58;
	mov.b64 	%rd91, %fd286;
	mov.b64 	{%r230, %r235}, %rd91;
	mov.b32 	%r236, 4;
	// begin inline asm
	shfl.sync.down.b32 %r229, %r230, %r236, %r257, %r258;
	// end inline asm
	// begin inline asm
	shfl.sync.down.b32 %r234, %r235, %r236, %r257, %r258;
	// end inline asm
	mov.b64 	%rd92, {%r229, %r234};
	mov.b64 	%fd287, %rd92;
	setp.gt.s32 	%p59, %r208, 27;
	add.f64 	%fd288, %fd286, %fd287;
	selp.f64 	%fd289, %fd286, %fd288, %p59;
	mov.b64 	%rd93, %fd289;
	mov.b64 	{%r240, %r245}, %rd93;
	mov.b32 	%r246, 8;
	// begin inline asm
	shfl.sync.down.b32 %r239, %r240, %r246, %r257, %r258;
	// end inline asm
	// begin inline asm
	shfl.sync.down.b32 %r244, %r245, %r246, %r257, %r258;
	// end inline asm
	mov.b64 	%rd94, {%r239, %r244};
	mov.b64 	%fd290, %rd94;
	setp.gt.s32 	%p60, %r208, 23;
	add.f64 	%fd291, %fd289, %fd290;
	selp.f64 	%fd292, %fd289, %fd291, %p60;
	mov.b64 	%rd95, %fd292;
	mov.b64 	{%r250, %r255}, %rd95;
	mov.b32 	%r256, 16;
	// begin inline asm
	shfl.sync.down.b32 %r249, %r250, %r256, %r257, %r258;
	// end inline asm
	// begin inline asm
	shfl.sync.down.b32 %r254, %r255, %r256, %r257, %r258;
	// end inline asm
	mov.b64 	%rd96, {%r249, %r254};
	mov.b64 	%fd293, %rd96;
	setp.gt.s32 	%p61, %r208, 15;
	add.f64 	%fd16, %fd292, %fd293;
	selp.f64 	%fd343, %fd292, %fd16, %p61;
	setp.ne.s32 	%p62, %r208, 0;
	@%p62 bra 	$L__BB9_19;
	shr.u32 	%r259, %r5, 2;
	and.b32  	%r260, %r259, 248;
	mov.u32 	%r261, _ZZN3cub18CUB_300001_SM_10006detail6reduce18DeviceReduceKernelINS2_10policy_hubIdyN4cuda3std3__44plusIdEEE10Policy1000EN6thrust24THRUST_300001_SM_1000_NS6detail15normal_iteratorINSD_10device_ptrIdEEEEyS9_dNS7_10__identityEEEvT0_PT3_T1_NS0_13GridEvenShareISN_EET2_T4_E12temp_storage;
	add.s32 	%r262, %r261, %r260;
	st.shared.f64 	[%r262+16], %fd16;
$L__BB9_19:
	bar.sync 	0;
	setp.ne.s32 	%p63, %r5, 0;
	@%p63 bra 	$L__BB9_46;
	ld.shared.f64 	%fd294, [_ZZN3cub18CUB_300001_SM_10006detail6reduce18DeviceReduceKernelINS2_10policy_hubIdyN4cuda3std3__44plusIdEEE10Policy1000EN6thrust24THRUST_300001_SM_1000_NS6detail15normal_iteratorINSD_10device_ptrIdEEEEyS9_dNS7_10__identityEEEvT0_PT3_T1_NS0_13GridEvenShareISN_EET2_T4_E12temp_storage+24];
	add.f64 	%fd295, %fd343, %fd294;
	ld.shared.f64 	%fd296, [_ZZN3cub18CUB_300001_SM_10006detail6reduce18DeviceReduceKernelINS2_10policy_hubIdyN4cuda3std3__44plusIdEEE10Policy1000EN6thrust24THRUST_300001_SM_1000_NS6detail15normal_iteratorINSD_10device_ptrIdEEEEyS9_dNS7_10__identityEEEvT0_PT3_T1_NS0_13GridEvenShareISN_EET2_T4_E12temp_storage+32];
	add.f64 	%fd297, %fd295, %fd296;
	ld.shared.f64 	%fd298, [_ZZN3cub18CUB_300001_SM_10006detail6reduce18DeviceReduceKernelINS2_10policy_hubIdyN4cuda3std3__44plusIdEEE10Policy1000EN6thrust24THRUST_300001_SM_1000_NS6detail15normal_iteratorINSD_10device_ptrIdEEEEyS9_dNS7_10__identityEEEvT0_PT3_T1_NS0_13GridEvenShareISN_EET2_T4_E12temp_storage+40];
	add.f64 	%fd299, %fd297, %fd298;
	ld.shared.f64 	%fd300, [_ZZN3cub18CUB_300001_SM_10006detail6reduce18DeviceReduceKernelINS2_10policy_hubIdyN4cuda3std3__44plusIdEEE10Policy1000EN6thrust24THRUST_300001_SM_1000_NS6detail15normal_iteratorINSD_10device_ptrIdEEEEyS9_dNS7_10__identityEEEvT0_PT3_T1_NS0_13GridEvenShareISN_EET2_T4_E12temp_storage+48];
	add.f64 	%fd301, %fd299, %fd300;
	ld.shared.f64 	%fd302, [_ZZN3cub18CUB_300001_SM_10006detail6reduce18DeviceReduceKernelINS2_10policy_hubIdyN4cuda3std3__44plusIdEEE10Policy1000EN6thrust24THRUST_300001_SM_1000_NS6detail15normal_iteratorINSD_10device_ptrIdEEEEyS9_dNS7_10__identityEEEvT0_PT3_T1_NS0_13GridEvenShareISN_EET2_T4_E12temp_storage+56];
	add.f64 	%fd303, %fd301, %fd302;
	ld.shared.f64 	%fd304, [_ZZN3cub18CUB_300001_SM_10006detail6reduce18DeviceReduceKernelINS2_10policy_hubIdyN4cuda3std3__44plusIdEEE10Policy1000EN6thrust24THRUST_300001_SM_1000_NS6detail15normal_iteratorINSD_10device_ptrIdEEEEyS9_dNS7_10__identityEEEvT0_PT3_T1_NS0_13GridEvenShareISN_EET2_T4_E12temp_storage+64];
	add.f64 	%fd305, %fd303, %fd304;
	ld.shared.f64 	%fd306, [_ZZN3cub18CUB_300001_SM_10006detail6reduce18DeviceReduceKernelINS2_10policy_hubIdyN4cuda3std3__44plusIdEEE10Policy1000EN6thrust24THRUST_300001_SM_1000_NS6detail15normal_iteratorINSD_10device_ptrIdEEEEyS9_dNS7_10__identityEEEvT0_PT3_T1_NS0_13GridEvenShareISN_EET2_T4_E12temp_storage+72];
	add.f64 	%fd307, %fd305, %fd306;
	ld.shared.f64 	%fd308, [_ZZN3cub18CUB_300001_SM_10006detail6reduce18DeviceReduceKernelINS2_10policy_hubIdyN4cuda3std3__44plusIdEEE10Policy1000EN6thrust24THRUST_300001_SM_1000_NS6detail15normal_iteratorINSD_10device_ptrIdEEEEyS9_dNS7_10__identityEEEvT0_PT3_T1_NS0_13GridEvenShareISN_EET2_T4_E12temp_storage+80];
	add.f64 	%fd309, %fd307, %fd308;
	ld.shared.f64 	%fd310, [_ZZN3cub18CUB_300001_SM_10006detail6reduce18DeviceReduceKernelINS2_10policy_hubIdyN4cuda3std3__44plusIdEEE10Policy1000EN6thrust24THRUST_300001_SM_1000_NS6detail15normal_iteratorINSD_10device_ptrIdEEEEyS9_dNS7_10__identityEEEvT0_PT3_T1_NS0_13GridEvenShareISN_EET2_T4_E12temp_storage+88];
	add.f64 	%fd311, %fd309, %fd310;
	ld.shared.f64 	%fd312, [_ZZN3cub18CUB_300001_SM_10006detail6reduce18DeviceReduceKernelINS2_10policy_hubIdyN4cuda3std3__44plusIdEEE10Policy1000EN6thrust24THRUST_300001_SM_1000_NS6detail15normal_iteratorINSD_10device_ptrIdEEEEyS9_dNS7_10__identityEEEvT0_PT3_T1_NS0_13GridEvenShareISN_EET2_T4_E12temp_storage+96];
	add.f64 	%fd313, %fd311, %fd312;
	ld.shared.f64 	%fd314, [_ZZN3cub18CUB_300001_SM_10006detail6reduce18DeviceReduceKernelINS2_10policy_hubIdyN4cuda3std3__44plusIdEEE10Policy1000EN6thrust24THRUST_300001_SM_1000_NS6detail15normal_iteratorINSD_10device_ptrIdEEEEyS9_dNS7_10__identityEEEvT0_PT3_T1_NS0_13GridEvenShareISN_EET2_T4_E12temp_storage+104];
	add.f64 	%fd315, %fd313, %fd314;
	ld.shared.f64 	%fd316, [_ZZN3cub18CUB_300001_SM_10006detail6reduce18DeviceReduceKernelINS2_10policy_hubIdyN4cuda3std3__44plusIdEEE10Policy1000EN6thrust24THRUST_300001_SM_1000_NS6detail15normal_iteratorINSD_10device_ptrIdEEEEyS9_dNS7_10__identityEEEvT0_PT3_T1_NS0_13GridEvenShareISN_EET2_T4_E12temp_storage+112];
	add.f64 	%fd317, %fd315, %fd316;
	ld.shared.f64 	%fd318, [_ZZN3cub18CUB_300001_SM_10006detail6reduce18DeviceReduceKernelINS2_10policy_hubIdyN4cuda3std3__44plusIdEEE10Policy1000EN6thrust24THRUST_300001_SM_1000_NS6detail15normal_iteratorINSD_10device_ptrIdEEEEyS9_dNS7_10__identityEEEvT0_PT3_T1_NS0_13GridEvenShareISN_EET2_T4_E12temp_storage+120];
	add.f64 	%fd319, %fd317, %fd318;
	ld.shared.f64 	%fd320, [_ZZN3cub18CUB_300001_SM_10006detail6reduce18DeviceReduceKernelINS2_10policy_hubIdyN4cuda3std3__44plusIdEEE10Policy1000EN6thrust24THRUST_300001_SM_1000_NS6detail15normal_iteratorINSD_10device_ptrIdEEEEyS9_dNS7_10__identityEEEvT0_PT3_T1_NS0_13GridEvenShareISN_EET2_T4_E12temp_storage+128];
	add.f64 	%fd321, %fd319, %fd320;
	ld.shared.f64 	%fd322, [_ZZN3cub18CUB_300001_SM_10006detail6reduce18DeviceReduceKernelINS2_10policy_hubIdyN4cuda3std3__44plusIdEEE10Policy1000EN6thrust24THRUST_300001_SM_1000_NS6detail15normal_iteratorINSD_10device_ptrIdEEEEyS9_dNS7_10__identityEEEvT0_PT3_T1_NS0_13GridEvenShareISN_EET2_T4_E12temp_storage+136];
	add.f64 	%fd343, %fd321, %fd322;
	bra.uni 	$L__BB9_46;
$L__BB9_21:
	// begin inline asm
	mov.u32 %r145, %laneid;
	// end inline asm
	and.b32  	%r196, %r5, 992;
	add.s32 	%r197, %r196, 32;
	setp.gt.s32 	%p34, %r197, %r4;
	not.b32 	%r198, %r196;
	add.s32 	%r199, %r4, %r198;
	selp.b32 	%r194, %r199, 31, %p34;
	mov.b64 	%rd77, %fd332;
	mov.b64 	{%r147, %r152}, %rd77;
	mov.b32 	%r153, 1;
	mov.b32 	%r195, -1;
	// begin inline asm
	shfl.sync.down.b32 %r146, %r147, %r153, %r194, %r195;
	// end inline asm
	// begin inline asm
	shfl.sync.down.b32 %r151, %r152, %r153, %r194, %r195;
	// end inline asm
	mov.b64 	%rd78, {%r146, %r151};
	mov.b64 	%fd223, %rd78;
	setp.lt.s32 	%p35, %r145, %r194;
	add.f64 	%fd224, %fd332, %fd223;
	selp.f64 	%fd225, %fd224, %fd332, %p35;
	mov.b64 	%rd79, %fd225;
	mov.b64 	{%r157, %r162}, %rd79;
	mov.b32 	%r163, 2;
	// begin inline asm
	shfl.sync.down.b32 %r156, %r157, %r163, %r194, %r195;
	// end inline asm
	// begin inline asm
	shfl.sync.down.b32 %r161, %r162, %r163, %r194, %r195;
	// end inline asm
	mov.b64 	%rd80, {%r156, %r161};
	mov.b64 	%fd226, %rd80;
	add.s32 	%r200, %r145, 2;
	setp.gt.s32 	%p36, %r200, %r194;
	add.f64 	%fd227, %fd225, %fd226;
	selp.f64 	%fd228, %fd225, %fd227, %p36;
	mov.b64 	%rd81, %fd228;
	mov.b64 	{%r167, %r172}, %rd81;
	mov.b32 	%r173, 4;
	// begin inline asm
	shfl.sync.down.b32 %r166, %r167, %r173, %r194, %r195;
	// end inline asm
	// begin inline asm
	shfl.sync.down.b32 %r171, %r172, %r173, %r194, %r195;
	// end inline asm
	mov.b64 	%rd82, {%r166, %r171};
	mov.b64 	%fd229, %rd82;
	add.s32 	%r201, %r145, 4;
	setp.gt.s32 	%p37, %r201, %r194;
	add.f64 	%fd230, %fd228, %fd229;
	selp.f64 	%fd231, %fd228, %fd230, %p37;
	mov.b64 	%rd83, %fd231;
	mov.b64 	{%r177, %r182}, %rd83;
	mov.b32 	%r183, 8;
	// begin inline asm
	shfl.sync.down.b32 %r176, %r177, %r183, %r194, %r195;
	// end inline asm
	// begin inline asm
	shfl.sync.down.b32 %r181, %r182, %r183, %r194, %r195;
	// end inline asm
	mov.b64 	%rd84, {%r176, %r181};
	mov.b64 	%fd232, %rd84;
	add.s32 	%r202, %r145, 8;
	setp.gt.s32 	%p38, %r202, %r194;
	add.f64 	%fd233, %fd231, %fd232;
	selp.f64 	%fd234, %fd231, %fd233, %p38;
	mov.b64 	%rd85, %fd234;
	mov.b64 	{%r187, %r192}, %rd85;
	mov.b32 	%r193, 16;
	// begin inline asm
	shfl.sync.down.b32 %r186, %r187, %r193, %r194, %r195;
	// end inline asm
	// begin inline asm
	shfl.sync.down.b32 %r191, %r192, %r193, %r194, %r195;
	// end inline asm
	mov.b64 	%rd86, {%r186, %r191};
	mov.b64 	%fd235, %rd86;
	add.s32 	%r203, %r145, 16;
	setp.gt.s32 	%p39, %r203, %r194;
	add.f64 	%fd236, %fd234, %fd235;
	selp.f64 	%fd343, %fd234, %fd236, %p39;
	setp.ne.s32 	%p40, %r145, 0;
	@%p40 bra 	$L__BB9_23;
	shr.u32 	%r204, %r5, 2;
	and.b32  	%r205, %r204, 248;
	mov.u32 	%r206, _ZZN3cub18CUB_300001_SM_10006detail6reduce18DeviceReduceKernelINS2_10policy_hubIdyN4cuda3std3__44plusIdEEE10Policy1000EN6thrust24THRUST_300001_SM_1000_NS6detail15normal_iteratorINSD_10device_ptrIdEEEEyS9_dNS7_10__identityEEEvT0_PT3_T1_NS0_13GridEvenShareISN_EET2_T4_E12temp_storage;
	add.s32 	%r207, %r206, %r205;
	st.shared.f64 	[%r207+16], %fd343;
$L__BB9_23:
	bar.sync 	0;
	setp.ne.s32 	%p41, %r5, 0;
	@%p41 bra 	$L__BB9_46;
	setp.gt.s32 	%p42, %r4, 32;
	ld.shared.f64 	%fd237, [_ZZN3cub18CUB_300001_SM_10006detail6reduce18DeviceReduceKernelINS2_10policy_hubIdyN4cuda3std3__44plusIdEEE10Policy1000EN6thrust24THRUST_300001_SM_1000_NS6detail15normal_iteratorINSD_10device_ptrIdEEEEyS9_dNS7_10__identityEEEvT0_PT3_T1_NS0_13GridEvenShareISN_EET2_T4_E12temp_storage+24];
	add.f64 	%fd238, %fd343, %fd237;
	selp.f64 	%fd239, %fd238, %fd343, %p42;
	setp.gt.s32 	%p43, %r4, 64;
	ld.shared.f64 	%fd240, [_ZZN3cub18CUB_300001_SM_10006detail6reduce18DeviceReduceKernelINS2_10policy_hubIdyN4cuda3std3__44plusIdEEE10Policy1000EN6thrust24THRUST_300001_SM_1000_NS6detail15normal_iteratorINSD_10device_ptrIdEEEEyS9_dNS7_10__identityEEEvT0_PT3_T1_NS0_13GridEvenShareISN_EET2_T4_E12temp_storage+32];
	add.f64 	%fd241, %fd240, %fd239;
	selp.f64 	%fd242, %fd241, %fd239, %p43;
	setp.gt.s32 	%p44, %r4, 96;
	ld.shared.f64 	%fd243, [_ZZN3cub18CUB_300001_SM_10006detail6reduce18DeviceReduceKernelINS2_10policy_hubIdyN4cuda3std3__44plusIdEEE10Policy1000EN6thrust24THRUST_300001_SM_1000_NS6detail15normal_iteratorINSD_10device_ptrIdEEEEyS9_dNS7_10__identityEEEvT0_PT3_T1_NS0_13GridEvenShareISN_EET2_T4_E12temp_storage+40];
	add.f64 	%fd244, %fd243, %fd242;
	selp.f64 	%fd245, %fd244, %fd242, %p44;
	setp.gt.s32 	%p45, %r4, 128;
	ld.shared.f64 	%fd246, [_ZZN3cub18CUB_300001_SM_10006detail6reduce18DeviceReduceKernelINS2_10policy_hubIdyN4cuda3std3__44plusIdEEE10Policy1000EN6thrust24THRUST_300001_SM_1000_NS6detail15normal_iteratorINSD_10device_ptrIdEEEEyS9_dNS7_10__identityEEEvT0_PT3_T1_NS0_13GridEvenShareISN_EET2_T4_E12temp_storage+48];
	add.f64 	%fd247, %fd246, %fd245;
	selp.f64 	%fd248, %fd247, %fd245, %p45;
	setp.gt.s32 	%p46, %r4, 160;
	ld.shared.f64 	%fd249, [_ZZN3cub18CUB_300001_SM_10006detail6reduce18DeviceReduceKernelINS2_10policy_hubIdyN4cuda3std3__44plusIdEEE10Policy1000EN6thrust24THRUST_300001_SM_1000_NS6detail15normal_iteratorINSD_10device_ptrIdEEEEyS9_dNS7_10__identityEEEvT0_PT3_T1_NS0_13GridEvenShareISN_EET2_T4_E12temp_storage+56];
	add.f64 	%fd250, %fd249, %fd248;
	selp.f64 	%fd251, %fd250, %fd248, %p46;
	setp.gt.s32 	%p47, %r4, 192;
	ld.shared.f64 	%fd252, [_ZZN3cub18CUB_300001_SM_10006detail6reduce18DeviceReduceKernelINS2_10policy_hubIdyN4cuda3std3__44plusIdEEE10Policy1000EN6thrust24THRUST_300001_SM_1000_NS6detail15normal_iteratorINSD_10device_ptrIdEEEEyS9_dNS7_10__identityEEEvT0_PT3_T1_NS0_13GridEvenShareISN_EET2_T4_E12temp_storage+64];
	add.f64 	%fd253, %fd252, %fd251;
	selp.f64 	%fd254, %fd253, %fd251, %p47;
	setp.gt.s32 	%p48, %r4, 224;
	ld.shared.f64 	%fd255, [_ZZN3cub18CUB_300001_SM_10006detail6reduce18DeviceReduceKernelINS2_10policy_hubIdyN4cuda3std3__44plusIdEEE10Policy1000EN6thrust24THRUST_300001_SM_1000_NS6detail15normal_iteratorINSD_10device_ptrIdEEEEyS9_dNS7_10__identityEEEvT0_PT3_T1_NS0_13GridEvenShareISN_EET2_T4_E12temp_storage+72];
	add.f64 	%fd256, %fd255, %fd254;
	selp.f64 	%fd257, %fd256, %fd254, %p48;
	setp.gt.s32 	%p49, %r4, 256;
	ld.shared.f64 	%fd258, [_ZZN3cub18CUB_300001_SM_10006detail6reduce18DeviceReduceKernelINS2_10policy_hubIdyN4cuda3std3__44plusIdEEE10Policy1000EN6thrust24THRUST_300001_SM_1000_NS6detail15normal_iteratorINSD_10device_ptrIdEEEEyS9_dNS7_10__identityEEEvT0_PT3_T1_NS0_13GridEvenShareISN_EET2_T4_E12temp_storage+80];
	add.f64 	%fd259, %fd258, %fd257;
	selp.f64 	%fd260, %fd259, %fd257, %p49;
	setp.gt.s32 	%p50, %r4, 288;
	ld.shared.f64 	%fd261, [_ZZN3cub18CUB_300001_SM_10006detail6reduce18DeviceReduceKernelINS2_10policy_hubIdyN4cuda3std3__44plusIdEEE10Policy1000EN6thrust24THRUST_300001_SM_1000_NS6detail15normal_iteratorINSD_10device_ptrIdEEEEyS9_dNS7_10__identityEEEvT0_PT3_T1_NS0_13GridEvenShareISN_EET2_T4_E12temp_storage+88];
	add.f64 	%fd262, %fd261, %fd260;
	selp.f64 	%fd263, %fd262, %fd260, %p50;
	setp.gt.s32 	%p51, %r4, 320;
	ld.shared.f64 	%fd264, [_ZZN3cub18CUB_300001_SM_10006detail6reduce18DeviceReduceKernelINS2_10policy_hubIdyN4cuda3std3__44plusIdEEE10Policy1000EN6thrust24THRUST_300001_SM_1000_NS6detail15normal_iteratorINSD_10device_ptrIdEEEEyS9_dNS7_10__identityEEEvT0_PT3_T1_NS0_13GridEvenShareISN_EET2_T4_E12temp_storage+96];
	add.f64 	%fd265, %fd264, %fd263;
	selp.f64 	%fd266, %fd265, %fd263, %p51;
	setp.gt.s32 	%p52, %r4, 352;
	ld.shared.f64 	%fd267, [_ZZN3cub18CUB_300001_SM_10006detail6reduce18DeviceReduceKernelINS2_10policy_hubIdyN4cuda3std3__44plusIdEEE10Policy1000EN6thrust24THRUST_300001_SM_1000_NS6detail15normal_iteratorINSD_10device_ptrIdEEEEyS9_dNS7_10__identityEEEvT0_PT3_T1_NS0_13GridEvenShareISN_EET2_T4_E12temp_storage+104];
	add.f64 	%fd268, %fd267, %fd266;
	selp.f64 	%fd269, %fd268, %fd266, %p52;
	setp.gt.s32 	%p53, %r4, 384;
	ld.shared.f64 	%fd270, [_ZZN3cub18CUB_300001_SM_10006detail6reduce18DeviceReduceKernelINS2_10policy_hubIdyN4cuda3std3__44plusIdEEE10Policy1000EN6thrust24THRUST_300001_SM_1000_NS6detail15normal_iteratorINSD_10device_ptrIdEEEEyS9_dNS7_10__identityEEEvT0_PT3_T1_NS0_13GridEvenShareISN_EET2_T4_E12temp_storage+112];
	add.f64 	%fd271, %fd270, %fd269;
	selp.f64 	%fd272, %fd271, %fd269, %p53;
	setp.gt.s32 	%p54, %r4, 416;
	ld.shared.f64 	%fd273, [_ZZN3cub18CUB_300001_SM_10006detail6reduce18DeviceReduceKernelINS2_10policy_hubIdyN4cuda3std3__44plusIdEEE10Policy1000EN6thrust24THRUST_300001_SM_1000_NS6detail15normal_iteratorINSD_10device_ptrIdEEEEyS9_dNS7_10__identityEEEvT0_PT3_T1_NS0_13GridEvenShareISN_EET2_T4_E12temp_storage+120];
	add.f64 	%fd274, %fd273, %fd272;
	selp.f64 	%fd275, %fd274, %fd272, %p54;
	setp.gt.s32 	%p55, %r4, 448;
	ld.shared.f64 	%fd276, [_ZZN3cub18CUB_300001_SM_10006detail6reduce18DeviceReduceKernelINS2_10policy_hubIdyN4cuda3std3__44plusIdEEE10Policy1000EN6thrust24THRUST_300001_SM_1000_NS6detail15normal_iteratorINSD_10device_ptrIdEEEEyS9_dNS7_10__identityEEEvT0_PT3_T1_NS0_13GridEvenShareISN_EET2_T4_E12temp_storage+128];
	add.f64 	%fd277, %fd276, %fd275;
	selp.f64 	%fd278, %fd277, %fd275, %p55;
	setp.gt.s32 	%p56, %r4, 480;
	ld.shared.f64 	%fd279, [_ZZN3cub18CUB_300001_SM_10006detail6reduce18DeviceReduceKernelINS2_10policy_hubIdyN4cuda3std3__44plusIdEEE10Policy1000EN6thrust24THRUST_300001_SM_1000_NS6detail15normal_iteratorINSD_10device_ptrIdEEEEyS9_dNS7_10__identityEEEvT0_PT3_T1_NS0_13GridEvenShareISN_EET2_T4_E12temp_storage+136];
	add.f64 	%fd280, %fd279, %fd278;
	selp.f64 	%fd343, %fd280, %fd278, %p56;
	bra.uni 	$L__BB9_46;
$L__BB9_25:
	cvt.u32.u64 	%r52, %rd4;
	mov.u32 	%r27, %tid.x;
	add.s32 	%r53, %r52, %r27;
	mul.wide.u32 	%rd27, %r53, 8;
	add.s64 	%rd28, %rd2, %rd27;
	ld.global.f64 	%fd41, [%rd28];
	ld.global.f64 	%fd42, [%rd28+4096];
	ld.global.f64 	%fd43, [%rd28+8192];
	ld.global.f64 	%fd44, [%rd28+12288];
	ld.global.f64 	%fd45, [%rd28+16384];
	ld.global.f64 	%fd46, [%rd28+20480];
	ld.global.f64 	%fd47, [%rd28+24576];
	add.f64 	%fd48, %fd41, %fd42;
	add.f64 	%fd49, %fd48, %fd43;
	add.f64 	%fd50, %fd49, %fd44;
	add.f64 	%fd51, %fd50, %fd45;
	add.f64 	%fd52, %fd51, %fd46;
	add.f64 	%fd342, %fd52, %fd47;
	setp.lt.u64 	%p2, %rd5, %rd3;
	@%p2 bra 	$L__BB9_42;
	cvt.u32.u64 	%r55, %rd3;
	cvt.u64.u32 	%rd10, %r27;
	add.s64 	%rd103, %rd4, %rd3;
	cvt.u32.u64 	%r28, %rd1;
	not.b32 	%r57, %r27;
	add.s32 	%r58, %r57, %r28;
	sub.s32 	%r59, %r58, %r55;
	sub.s32 	%r272, %r59, %r52;
	add.s64 	%rd29, %rd103, %rd10;
	shl.b64 	%rd30, %rd29, 3;
	add.s64 	%rd31, %rd30, %rd2;
	add.s64 	%rd102, %rd31, 32768;
	mov.b32 	%r273, 0;
	mov.u64 	%rd104, %rd4;
$L__BB9_27:
	cvt.s64.s32 	%rd16, %r50;
	add.s64 	%rd104, %rd104, %rd16;
	add.s64 	%rd32, %rd1, -3584;
	setp.gt.u64 	%p3, %rd104, %rd32;
	@%p3 bra 	$L__BB9_29;
	mul.lo.s32 	%r61, %r1, 3584;
	cvt.s64.s32 	%rd33, %r61;
	add.s64 	%rd34, %rd104, %rd10;
	shl.b64 	%rd35, %rd34, 3;
	add.s64 	%rd36, %rd2, %rd35;
	ld.global.f64 	%fd53, [%rd36];
	ld.global.f64 	%fd54, [%rd36+4096];
	ld.global.f64 	%fd55, [%rd36+8192];
	ld.global.f64 	%fd56, [%rd36+12288];
	ld.global.f64 	%fd57, [%rd36+16384];
	ld.global.f64 	%fd58, [%rd36+20480];
	ld.global.f64 	%fd59, [%rd36+24576];
	add.f64 	%fd60, %fd342, %fd53;
	add.f64 	%fd61, %fd60, %fd54;
	add.f64 	%fd62, %fd61, %fd55;
	add.f64 	%fd63, %fd62, %fd56;
	add.f64 	%fd64, %fd63, %fd57;
	add.f64 	%fd65, %fd64, %fd58;
	add.f64 	%fd342, %fd65, %fd59;
	sub.s64 	%rd37, %rd1, %rd104;
	setp.lt.u64 	%p4, %rd37, %rd33;
	add.s32 	%r273, %r273, 1;
	add.s64 	%rd103, %rd103, %rd33;
	sub.s32 	%r272, %r272, %r61;
	mul.wide.s32 	%rd38, %r61, 8;
	add.s64 	%rd102, %rd102, %rd38;
	@%p4 bra 	$L__BB9_42;
	bra.uni 	$L__BB9_27;
$L__BB9_29:
	setp.le.u64 	%p5, %rd1, %rd104;
	cvt.u32.u64 	%r62, %rd104;
	cvt.u32.u64 	%r63, %rd1;
	sub.s32 	%r64, %r63, %r62;
	setp.ge.s32 	%p6, %r27, %r64;
	or.pred  	%p7, %p5, %p6;
	@%p7 bra 	$L__BB9_42;
	cvt.u32.u64 	%r66, %rd16;
	cvt.u32.u64 	%r67, %rd4;
	not.b32 	%r68, %r27;
	add.s32 	%r69, %r68, %r28;
	add.s32 	%r70, %r66, %r67;
	sub.s32 	%r71, %r69, %r70;
	mul.lo.s32 	%r72, %r1, %r273;
	mad.lo.s32 	%r73, %r72, -3584, %r71;
	shr.u32 	%r74, %r73, 9;
	add.s32 	%r34, %r74, 1;
	and.b32  	%r35, %r34, 15;
	setp.lt.u32 	%p8, %r73, 7680;
	mov.u32 	%r276, %r27;
	@%p8 bra 	$L__BB9_33;
	shr.u32 	%r75, %r272, 9;
	add.s32 	%r76, %r75, 1;
	and.b32  	%r77, %r76, 16777200;
	neg.s32 	%r274, %r77;
	mov.u32 	%r276, %r27;
$L__BB9_32:
	.pragma "nounroll";
	ld.global.f64 	%fd67, [%rd102+-32768];
	add.f64 	%fd68, %fd342, %fd67;
	ld.global.f64 	%fd69, [%rd102+-28672];
	add.f64 	%fd70, %fd68, %fd69;
	ld.global.f64 	%fd71, [%rd102+-24576];
	add.f64 	%fd72, %fd70, %fd71;
	ld.global.f64 	%fd73, [%rd102+-20480];
	add.f64 	%fd74, %fd72, %fd73;
	ld.global.f64 	%fd75, [%rd102+-16384];
	add.f64 	%fd76, %fd74, %fd75;
	ld.global.f64 	%fd77, [%rd102+-12288];
	add.f64 	%fd78, %fd76, %fd77;
	ld.global.f64 	%fd79, [%rd102+-8192];
	add.f64 	%fd80, %fd78, %fd79;
	ld.global.f64 	%fd81, [%rd102+-4096];
	add.f64 	%fd82, %fd80, %fd81;
	ld.global.f64 	%fd83, [%rd102];
	add.f64 	%fd84, %fd82, %fd83;
	ld.global.f64 	%fd85, [%rd102+4096];
	add.f64 	%fd86, %fd84, %fd85;
	ld.global.f64 	%fd87, [%rd102+8192];
	add.f64 	%fd88, %fd86, %fd87;
	ld.global.f64 	%fd89, [%rd102+12288];
	add.f64 	%fd90, %fd88, %fd89;
	ld.global.f64 	%fd91, [%rd102+16384];
	add.f64 	%fd92, %fd90, %fd91;
	ld.global.f64 	%fd93, [%rd102+20480];
	add.f64 	%fd94, %fd92, %fd93;
	ld.global.f64 	%fd95, [%rd102+24576];
	add.f64 	%fd96, %fd94, %fd95;
	ld.global.f64 	%fd97, [%rd102+28672];
	add.f64 	%fd342, %fd96, %fd97;
	add.s32 	%r276, %r276, 8192;
	add.s32 	%r274, %r274, 16;
	add.s64 	%rd102, %rd102, 65536;
	setp.ne.s32 	%p9, %r274, 0;
	@%p9 bra 	$L__BB9_32;
$L__BB9_33:
	setp.eq.s32 	%p10, %r35, 0;
	@%p10 bra 	$L__BB9_42;
	and.b32  	%r42, %r34, 7;
	setp.lt.u32 	%p11, %r35, 8;
	@%p11 bra 	$L__BB9_36;
	cvt.u64.u32 	%rd39, %r276;
	add.s64 	%rd40, %rd104, %rd39;
	shl.b64 	%rd41, %rd40, 3;
	add.s64 	%rd42, %rd2, %rd41;
	ld.global.f64 	%fd99, [%rd42];
	add.f64 	%fd100, %fd342, %fd99;
	ld.global.f64 	%fd101, [%rd42+4096];
	add.f64 	%fd102, %fd100, %fd101;
	ld.global.f64 	%fd103, [%rd42+8192];
	add.f64 	%fd104, %fd102, %fd103;
	ld.global.f64 	%fd105, [%rd42+12288];
	add.f64 	%fd106, %fd104, %fd105;
	ld.global.f64 	%fd107, [%rd42+16384];
	add.f64 	%fd108, %fd106, %fd107;
	ld.global.f64 	%fd109, [%rd42+20480];
	add.f64 	%fd110, %fd108, %fd109;
	ld.global.f64 	%fd111, [%rd42+24576];
	add.f64 	%fd112, %fd110, %fd111;
	ld.global.f64 	%fd113, [%rd42+28672];
	add.f64 	%fd342, %fd112, %fd113;
	add.s32 	%r276, %r276, 4096;
$L__BB9_36:
	setp.eq.s32 	%p12, %r42, 0;
	@%p12 bra 	$L__BB9_42;
	setp.lt.u32 	%p13, %r42, 4;
	@%p13 bra 	$L__BB9_39;
	cvt.u64.u32 	%rd43, %r276;
	add.s64 	%rd44, %rd104, %rd43;
	shl.b64 	%rd45, %rd44, 3;
	add.s64 	%rd46, %rd2, %rd45;
	ld.global.f64 	%fd115, [%rd46];
	add.f64 	%fd116, %fd342, %fd115;
	ld.global.f64 	%fd117, [%rd46+4096];
	add.f64 	%fd118, %fd116, %fd117;
	ld.global.f64 	%fd119, [%rd46+8192];
	add.f64 	%fd120, %fd118, %fd119;
	ld.global.f64 	%fd121, [%rd46+12288];
	add.f64 	%fd342, %fd120, %fd121;
	add.s32 	%r276, %r276, 2048;
$L__BB9_39:
	and.b32  	%r78, %r34, 3;
	setp.eq.s32 	%p14, %r78, 0;
	@%p14 bra 	$L__BB9_42;
	cvt.u64.u32 	%rd47, %r276;
	add.s64 	%rd48, %rd47, %rd103;
	shl.b64 	%rd49, %rd48, 3;
	add.s64 	%rd106, %rd2, %rd49;
	cvt.u16.u32 	%rs1, %r272;
	shr.u16 	%rs2, %rs1, 9;
	add.s16 	%rs3, %rs2, 1;
	cvt.u32.u16 	%r79, %rs3;
	and.b32  	%r80, %r79, 3;
	neg.s32 	%r279, %r80;
$L__BB9_41:
	.pragma "nounroll";
	ld.global.f64 	%fd122, [%rd106];
	add.f64 	%fd342, %fd342, %fd122;
	add.s64 	%rd106, %rd106, 4096;
	add.s32 	%r279, %r279, 1;
	setp.ne.s32 	%p15, %r279, 0;
	@%p15 bra 	$L__BB9_41;
$L__BB9_42:
	// begin inline asm
	mov.u32 %r81, %laneid;
	// end inline asm
	mov.b64 	%rd50, %fd342;
	mov.b64 	{%r83, %r88}, %rd50;
	mov.b32 	%r89, 1;
	mov.b32 	%r130, 31;
	mov.b32 	%r131, -1;
	// begin inline asm
	shfl.sync.down.b32 %r82, %r83, %r89, %r130, %r131;
	// end inline asm
	// begin inline asm
	shfl.sync.down.b32 %r87, %r88, %r89, %r130, %r131;
	// end inline asm
	mov.b64 	%rd51, {%r82, %r87};
	mov.b64 	%fd123, %rd51;
	setp.gt.s32 	%p16, %r81, 30;
	add.f64 	%fd124, %fd342, %fd123;
	selp.f64 	%fd125, %fd342, %fd124, %p16;
	mov.b64 	%rd52, %fd125;
	mov.b64 	{%r93, %r98}, %rd52;
	mov.b32 	%r99, 2;
	// begin inline asm
	shfl.sync.down.b32 %r92, %r93, %r99, %r130, %r131;
	// end inline asm
	// begin inline asm
	shfl.sync.down.b32 %r97, %r98, %r99, %r130, %r131;
	// end inline asm
	mov.b64 	%rd53, {%r92, %r97};
	mov.b64 	%fd126, %rd53;
	setp.gt.s32 	%p17, %r81, 29;
	add.f64 	%fd127, %fd125, %fd126;
	selp.f64 	%fd128, %fd125, %fd127, %p17;
	mov.b64 	%rd54, %fd128;
	mov.b64 	{%r103, %r108}, %rd54;
	mov.b32 	%r109, 4;
	// begin inline asm
	shfl.sync.down.b32 %r102, %r103, %r109, %r130, %r131;
	// end inline asm
	// begin inline asm
	shfl.sync.down.b32 %r107, %r108, %r109, %r130, %r131;
	// end inline asm
	mov.b64 	%rd55, {%r102, %r107};
	mov.b64 	%fd129, %rd55;
	setp.gt.s32 	%p18, %r81, 27;
	add.f64 	%fd130, %fd128, %fd129;
	selp.f64 	%fd131, %fd128, %fd130, %p18;
	mov.b64 	%rd56, %fd131;
	mov.b64 	{%r113, %r118}, %rd56;
	mov.b32 	%r119, 8;
	// begin inline asm
	shfl.sync.down.b32 %r112, %r113, %r119, %r130, %r131;
	// end inline asm
	// begin inline asm
	shfl.sync.down.b32 %r117, %r118, %r119, %r130, %r131;
	// end inline asm
	mov.b64 	%rd57, {%r112, %r117};
	mov.b64 	%fd132, %rd57;
	setp.gt.s32 	%p19, %r81, 23;
	add.f64 	%fd133, %fd131, %fd132;
	selp.f64 	%fd134, %fd131, %fd133, %p19;
	mov.b64 	%rd58, %fd134;
	mov.b64 	{%r123, %r128}, %rd58;
	mov.b32 	%r129, 16;
	// begin inline asm
	shfl.sync.down.b32 %r122, %r123, %r129, %r130, %r131;
	// end inline asm
	// begin inline asm
	shfl.sync.down.b32 %r127, %r128, %r129, %r130, %r131;
	// end inline asm
	mov.b64 	%rd59, {%r122, %r127};
	mov.b64 	%fd135, %rd59;
	setp.gt.s32 	%p20, %r81, 15;
	add.f64 	%fd37, %fd134, %fd135;
	selp.f64 	%fd343, %fd134, %fd37, %p20;
	setp.ne.s32 	%p21, %r81, 0;
	@%p21 bra 	$L__BB9_44;
	shr.u32 	%r132, %r27, 2;
	and.b32  	%r133, %r132, 248;
	mov.u32 	%r134, _ZZN3cub18CUB_300001_SM_10006detail6reduce18DeviceReduceKernelINS2_10policy_hubIdyN4cuda3std3__44plusIdEEE10Policy1000EN6thrust24THRUST_300001_SM_1000_NS6detail15normal_iteratorINSD_10device_ptrIdEEEEyS9_dNS7_10__identityEEEvT0_PT3_T1_NS0_13GridEvenShareISN_EET2_T4_E12temp_storage;
	add.s32 	%r135, %r134, %r133;
	st.shared.f64 	[%r135+16], %fd37;
$L__BB9_44:
	bar.sync 	0;
	setp.ne.s32 	%p22, %r27, 0;
	@%p22 bra 	$L__BB9_46;
	ld.shared.f64 	%fd136, [_ZZN3cub18CUB_300001_SM_10006detail6reduce18DeviceReduceKernelINS2_10policy_hubIdyN4cuda3std3__44plusIdEEE10Policy1000EN6thrust24THRUST_300001_SM_1000_NS6detail15normal_iteratorINSD_10device_ptrIdEEEEyS9_dNS7_10__identityEEEvT0_PT3_T1_NS0_13GridEvenShareISN_EET2_T4_E12temp_storage+24];
	add.f64 	%fd137, %fd343, %fd136;
	ld.shared.f64 	%fd138, [_ZZN3cub18CUB_300001_SM_10006detail6reduce18DeviceReduceKernelINS2_10policy_hubIdyN4cuda3std3__44plusIdEEE10Policy1000EN6thrust24THRUST_300001_SM_1000_NS6detail15normal_iteratorINSD_10device_ptrIdEEEEyS9_dNS7_10__identityEEEvT0_PT3_T1_NS0_13GridEvenShareISN_EET2_T4_E12temp_storage+32];
	add.f64 	%fd139, %fd137, %fd138;
	ld.shared.f64 	%fd140, [_ZZN3cub18CUB_300001_SM_10006detail6reduce18DeviceReduceKernelINS2_10policy_hubIdyN4cuda3std3__44plusIdEEE10Policy1000EN6thrust24THRUST_300001_SM_1000_NS6detail15normal_iteratorINSD_10device_ptrIdEEEEyS9_dNS7_10__identityEEEvT0_PT3_T1_NS0_13GridEvenShareISN_EET2_T4_E12temp_storage+40];
	add.f64 	%fd141, %fd139, %fd140;
	ld.shared.f64 	%fd142, [_ZZN3cub18CUB_300001_SM_10006detail6reduce18DeviceReduceKernelINS2_10policy_hubIdyN4cuda3std3__44plusIdEEE10Policy1000EN6thrust24THRUST_300001_SM_1000_NS6detail15normal_iteratorINSD_10device_ptrIdEEEEyS9_dNS7_10__identityEEEvT0_PT3_T1_NS0_13GridEvenShareISN_EET2_T4_E12temp_storage+48];
	add.f64 	%fd143, %fd141, %fd142;
	ld.shared.f64 	%fd144, [_ZZN3cub18CUB_300001_SM_10006detail6reduce18DeviceReduceKernelINS2_10policy_hubIdyN4cuda3std3__44plusIdEEE10Policy1000EN6thrust24THRUST_300001_SM_1000_NS6detail15normal_iteratorINSD_10device_ptrIdEEEEyS9_dNS7_10__identityEEEvT0_PT3_T1_NS0_13GridEvenShareISN_EET2_T4_E12temp_storage+56];
	add.f64 	%fd145, %fd143, %fd144;
	ld.shared.f64 	%fd146, [_ZZN3cub18CUB_300001_SM_10006detail6reduce18DeviceReduceKernelINS2_10policy_hubIdyN4cuda3std3__44plusIdEEE10Policy1000EN6thrust24THRUST_300001_SM_1000_NS6detail15normal_iteratorINSD_10device_ptrIdEEEEyS9_dNS7_10__identityEEEvT0_PT3_T1_NS0_13GridEvenShareISN_EET2_T4_E12temp_storage+64];
	add.f64 	%fd147, %fd145, %fd146;
	ld.shared.f64 	%fd148, [_ZZN3cub18CUB_300001_SM_10006detail6reduce18DeviceReduceKernelINS2_10policy_hubIdyN4cuda3std3__44plusIdEEE10Policy1000EN6thrust24THRUST_300001_SM_1000_NS6detail15normal_iteratorINSD_10device_ptrIdEEEEyS9_dNS7_10__identityEEEvT0_PT3_T1_NS0_13GridEvenShareISN_EET2_T4_E12temp_storage+72];
	add.f64 	%fd149, %fd147, %fd148;
	ld.shared.f64 	%fd150, [_ZZN3cub18CUB_300001_SM_10006detail6reduce18DeviceReduceKernelINS2_10policy_hubIdyN4cuda3std3__44plusIdEEE10Policy1000EN6thrust24THRUST_300001_SM_1000_NS6detail15normal_iteratorINSD_10device_ptrIdEEEEyS9_dNS7_10__identityEEEvT0_PT3_T1_NS0_13GridEvenShareISN_EET2_T4_E12temp_storage+80];
	add.f64 	%fd151, %fd149, %fd150;
	ld.shared.f64 	%fd152, [_ZZN3cub18CUB_300001_SM_10006detail6reduce18DeviceReduceKernelINS2_10policy_hubIdyN4cuda3std3__44plusIdEEE10Policy1000EN6thrust24THRUST_300001_SM_1000_NS6detail15normal_iteratorINSD_10device_ptrIdEEEEyS9_dNS7_10__identityEEEvT0_PT3_T1_NS0_13GridEvenShareISN_EET2_T4_E12temp_storage+88];
	add.f64 	%fd153, %fd151, %fd152;
	ld.shared.f64 	%fd154, [_ZZN3cub18CUB_300001_SM_10006detail6reduce18DeviceReduceKernelINS2_10policy_hubIdyN4cuda3std3__44plusIdEEE10Policy1000EN6thrust24THRUST_300001_SM_1000_NS6detail15normal_iteratorINSD_10device_ptrIdEEEEyS9_dNS7_10__identityEEEvT0_PT3_T1_NS0_13GridEvenShareISN_EET2_T4_E12temp_storage+96];
	add.f64 	%fd155, %fd153, %fd154;
	ld.shared.f64 	%fd156, [_ZZN3cub18CUB_300001_SM_10006detail6reduce18DeviceReduceKernelINS2_10policy_hubIdyN4cuda3std3__44plusIdEEE10Policy1000EN6thrust24THRUST_300001_SM_1000_NS6detail15normal_iteratorINSD_10device_ptrIdEEEEyS9_dNS7_10__identityEEEvT0_PT3_T1_NS0_13GridEvenShareISN_EET2_T4_E12temp_storage+104];
	add.f64 	%fd157, %fd155, %fd156;
	ld.shared.f64 	%fd158, [_ZZN3cub18CUB_300001_SM_10006detail6reduce18DeviceReduceKernelINS2_10policy_hubIdyN4cuda3std3__44plusIdEEE10Policy1000EN6thrust24THRUST_300001_SM_1000_NS6detail15normal_iteratorINSD_10device_ptrIdEEEEyS9_dNS7_10__identityEEEvT0_PT3_T1_NS0_13GridEvenShareISN_EET2_T4_E12temp_storage+112];
	add.f64 	%fd159, %fd157, %fd158;
	ld.shared.f64 	%fd160, [_ZZN3cub18CUB_300001_SM_10006detail6reduce18DeviceReduceKernelINS2_10policy_hubIdyN4cuda3std3__44plusIdEEE10Policy1000EN6thrust24THRUST_300001_SM_1000_NS6detail15normal_iteratorINSD_10device_ptrIdEEEEyS9_dNS7_10__identityEEEvT0_PT3_T1_NS0_13GridEvenShareISN_EET2_T4_E12temp_storage+120];
	add.f64 	%fd161, %fd159, %fd160;
	ld.shared.f64 	%fd162, [_ZZN3cub18CUB_300001_SM_10006detail6reduce18DeviceReduceKernelINS2_10policy_hubIdyN4cuda3std3__44plusIdEEE10Policy1000EN6thrust24THRUST_300001_SM_1000_NS6detail15normal_iteratorINSD_10device_ptrIdEEEEyS9_dNS7_10__identityEEEvT0_PT3_T1_NS0_13GridEvenShareISN_EET2_T4_E12temp_storage+128];
	add.f64 	%fd163, %fd161, %fd162;
	ld.shared.f64 	%fd164, [_ZZN3cub18CUB_300001_SM_10006detail6reduce18DeviceReduceKernelINS2_10policy_hubIdyN4cuda3std3__44plusIdEEE10Policy1000EN6thrust24THRUST_300001_SM_1000_NS6detail15normal_iteratorINSD_10device_ptrIdEEEEyS9_dNS7_10__identityEEEvT0_PT3_T1_NS0_13GridEvenShareISN_EET2_T4_E12temp_storage+136];
	add.f64 	%fd343, %fd163, %fd164;
$L__BB9_46:
	mov.u32 	%r263, %tid.x;
	setp.ne.s32 	%p64, %r263, 0;
	@%p64 bra 	$L__BB9_48;
	ld.param.u64 	%rd100, [_ZN3cub18CUB_300001_SM_10006detail6reduce18DeviceReduceKernelINS2_10policy_hubIdyN4cuda3std3__44plusIdEEE10Policy1000EN6thrust24THRUST_300001_SM_1000_NS6detail15normal_iteratorINSD_10device_ptrIdEEEEyS9_dNS7_10__identityEEEvT0_PT3_T1_NS0_13GridEvenShareISN_EET2_T4__param_1];
	cvta.to.global.u64 	%rd97, %rd100;
	mul.wide.u32 	%rd98, %r2, 8;
	add.s64 	%rd99, %rd97, %rd98;
	st.global.f64 	[%rd99], %fd343;
$L__BB9_48:
	ret;

}
	// .globl	_ZN3cub18CUB_300001_SM_10006detail6reduce28DeviceReduceSingleTileKernelINS2_10policy_hubIdyN4cuda3std3__44plusIdEEE10Policy1000EPdSC_iS9_ddNS7_10__identityEEEvT0_T1_T2_T3_T4_T6_
.visible .entry _ZN3cub18CUB_300001_SM_10006detail6reduce28DeviceReduceSingleTileKernelINS2_10policy_hubIdyN4cuda3std3__44plusIdEEE10Policy1000EPdSC_iS9_ddNS7_10__identityEEEvT0_T1_T2_T3_T4_T6_(
	.param .u64 .ptr .align 1 _ZN3cub18CUB_300001_SM_10006detail6reduce28DeviceReduceSingleTileKernelINS2_10policy_hubIdyN4cuda3std3__44plusIdEEE10Policy1000EPdSC_iS9_ddNS7_10__identityEEEvT0_T1_T2_T3_T4_T6__param_0,
	.param .u64 .ptr .align 1 _ZN3cub18CUB_300001_SM_10006detail6reduce28DeviceReduceSingleTileKernelINS2_10policy_hubIdyN4cuda3std3__44plusIdEEE10Policy1000EPdSC_iS9_ddNS7_10__identityEEEvT0_T1_T2_T3_T4_T6__param_1,
	.param .u32 _ZN3cub18CUB_300001_SM_10006detail6reduce28DeviceReduceSingleTileKernelINS2_10policy_hubIdyN4cuda3std3__44plusIdEEE10Policy1000EPdSC_iS9_ddNS7_10__identityEEEvT0_T1_T2_T3_T4_T6__param_2,
	.param .align 1 .b8 _ZN3cub18CUB_300001_SM_10006detail6reduce28DeviceReduceSingleTileKernelINS2_10policy_hubIdyN4cuda3std3__44plusIdEEE10Policy1000EPdSC_iS9_ddNS7_10__identityEEEvT0_T1_T2_T3_T4_T6__param_3[1],
	.param .f64 _ZN3cub18CUB_300001_SM_10006detail6reduce28DeviceReduceSingleTileKernelINS2_10policy_hubIdyN4cuda3std3__44plusIdEEE10Policy1000EPdSC_iS9_ddNS7_10__identityEEEvT0_T1_T2_T3_T4_T6__param_4,
	.param .align 1 .b8 _ZN3cub18CUB_300001_SM_10006detail6reduce28DeviceReduceSingleTileKernelINS2_10policy_hubIdyN4cuda3std3__44plusIdEEE10Policy1000EPdSC_iS9_ddNS7_10__identityEEEvT0_T1_T2_T3_T4_T6__param_5[1]
)
.maxntid 512
.minnctapersm 1
{
	.reg .pred 	%p<58>;
	.reg .b32 	%r<238>;
	.reg .b64 	%rd<104>;
	.reg .b64 	%fd<232>;
	// demoted variable
	.shared .align 8 .b8 _ZZN3cub18CUB_300001_SM_10006detail6reduce28DeviceReduceSingleTileKernelINS2_10policy_hubIdyN4cuda3std3__44plusIdEEE10Policy1000EPdSC_iS9_ddNS7_10__identityEEEvT0_T1_T2_T3_T4_T6_E12temp_storage[152];
	ld.param.u64 	%rd8, [_ZN3cub18CUB_300001_SM_10006detail6reduce28DeviceReduceSingleTileKernelINS2_10policy_hubIdyN4cuda3std3__44plusIdEEE10Policy1000EPdSC_iS9_ddNS7_10__identityEEEvT0_T1_T2_T3_T4_T6__param_0];
	ld.param.u64 	%rd9, [_ZN3cub18CUB_300001_SM_10006detail6reduce28DeviceReduceSingleTileKernelINS2_10policy_hubIdyN4cuda3std3__44plusIdEEE10Policy1000EPdSC_iS9_ddNS7_10__identityEEEvT0_T1_T2_T3_T4_T6__param_1];
	ld.param.u32 	%r34, [_ZN3cub18CUB_300001_SM_10006detail6reduce28DeviceReduceSingleTileKernelINS2_10policy_hubIdyN4cuda3std3__44plusIdEEE10Policy1000EPdSC_iS9_ddNS7_10__identityEEEvT0_T1_T2_T3_T4_T6__param_2];
	ld.param.f64 	%fd30, [_ZN3cub18CUB_300001_SM_10006detail6reduce28DeviceReduceSingleTileKernelINS2_10policy_hubIdyN4cuda3std3__44plusIdEEE10Policy1000EPdSC_iS9_ddNS7_10__identityEEEvT0_T1_T2_T3_T4_T6__param_4];
	cvta.to.global.u64 	%rd1, %rd9;
	setp.ne.s32 	%p1, %r34, 0;
	@%p1 bra 	$L__BB10_3;
	mov.u32 	%r224, %tid.x;
	setp.ne.s32 	%p57, %r224, 0;
	@%p57 bra 	$L__BB10_39;
	st.global.f64 	[%rd1], %fd30;
	bra.uni 	$L__BB10_39;
$L__BB10_3:
	setp.gt.s32 	%p2, %r34, 3583;
	@%p2 bra 	$L__BB10_21;
	mov.u32 	%r1, %tid.x;
	setp.ge.s32 	%p19, %r1, %r34;
	mov.f64 	%fd223, 0d0000000000000000;
	mov.u32 	%r228, %r1;
	@%p19 bra 	$L__BB10_6;
	mul.wide.u32 	%rd69, %r1, 8;
	add.s64 	%rd68, %rd8, %rd69;
	// begin inline asm
	ld.global.nc.u64 %rd67, [%rd68];
	// end inline asm
	mov.b64 	%fd223, %rd67;
	add.s32 	%r228, %r1, 512;
$L__BB10_6:
	setp.ge.s32 	%p20, %r228, %r34;
	@%p20 bra 	$L__BB10_12;
	not.b32 	%r100, %r228;
	add.s32 	%r4, %r34, %r100;
	and.b32  	%r101, %r4, 1536;
	setp.eq.s32 	%p21, %r101, 1536;
	@%p21 bra 	$L__BB10_10;
	mul.wide.u32 	%rd70, %r228, 8;
	add.s64 	%rd102, %rd8, %rd70;
	shr.u32 	%r102, %r4, 9;
	add.s32 	%r103, %r102, 1;
	and.b32  	%r104, %r103, 3;
	neg.s32 	%r226, %r104;
$L__BB10_9:
	.pragma "nounroll";
	// begin inline asm
	ld.global.nc.u64 %rd71, [%rd102];
	// end inline asm
	mov.b64 	%fd109, %rd71;
	add.f64 	%fd223, %fd223, %fd109;
	add.s32 	%r228, %r228, 512;
	add.s64 	%rd102, %rd102, 4096;
	add.s32 	%r226, %r226, 1;
	setp.ne.s32 	%p22, %r226, 0;
	@%p22 bra 	$L__BB10_9;
$L__BB10_10:
	setp.lt.u32 	%p23, %r4, 1536;
	@%p23 bra 	$L__BB10_12;
$L__BB10_11:
	mul.wide.s32 	%rd81, %r228, 8;
	add.s64 	%rd74, %rd8, %rd81;
	// begin inline asm
	ld.global.nc.u64 %rd73, [%rd74];
	// end inline asm
	mov.b64 	%fd110, %rd73;
	add.f64 	%fd111, %fd223, %fd110;
	add.s64 	%rd76, %rd74, 4096;
	// begin inline asm
	ld.global.nc.u64 %rd75, [%rd76];
	// end inline asm
	mov.b64 	%fd112, %rd75;
	add.f64 	%fd113, %fd111, %fd112;
	add.s64 	%rd78, %rd74, 8192;
	// begin inline asm
	ld.global.nc.u64 %rd77, [%rd78];
	// end inline asm
	mov.b64 	%fd114, %rd77;
	add.f64 	%fd115, %fd113, %fd114;
	add.s64 	%rd80, %rd74, 12288;
	// begin inline asm
	ld.global.nc.u64 %rd79, [%rd80];
	// end inline asm
	mov.b64 	%fd116, %rd79;
	add.f64 	%fd223, %fd115, %fd116;
	add.s32 	%r228, %r228, 2048;
	setp.lt.s32 	%p24, %r228, %r34;
	@%p24 bra 	$L__BB10_11;
$L__BB10_12:
	setp.lt.s32 	%p25, %r34, 512;
	@%p25 bra 	$L__BB10_17;
	// begin inline asm
	mov.u32 %r168, %laneid;
	// end inline asm
	mov.b64 	%rd92, %fd223;
	mov.b64 	{%r170, %r175}, %rd92;
	mov.b32 	%r176, 1;
	mov.b32 	%r217, 31;
	mov.b32 	%r218, -1;
	// begin inline asm
	shfl.sync.down.b32 %r169, %r170, %r176, %r217, %r218;
	// end inline asm
	// begin inline asm
	shfl.sync.down.b32 %r174, %r175, %r176, %r217, %r218;
	// end inline asm
	mov.b64 	%rd93, {%r169, %r174};
	mov.b64 	%fd175, %rd93;
	setp.gt.s32 	%p49, %r168, 30;
	add.f64 	%fd176, %fd223, %fd175;
	selp.f64 	%fd177, %fd223, %fd176, %p49;
	mov.b64 	%rd94, %fd177;
	mov.b64 	{%r180, %r185}, %rd94;
	mov.b32 	%r186, 2;
	// begin inline asm
	shfl.sync.down.b32 %r179, %r180, %r186, %r217, %r218;
	// end inline asm
	// begin inline asm
	shfl.sync.down.b32 %r184, %r185, %r186, %r217, %r218;
	// end inline asm
	mov.b64 	%rd95, {%r179, %r184};
	mov.b64 	%fd178, %rd95;
	setp.gt.s32 	%p50, %r168, 29;
	add.f64 	%fd179, %fd177, %fd178;
	selp.f64 	%fd180, %fd177, %fd179, %p50;
	mov.b64 	%rd96, %fd180;
	mov.b64 	{%r190, %r195}, %rd96;
	mov.b32 	%r196, 4;
	// begin inline asm
	shfl.sync.down.b32 %r189, %r190, %r196, %r217, %r218;
	// end inline asm
	// begin inline asm
	shfl.sync.down.b32 %r194, %r195, %r196, %r217, %r218;
	// end inline asm
	mov.b64 	%rd97, {%r189, %r194};
	mov.b64 	%fd181, %rd97;
	setp.gt.s32 	%p51, %r168, 27;
	add.f64 	%fd182, %fd180, %fd181;
	selp.f64 	%fd183, %fd180, %fd182, %p51;
	mov.b64 	%rd98, %fd183;
	mov.b64 	{%r200, %r205}, %rd98;
	mov.b32 	%r206, 8;
	// begin inline asm
	shfl.sync.down.b32 %r199, %r200, %r206, %r217, %r218;
	// end inline asm
	// begin inline asm
	shfl.sync.down.b32 %r204, %r205, %r206, %r217, %r218;
	// end inline asm
	mov.b64 	%rd99, {%r199, %r204};
	mov.b64 	%fd184, %rd99;
	setp.gt.s32 	%p52, %r168, 23;
	add.f64 	%fd185, %fd183, %fd184;
	selp.f64 	%fd186, %fd183, %fd185, %p52;
	mov.b64 	%rd100, %fd186;
	mov.b64 	{%r210, %r215}, %rd100;
	mov.b32 	%r216, 16;
	// begin inline asm
	shfl.sync.down.b32 %r209, %r210, %r216, %r217, %r218;
	// end inline asm
	// begin inline asm
	shfl.sync.down.b32 %r214, %r215, %r216, %r217, %r218;
	// end inline asm
	mov.b64 	%rd101, {%r209, %r214};
	mov.b64 	%fd187, %rd101;
	setp.gt.s32 	%p53, %r168, 15;
	add.f64 	%fd10, %fd186, %fd187;
	selp.f64 	%fd231, %fd186, %fd10, %p53;
	setp.ne.s32 	%p54, %r168, 0;
	@%p54 bra 	$L__BB10_15;
	shr.u32 	%r219, %r1, 2;
	and.b32  	%r220, %r219, 248;
	mov.u32 	%r221, _ZZN3cub18CUB_300001_SM_10006detail6reduce28DeviceReduceSingleTileKernelINS2_10policy_hubIdyN4cuda3std3__44plusIdEEE10Policy1000EPdSC_iS9_ddNS7_10__identityEEEvT0_T1_T2_T3_T4_T6_E12temp_storage;
	add.s32 	%r222, %r221, %r220;
	st.shared.f64 	[%r222+16], %fd10;
$L__BB10_15:
	bar.sync 	0;
	setp.ne.s32 	%p55, %r1, 0;
	@%p55 bra 	$L__BB10_37;
	ld.shared.f64 	%fd188, [_ZZN3cub18CUB_300001_SM_10006detail6reduce28DeviceReduceSingleTileKernelINS2_10policy_hubIdyN4cuda3std3__44plusIdEEE10Policy1000EPdSC_iS9_ddNS7_10__identityEEEvT0_T1_T2_T3_T4_T6_E12temp_storage+24];
	add.f64 	%fd189, %fd231, %fd188;
	ld.shared.f64 	%fd190, [_ZZN3cub18CUB_300001_SM_10006detail6reduce28DeviceReduceSingleTileKernelINS2_10policy_hubIdyN4cuda3std3__44plusIdEEE10Policy1000EPdSC_iS9_ddNS7_10__identityEEEvT0_T1_T2_T3_T4_T6_E12temp_storage+32];
	add.f64 	%fd191, %fd189, %fd190;
	ld.shared.f64 	%fd192, [_ZZN3cub18CUB_300001_SM_10006detail6reduce28DeviceReduceSingleTileKernelINS2_10policy_hubIdyN4cuda3std3__44plusIdEEE10Policy1000EPdSC_iS9_ddNS7_10__identityEEEvT0_T1_T2_T3_T4_T6_E12temp_storage+40];
	add.f64 	%fd193, %fd191, %fd192;
	ld.shared.f64 	%fd194, [_ZZN3cub18CUB_300001_SM_10006detail6reduce28DeviceReduceSingleTileKernelINS2_10policy_hubIdyN4cuda3std3__44plusIdEEE10Policy1000EPdSC_iS9_ddNS7_10__identityEEEvT0_T1_T2_T3_T4_T6_E12temp_storage+48];
	add.f64 	%fd195, %fd193, %fd194;
	ld.shared.f64 	%fd196, [_ZZN3cub18CUB_300001_SM_10006detail6reduce28DeviceReduceSingleTileKernelINS2_10policy_hubIdyN4cuda3std3__44plusIdEEE10Policy1000EPdSC_iS9_ddNS7_10__identityEEEvT0_T1_T2_T3_T4_T6_E12temp_storage+56];
	add.f64 	%fd197, %fd195, %fd196;
	ld.shared.f64 	%fd198, [_ZZN3cub18CUB_300001_SM_10006detail6reduce28DeviceReduceSingleTileKernelINS2_10policy_hubIdyN4cuda3std3__44plusIdEEE10Policy1000EPdSC_iS9_ddNS7_10__identityEEEvT0_T1_T2_T3_T4_T6_E12temp_storage+64];
	add.f64 	%fd199, %fd197, %fd198;
	ld.shared.f64 	%fd200, [_ZZN3cub18CUB_300001_SM_10006detail6reduce28DeviceReduceSingleTileKernelINS2_10policy_hubIdyN4cuda3std3__44plusIdEEE10Policy1000EPdSC_iS9_ddNS7_10__identityEEEvT0_T1_T2_T3_T4_T6_E12temp_storage+72];
	add.f64 	%fd201, %fd199, %fd200;
	ld.shared.f64 	%fd202, [_ZZN3cub18CUB_300001_SM_10006detail6reduce28DeviceReduceSingleTileKernelINS2_10policy_hubIdyN4cuda3std3__44plusIdEEE10Policy1000EPdSC_iS9_ddNS7_10__identityEEEvT0_T1_T2_T3_T4_T6_E12temp_storage+80];
	add.f64 	%fd203, %fd201, %fd202;
	ld.shared.f64 	%fd204, [_ZZN3cub18CUB_300001_SM_10006detail6reduce28DeviceReduceSingleTileKernelINS2_10policy_hubIdyN4cuda3std3__44plusIdEEE10Policy1000EPdSC_iS9_ddNS7_10__identityEEEvT0_T1_T2_T3_T4_T6_E12temp_storage+88];
	add.f64 	%fd205, %fd203, %fd204;
	ld.shared.f64 	%fd206, [_ZZN3cub18CUB_300001_SM_10006detail6reduce28DeviceReduceSingleTileKernelINS2_10policy_hubIdyN4cuda3std3__44plusIdEEE10Policy1000EPdSC_iS9_ddNS7_10__identityEEEvT0_T1_T2_T3_T4_T6_E12temp_storage+96];
	add.f64 	%fd207, %fd205, %fd206;
	ld.shared.f64 	%fd208, [_ZZN3cub18CUB_300001_SM_10006detail6reduce28DeviceReduceSingleTileKernelINS2_10policy_hubIdyN4cuda3std3__44plusIdEEE10Policy1000EPdSC_iS9_ddNS7_10__identityEEEvT0_T1_T2_T3_T4_T6_E12temp_storage+104];
	add.f64 	%fd209, %fd207, %fd208;
	ld.shared.f64 	%fd210, [_ZZN3cub18CUB_300001_SM_10006detail6reduce28DeviceReduceSingleTileKernelINS2_10policy_hubIdyN4cuda3std3__44plusIdEEE10Policy1000EPdSC_iS9_ddNS7_10__identityEEEvT0_T1_T2_T3_T4_T6_E12temp_storage+112];
	add.f64 	%fd211, %fd209, %fd210;
	ld.shared.f64 	%fd212, [_ZZN3cub18CUB_300001_SM_10006detail6reduce28DeviceReduceSingleTileKernelINS2_10policy_hubIdyN4cuda3std3__44plusIdEEE10Policy1000EPdSC_iS9_ddNS7_10__identityEEEvT0_T1_T2_T3_T4_T6_E12temp_storage+120];
	add.f64 	%fd213, %fd211, %fd212;
	ld.shared.f64 	%fd214, [_ZZN3cub18CUB_300001_SM_10006detail6reduce28DeviceReduceSingleTileKernelINS2_10policy_hubIdyN4cuda3std3__44plusIdEEE10Policy1000EPdSC_iS9_ddNS7_10__identityEEEvT0_T1_T2_T3_T4_T6_E12temp_storage+128];
	add.f64 	%fd215, %fd213, %fd214;
	ld.shared.f64 	%fd216, [_ZZN3cub18CUB_300001_SM_10006detail6reduce28DeviceReduceSingleTileKernelINS2_10policy_hubIdyN4cuda3std3__44plusIdEEE10Policy1000EPdSC_iS9_ddNS7_10__identityEEEvT0_T1_T2_T3_T4_T6_E12temp_storage+136];
	add.f64 	%fd231, %fd215, %fd216;
	bra.uni 	$L__BB10_37;
$L__BB10_17:
	// begin inline asm
	mov.u32 %r105, %laneid;
	// end inline asm
	and.b32  	%r156, %r1, 992;
	add.s32 	%r157, %r156, 32;
	setp.gt.s32 	%p26, %r157, %r34;
	not.b32 	%r158, %r156;
	add.s32 	%r159, %r34, %r158;
	selp.b32 	%r154, %r159, 31, %p26;
	mov.b64 	%rd82, %fd223;
	mov.b64 	{%r107, %r112}, %rd82;
	mov.b32 	%r113, 1;
	mov.b32 	%r155, -1;
	// begin inline asm
	shfl.sync.down.b32 %r106, %r107, %r113, %r154, %r155;
	// end inline asm
	// begin inline asm
	shfl.sync.down.b32 %r111, %r112, %r113, %r154, %r155;
	// end inline asm
	mov.b64 	%rd83, {%r106, %r111};
	mov.b64 	%fd117, %rd83;
	setp.lt.s32 	%p27, %r105, %r154;
	add.f64 	%fd118, %fd223, %fd117;
	selp.f64 	%fd119, %fd118, %fd223, %p27;
	mov.b64 	%rd84, %fd119;
	mov.b64 	{%r117, %r122}, %rd84;
	mov.b32 	%r123, 2;
	// begin inline asm
	shfl.sync.down.b32 %r116, %r117, %r123, %r154, %r155;
	// end inline asm
	// begin inline asm
	shfl.sync.down.b32 %r121, %r122, %r123, %r154, %r155;
	// end inline asm
	mov.b64 	%rd85, {%r116, %r121};
	mov.b64 	%fd120, %rd85;
	add.s32 	%r160, %r105, 2;
	setp.gt.s32 	%p28, %r160, %r154;
	add.f64 	%fd121, %fd119, %fd120;
	selp.f64 	%fd122, %fd119, %fd121, %p28;
	mov.b64 	%rd86, %fd122;
	mov.b64 	{%r127, %r132}, %rd86;
	mov.b32 	%r133, 4;
	// begin inline asm
	shfl.sync.down.b32 %r126, %r127, %r133, %r154, %r155;
	// end inline asm
	// begin inline asm
	shfl.sync.down.b32 %r131, %r132, %r133, %r154, %r155;
	// end inline asm
	mov.b64 	%rd87, {%r126, %r131};
	mov.b64 	%fd123, %rd87;
	add.s32 	%r161, %r105, 4;
	setp.gt.s32 	%p29, %r161, %r154;
	add.f64 	%fd124, %fd122, %fd123;
	selp.f64 	%fd125, %fd122, %fd124, %p29;
	mov.b64 	%rd88, %fd125;
	mov.b64 	{%r137, %r142}, %rd88;
	mov.b32 	%r143, 8;
	// begin inline asm
	shfl.sync.down.b32 %r136, %r137, %r143, %r154, %r155;
	// end inline asm
	// begin inline asm
	shfl.sync.down.b32 %r141, %r142, %r143, %r154, %r155;
	// end inline asm
	mov.b64 	%rd89, {%r136, %r141};
	mov.b64 	%fd126, %rd89;
	add.s32 	%r162, %r105, 8;
	setp.gt.s32 	%p30, %r162, %r154;
	add.f64 	%fd127, %fd125, %fd126;
	selp.f64 	%fd128, %fd125, %fd127, %p30;
	mov.b64 	%rd90, %fd128;
	mov.b64 	{%r147, %r152}, %rd90;
	mov.b32 	%r153, 16;
	// begin inline asm
	shfl.sync.down.b32 %r146, %r147, %r153, %r154, %r155;
	// end inline asm
	// begin inline asm
	shfl.sync.down.b32 %r151, %r152, %r153, %r154, %r155;
	// end inline asm
	mov.b64 	%rd91, {%r146, %r151};
	mov.b64 	%fd129, %rd91;
	add.s32 	%r163, %r105, 16;
	setp.gt.s32 	%p31, %r163, %r154;
	add.f64 	%fd130, %fd128, %fd129;
	selp.f64 	%fd231, %fd128, %fd130, %p31;
	setp.ne.s32 	%p32, %r105, 0;
	@%p32 bra 	$L__BB10_19;
	shr.u32 	%r164, %r1, 2;
	and.b32  	%r165, %r164, 248;
	mov.u32 	%r166, _ZZN3cub18CUB_300001_SM_10006detail6reduce28DeviceReduceSingleTileKernelINS2_10policy_hubIdyN4cuda3std3__44plusIdEEE10Policy1000EPdSC_iS9_ddNS7_10__identityEEEvT0_T1_T2_T3_T4_T6_E12temp_storage;
	add.s32 	%r167, %r166, %r165;
	st.shared.f64 	[%r167+16], %fd231;
$L__BB10_19:
	bar.sync 	0;
	setp.ne.s32 	%p33, %r1, 0;
	@%p33 bra 	$L__BB10_37;
	setp.gt.s32 	%p34, %r34, 32;
	ld.shared.f64 	%fd131, [_ZZN3cub18CUB_300001_SM_10006detail6reduce28DeviceReduceSingleTileKernelINS2_10policy_hubIdyN4cuda3std3__44plusIdEEE10Policy1000EPdSC_iS9_ddNS7_10__identityEEEvT0_T1_T2_T3_T4_T6_E12temp_storage+24];
	add.f64 	%fd132, %fd231, %fd131;
	selp.f64 	%fd133, %fd132, %fd231, %p34;
	setp.gt.s32 	%p35, %r34, 64;
	ld.shared.f64 	%fd134, [_ZZN3cub18CUB_300001_SM_10006detail6reduce28DeviceReduceSingleTileKernelINS2_10policy_hubIdyN4cuda3std3__44plusIdEEE10Policy1000EPdSC_iS9_ddNS7_10__identityEEEvT0_T1_T2_T3_T4_T6_E12temp_storage+32];
	add.f64 	%fd135, %fd134, %fd133;
	selp.f64 	%fd136, %fd135, %fd133, %p35;
	setp.gt.s32 	%p36, %r34, 96;
	ld.shared.f64 	%fd137, [_ZZN3cub18CUB_300001_SM_10006detail6reduce28DeviceReduceSingleTileKernelINS2_10policy_hubIdyN4cuda3std3__44plusIdEEE10Policy1000EPdSC_iS9_ddNS7_10__identityEEEvT0_T1_T2_T3_T4_T6_E12temp_storage+40];
	add.f64 	%fd138, %fd137, %fd136;
	selp.f64 	%fd139, %fd138, %fd136, %p36;
	setp.gt.s32 	%p37, %r34, 128;
	ld.shared.f64 	%fd140, [_ZZN3cub18CUB_300001_SM_10006detail6reduce28DeviceReduceSingleTileKernelINS2_10policy_hubIdyN4cuda3std3__44plusIdEEE10Policy1000EPdSC_iS9_ddNS7_10__identityEEEvT0_T1_T2_T3_T4_T6_E12temp_storage+48];
	add.f64 	%fd141, %fd140, %fd139;
	selp.f64 	%fd142, %fd141, %fd139, %p37;
	setp.gt.s32 	%p38, %r34, 160;
	ld.shared.f64 	%fd143, [_ZZN3cub18CUB_300001_SM_10006detail6reduce28DeviceReduceSingleTileKernelINS2_10policy_hubIdyN4cuda3std3__44plusIdEEE10Policy1000EPdSC_iS9_ddNS7_10__identityEEEvT0_T1_T2_T3_T4_T6_E12temp_storage+56];
	add.f64 	%fd144, %fd143, %fd142;
	selp.f64 	%fd145, %fd144, %fd142, %p38;
	setp.gt.s32 	%p39, %r34, 192;
	ld.shared.f64 	%fd146, [_ZZN3cub18CUB_300001_SM_10006detail6reduce28DeviceReduceSingleTileKernelINS2_10policy_hubIdyN4cuda3std3__44plusIdEEE10Policy1000EPdSC_iS9_ddNS7_10__identityEEEvT0_T1_T2_T3_T4_T6_E12temp_storage+64];
	add.f64 	%fd147, %fd146, %fd145;
	selp.f64 	%fd148, %fd147, %fd145, %p39;
	setp.gt.s32 	%p40, %r34, 224;
	ld.shared.f64 	%fd149, [_ZZN3cub18CUB_300001_SM_10006detail6reduce28DeviceReduceSingleTileKernelINS2_10policy_hubIdyN4cuda3std3__44plusIdEEE10Policy1000EPdSC_iS9_ddNS7_10__identityEEEvT0_T1_T2_T3_T4_T6_E12temp_storage+72];
	add.f64 	%fd150, %fd149, %fd148;
	selp.f64 	%fd151, %fd150, %fd148, %p40;
	setp.gt.s32 	%p41, %r34, 256;
	ld.shared.f64 	%fd152, [_ZZN3cub18CUB_300001_SM_10006detail6reduce28DeviceReduceSingleTileKernelINS2_10policy_hubIdyN4cuda3std3__44plusIdEEE10Policy1000EPdSC_iS9_ddNS7_10__identityEEEvT0_T1_T2_T3_T4_T6_E12temp_storage+80];
	add.f64 	%fd153, %fd152, %fd151;
	selp.f64 	%fd154, %fd153, %fd151, %p41;
	setp.gt.s32 	%p42, %r34, 288;
	ld.shared.f64 	%fd155, [_ZZN3cub18CUB_300001_SM_10006detail6reduce28DeviceReduceSingleTileKernelINS2_10policy_hubIdyN4cuda3std3__44plusIdEEE10Policy1000EPdSC_iS9_ddNS7_10__identityEEEvT0_T1_T2_T3_T4_T6_E12temp_storage+88];
	add.f64 	%fd156, %fd155, %fd154;
	selp.f64 	%fd157, %fd156, %fd154, %p42;
	setp.gt.s32 	%p43, %r34, 320;
	ld.shared.f64 	%fd158, [_ZZN3cub18CUB_300001_SM_10006detail6reduce28DeviceReduceSingleTileKernelINS2_10policy_hubIdyN4cuda3std3__44plusIdEEE10Policy1000EPdSC_iS9_ddNS7_10__identityEEEvT0_T1_T2_T3_T4_T6_E12temp_storage+96];
	add.f64 	%fd159, %fd158, %fd157;
	selp.f64 	%fd160, %fd159, %fd157, %p43;
	setp.gt.s32 	%p44, %r34, 352;
	ld.shared.f64 	%fd161, [_ZZN3cub18CUB_300001_SM_10006detail6reduce28DeviceReduceSingleTileKernelINS2_10policy_hubIdyN4cuda3std3__44plusIdEEE10Policy1000EPdSC_iS9_ddNS7_10__identityEEEvT0_T1_T2_T3_T4_T6_E12temp_storage+104];
	add.f64 	%fd162, %fd161, %fd160;
	selp.f64 	%fd163, %fd162, %fd160, %p44;
	setp.gt.s32 	%p45, %r34, 384;
	ld.shared.f64 	%fd164, [_ZZN3cub18CUB_300001_SM_10006detail6reduce28DeviceReduceSingleTileKernelINS2_10policy_hubIdyN4cuda3std3__44plusIdEEE10Policy1000EPdSC_iS9_ddNS7_10__identityEEEvT0_T1_T2_T3_T4_T6_E12temp_storage+112];
	add.f64 	%fd165, %fd164, %fd163;
	selp.f64 	%fd166, %fd165, %fd163, %p45;
	setp.gt.s32 	%p46, %r34, 416;
	ld.shared.f64 	%fd167, [_ZZN3cub18CUB_300001_SM_10006detail6reduce28DeviceReduceSingleTileKernelINS2_10policy_hubIdyN4cuda3std3__44plusIdEEE10Policy1000EPdSC_iS9_ddNS7_10__identityEEEvT0_T1_T2_T3_T4_T6_E12temp_storage+120];
	add.f64 	%fd168, %fd167, %fd166;
	selp.f64 	%fd169, %fd168, %fd166, %p46;
	setp.gt.s32 	%p47, %r34, 448;
	ld.shared.f64 	%fd170, [_ZZN3cub18CUB_300001_SM_10006detail6reduce28DeviceReduceSingleTileKernelINS2_10policy_hubIdyN4cuda3std3__44plusIdEEE10Policy1000EPdSC_iS9_ddNS7_10__identityEEEvT0_T1_T2_T3_T4_T6_E12temp_storage+128];
	add.f64 	%fd171, %fd170, %fd169;
	selp.f64 	%fd172, %fd171, %fd169, %p47;
	setp.gt.s32 	%p48, %r34, 480;
	ld.shared.f64 	%fd173, [_ZZN3cub18CUB_300001_SM_10006detail6reduce28DeviceReduceSingleTileKernelINS2_10policy_hubIdyN4cuda3std3__44plusIdEEE10Policy1000EPdSC_iS9_ddNS7_10__identityEEEvT0_T1_T2_T3_T4_T6_E12temp_storage+136];
	add.f64 	%fd174, %fd173, %fd172;
	selp.f64 	%fd231, %fd174, %fd172, %p48;
	bra.uni 	$L__BB10_37;
$L__BB10_21:
	mov.u32 	%r13, %tid.x;
	mul.wide.u32 	%rd24, %r13, 8;
	add.s64 	%rd11, %rd8, %rd24;
	// begin inline asm
	ld.global.nc.u64 %rd10, [%rd11];
	// end inline asm
	mov.b64 	%fd31, %rd10;
	add.s64 	%rd13, %rd11, 4096;
	// begin inline asm
	ld.global.nc.u64 %rd12, [%rd13];
	// end inline asm
	mov.b64 	%fd32, %rd12;
	add.s64 	%rd15, %rd11, 8192;
	// begin inline asm
	ld.global.nc.u64 %rd14, [%rd15];
	// end inline asm
	mov.b64 	%fd33, %rd14;
	add.s64 	%rd17, %rd11, 12288;
	// begin inline asm
	ld.global.nc.u64 %rd16, [%rd17];
	// end inline asm
	mov.b64 	%fd34, %rd16;
	add.s64 	%rd19, %rd11, 16384;
	// begin inline asm
	ld.global.nc.u64 %rd18, [%rd19];
	// end inline asm
	mov.b64 	%fd35, %rd18;
	add.s64 	%rd21, %rd11, 20480;
	// begin inline asm
	ld.global.nc.u64 %rd20, [%rd21];
	// end inline asm
	mov.b64 	%fd36, %rd20;
	add.s64 	%rd23, %rd11, 24576;
	// begin inline asm
	ld.global.nc.u64 %rd22, [%rd23];
	// end inline asm
	mov.b64 	%fd37, %rd22;
	add.f64 	%fd38, %fd31, %fd32;
	add.f64 	%fd39, %fd38, %fd33;
	add.f64 	%fd40, %fd39, %fd34;
	add.f64 	%fd41, %fd40, %fd35;
	add.f64 	%fd42, %fd41, %fd36;
	add.f64 	%fd230, %fd42, %fd37;
	setp.lt.u32 	%p3, %r34, 7168;
	mov.b32 	%r231, 3584;
	@%p3 bra 	$L__BB10_25;
	add.s32 	%r14, %r34, -3584;
	mov.b32 	%r231, 3584;
$L__BB10_23:
	add.s32 	%r37, %r231, %r13;
	mul.wide.u32 	%rd39, %r37, 8;
	add.s64 	%rd26, %rd8, %rd39;
	// begin inline asm
	ld.global.nc.u64 %rd25, [%rd26];
	// end inline asm
	mov.b64 	%fd43, %rd25;
	add.s64 	%rd28, %rd26, 4096;
	// begin inline asm
	ld.global.nc.u64 %rd27, [%rd28];
	// end inline asm
	mov.b64 	%fd44, %rd27;
	add.s64 	%rd30, %rd26, 8192;
	// begin inline asm
	ld.global.nc.u64 %rd29, [%rd30];
	// end inline asm
	mov.b64 	%fd45, %rd29;
	add.s64 	%rd32, %rd26, 12288;
	// begin inline asm
	ld.global.nc.u64 %rd31, [%rd32];
	// end inline asm
	mov.b64 	%fd46, %rd31;
	add.s64 	%rd34, %rd26, 16384;
	// begin inline asm
	ld.global.nc.u64 %rd33, [%rd34];
	// end inline asm
	mov.b64 	%fd47, %rd33;
	add.s64 	%rd36, %rd26, 20480;
	// begin inline asm
	ld.global.nc.u64 %rd35, [%rd36];
	// end inline asm
	mov.b64 	%fd48, %rd35;
	add.s64 	%rd38, %rd26, 24576;
	// begin inline asm
	ld.global.nc.u64 %rd37, [%rd38];
	// end inline asm
	mov.b64 	%fd49, %rd37;
	add.f64 	%fd50, %fd230, %fd43;
	add.f64 	%fd51, %fd50, %fd44;
	add.f64 	%fd52, %fd51, %fd45;
	add.f64 	%fd53, %fd52, %fd46;
	add.f64 	%fd54, %fd53, %fd47;
	add.f64 	%fd55, %fd54, %fd48;
	add.f64 	%fd230, %fd55, %fd49;
	sub.s32 	%r38, %r34, %r231;
	setp.lt.s32 	%p4, %r38, 3584;
	@%p4 bra 	$L__BB10_33;
	add.s32 	%r231, %r231, 3584;
	setp.le.s32 	%p5, %r231, %r14;
	@%p5 bra 	$L__BB10_23;
$L__BB10_25:
	setp.le.s32 	%p6, %r34, %r231;
	@%p6 bra 	$L__BB10_33;
	sub.s32 	%r18, %r34, %r231;
	setp.ge.s32 	%p7, %r13, %r18;
	@%p7 bra 	$L__BB10_33;
	not.b32 	%r39, %r13;
	add.s32 	%r40, %r34, %r39;
	sub.s32 	%r19, %r40, %r231;
	and.b32  	%r41, %r19, 1536;
	setp.eq.s32 	%p8, %r41, 1536;
	mov.u32 	%r235, %r13;
	@%p8 bra 	$L__BB10_30;
	add.s32 	%r233, %r13, %r231;
	shr.u32 	%r42, %r19, 9;
	add.s32 	%r43, %r42, 1;
	and.b32  	%r44, %r43, 3;
	neg.s32 	%r232, %r44;
	mov.u32 	%r235, %r13;
$L__BB10_29:
	.pragma "nounroll";
	mul.wide.u32 	%rd42, %r233, 8;
	add.s64 	%rd41, %rd8, %rd42;
	// begin inline asm
	ld.global.nc.u64 %rd40, [%rd41];
	// end inline asm
	mov.b64 	%fd57, %rd40;
	add.f64 	%fd230, %fd230, %fd57;
	add.s32 	%r235, %r235, 512;
	add.s32 	%r233, %r233, 512;
	add.s32 	%r232, %r232, 1;
	setp.ne.s32 	%p9, %r232, 0;
	@%p9 bra 	$L__BB10_29;
$L__BB10_30:
	setp.lt.u32 	%p10, %r19, 1536;
	@%p10 bra 	$L__BB10_33;
	cvt.u64.u32 	%rd43, %r235;
	cvt.u64.u32 	%rd44, %r231;
	add.s64 	%rd45, %rd43, %rd44;
	shl.b64 	%rd46, %rd45, 3;
	add.s64 	%rd47, %rd46, %rd8;
	add.s64 	%rd103, %rd47, 8192;
	add.s32 	%r236, %r235, %r231;
$L__BB10_32:
	mul.wide.u32 	%rd56, %r236, 8;
	add.s64 	%rd49, %rd8, %rd56;
	// begin inline asm
	ld.global.nc.u64 %rd48, [%rd49];
	// end inline asm
	mov.b64 	%fd58, %rd48;
	add.f64 	%fd59, %fd230, %fd58;
	add.s64 	%rd51, %rd103, -4096;
	// begin inline asm
	ld.global.nc.u64 %rd50, [%rd51];
	// end inline asm
	mov.b64 	%fd60, %rd50;
	add.f64 	%fd61, %fd59, %fd60;
	// begin inline asm
	ld.global.nc.u64 %rd52, [%rd103];
	// end inline asm
	mov.b64 	%fd62, %rd52;
	add.f64 	%fd63, %fd61, %fd62;
	add.s64 	%rd55, %rd103, 4096;
	// begin inline asm
	ld.global.nc.u64 %rd54, [%rd55];
	// end inline asm
	mov.b64 	%fd64, %rd54;
	add.f64 	%fd230, %fd63, %fd64;
	add.s32 	%r235, %r235, 2048;
	add.s64 	%rd103, %rd103, 16384;
	add.s32 	%r236, %r236, 2048;
	setp.lt.s32 	%p11, %r235, %r18;
	@%p11 bra 	$L__BB10_32;
$L__BB10_33:
	// begin inline asm
	mov.u32 %r45, %laneid;
	// end inline asm
	mov.b64 	%rd57, %fd230;
	mov.b64 	{%r47, %r52}, %rd57;
	mov.b32 	%r53, 1;
	mov.b32 	%r94, 31;
	mov.b32 	%r95, -1;
	// begin inline asm
	shfl.sync.down.b32 %r46, %r47, %r53, %r94, %r95;
	// end inline asm
	// begin inline asm
	shfl.sync.down.b32 %r51, %r52, %r53, %r94, %r95;
	// end inline asm
	mov.b64 	%rd58, {%r46, %r51};
	mov.b64 	%fd65, %rd58;
	setp.gt.s32 	%p12, %r45, 30;
	add.f64 	%fd66, %fd230, %fd65;
	selp.f64 	%fd67, %fd230, %fd66, %p12;
	mov.b64 	%rd59, %fd67;
	mov.b64 	{%r57, %r62}, %rd59;
	mov.b32 	%r63, 2;
	// begin inline asm
	shfl.sync.down.b32 %r56, %r57, %r63, %r94, %r95;
	// end inline asm
	// begin inline asm
	shfl.sync.down.b32 %r61, %r62, %r63, %r94, %r95;
	// end inline asm
	mov.b64 	%rd60, {%r56, %r61};
	mov.b64 	%fd68, %rd60;
	setp.gt.s32 	%p13, %r45, 29;
	add.f64 	%fd69, %fd67, %fd68;
	selp.f64 	%fd70, %fd67, %fd69, %p13;
	mov.b64 	%rd61, %fd70;
	mov.b64 	{%r67, %r72}, %rd61;
	mov.b32 	%r73, 4;
	// begin inline asm
	shfl.sync.down.b32 %r66, %r67, %r73, %r94, %r95;
	// end inline asm
	// begin inline asm
	shfl.sync.down.b32 %r71, %r72, %r73, %r94, %r95;
	// end inline asm
	mov.b64 	%rd62, {%r66, %r71};
	mov.b64 	%fd71, %rd62;
	setp.gt.s32 	%p14, %r45, 27;
	add.f64 	%fd72, %fd70, %fd71;
	selp.f64 	%fd73, %fd70, %fd72, %p14;
	mov.b64 	%rd63, %fd73;
	mov.b64 	{%r77, %r82}, %rd63;
	mov.b32 	%r83, 8;
	// begin inline asm
	shfl.sync.down.b32 %r76, %r77, %r83, %r94, %r95;
	// end inline asm
	// begin inline asm
	shfl.sync.down.b32 %r81, %r82, %r83, %r94, %r95;
	// end inline asm
	mov.b64 	%rd64, {%r76, %r81};
	mov.b64 	%fd74, %rd64;
	setp.gt.s32 	%p15, %r45, 23;
	add.f64 	%fd75, %fd73, %fd74;
	selp.f64 	%fd76, %fd73, %fd75, %p15;
	mov.b64 	%rd65, %fd76;
	mov.b64 	{%r87, %r92}, %rd65;
	mov.b32 	%r93, 16;
	// begin inline asm
	shfl.sync.down.b32 %r86, %r87, %r93, %r94, %r95;
	// end inline asm
	// begin inline asm
	shfl.sync.down.b32 %r91, %r92, %r93, %r94, %r95;
	// end inline asm
	mov.b64 	%rd66, {%r86, %r91};
	mov.b64 	%fd77, %rd66;
	setp.gt.s32 	%p16, %r45, 15;
	add.f64 	%fd26, %fd76, %fd77;
	selp.f64 	%fd231, %fd76, %fd26, %p16;
	setp.ne.s32 	%p17, %r45, 0;
	@%p17 bra 	$L__BB10_35;
	shr.u32 	%r96, %r13, 2;
	and.b32  	%r97, %r96, 248;
	mov.u32 	%r98, _ZZN3cub18CUB_300001_SM_10006detail6reduce28DeviceReduceSingleTileKernelINS2_10policy_hubIdyN4cuda3std3__44plusIdEEE10Policy1000EPdSC_iS9_ddNS7_10__identityEEEvT0_T1_T2_T3_T4_T6_E12temp_storage;
	add.s32 	%r99, %r98, %r97;
	st.shared.f64 	[%r99+16], %fd26;
$L__BB10_35:
	bar.sync 	0;
	setp.ne.s32 	%p18, %r13, 0;
	@%p18 bra 	$L__BB10_37;
	ld.shared.f64 	%fd78, [_ZZN3cub18CUB_300001_SM_10006detail6reduce28DeviceReduceSingleTileKernelINS2_10policy_hubIdyN4cuda3std3__44plusIdEEE10Policy1000EPdSC_iS9_ddNS7_10__identityEEEvT0_T1_T2_T3_T4_T6_E12temp_storage+24];
	add.f64 	%fd79, %fd231, %fd78;
	ld.shared.f64 	%fd80, [_ZZN3cub18CUB_300001_SM_10006detail6reduce28DeviceReduceSingleTileKernelINS2_10policy_hubIdyN4cuda3std3__44plusIdEEE10Policy1000EPdSC_iS9_ddNS7_10__identityEEEvT0_T1_T2_T3_T4_T6_E12temp_storage+32];
	add.f64 	%fd81, %fd79, %fd80;
	ld.shared.f64 	%fd82, [_ZZN3cub18CUB_300001_SM_10006detail6reduce28DeviceReduceSingleTileKernelINS2_10policy_hubIdyN4cuda3std3__44plusIdEEE10Policy1000EPdSC_iS9_ddNS7_10__identityEEEvT0_T1_T2_T3_T4_T6_E12temp_storage+40];
	add.f64 	%fd83, %fd81, %fd82;
	ld.shared.f64 	%fd84, [_ZZN3cub18CUB_300001_SM_10006detail6reduce28DeviceReduceSingleTileKernelINS2_10policy_hubIdyN4cuda3std3__44plusIdEEE10Policy1000EPdSC_iS9_ddNS7_10__identityEEEvT0_T1_T2_T3_T4_T6_E12temp_storage+48];
	add.f64 	%fd85, %fd83, %fd84;
	ld.shared.f64 	%fd86, [_ZZN3cub18CUB_300001_SM_10006detail6reduce28DeviceReduceSingleTileKernelINS2_10policy_hubIdyN4cuda3std3__44plusIdEEE10Policy1000EPdSC_iS9_ddNS7_10__identityEEEvT0_T1_T2_T3_T4_T6_E12temp_storage+56];
	add.f64 	%fd87, %fd85, %fd86;
	ld.shared.f64 	%fd88, [_ZZN3cub18CUB_300001_SM_10006detail6reduce28DeviceReduceSingleTileKernelINS2_10policy_hubIdyN4cuda3std3__44plusIdEEE10Policy1000EPdSC_iS9_ddNS7_10__identityEEEvT0_T1_T2_T3_T4_T6_E12temp_storage+64];
	add.f64 	%fd89, %fd87, %fd88;
	ld.shared.f64 	%fd90, [_ZZN3cub18CUB_300001_SM_10006detail6reduce28DeviceReduceSingleTileKernelINS2_10policy_hubIdyN4cuda3std3__44plusIdEEE10Policy1000EPdSC_iS9_ddNS7_10__identityEEEvT0_T1_T2_T3_T4_T6_E12temp_storage+72];
	add.f64 	%fd91, %fd89, %fd90;
	ld.shared.f64 	%fd92, [_ZZN3cub18CUB_300001_SM_10006detail6reduce28DeviceReduceSingleTileKernelINS2_10policy_hubIdyN4cuda3std3__44plusIdEEE10Policy1000EPdSC_iS9_ddNS7_10__identityEEEvT0_T1_T2_T3_T4_T6_E12temp_storage+80];
	add.f64 	%fd93, %fd91, %fd92;
	ld.shared.f64 	%fd94, [_ZZN3cub18CUB_300001_SM_10006detail6reduce28DeviceReduceSingleTileKernelINS2_10policy_hubIdyN4cuda3std3__44plusIdEEE10Policy1000EPdSC_iS9_ddNS7_10__identityEEEvT0_T1_T2_T3_T4_T6_E12temp_storage+88];
	add.f64 	%fd95, %fd93, %fd94;
	ld.shared.f64 	%fd96, [_ZZN3cub18CUB_300001_SM_10006detail6reduce28DeviceReduceSingleTileKernelINS2_10policy_hubIdyN4cuda3std3__44plusIdEEE10Policy1000EPdSC_iS9_ddNS7_10__identityEEEvT0_T1_T2_T3_T4_T6_E12temp_storage+96];
	add.f64 	%fd97, %fd95, %fd96;
	ld.shared.f64 	%fd98, [_ZZN3cub18CUB_300001_SM_10006detail6reduce28DeviceReduceSingleTileKernelINS2_10policy_hubIdyN4cuda3std3__44plusIdEEE10Policy1000EPdSC_iS9_ddNS7_10__identityEEEvT0_T1_T2_T3_T4_T6_E12temp_storage+104];
	add.f64 	%fd99, %fd97, %fd98;
	ld.shared.f64 	%fd100, [_ZZN3cub18CUB_300001_SM_10006detail6reduce28DeviceReduceSingleTileKernelINS2_10policy_hubIdyN4cuda3std3__44plusIdEEE10Policy1000EPdSC_iS9_ddNS7_10__identityEEEvT0_T1_T2_T3_T4_T6_E12temp_storage+112];
	add.f64 	%fd101, %fd99, %fd100;
	ld.shared.f64 	%fd102, [_ZZN3cub18CUB_300001_SM_10006detail6reduce28DeviceReduceSingleTileKernelINS2_10policy_hubIdyN4cuda3std3__44plusIdEEE10Policy1000EPdSC_iS9_ddNS7_10__identityEEEvT0_T1_T2_T3_T4_T6_E12temp_storage+120];
	add.f64 	%fd103, %fd101, %fd102;
	ld.shared.f64 	%fd104, [_ZZN3cub18CUB_300001_SM_10006detail6reduce28DeviceReduceSingleTileKernelINS2_10policy_hubIdyN4cuda3std3__44plusIdEEE10Policy1000EPdSC_iS9_ddNS7_10__identityEEEvT0_T1_T2_T3_T4_T6_E12temp_storage+128];
	add.f64 	%fd105, %fd103, %fd104;
	ld.shared.f64 	%fd106, [_ZZN3cub18CUB_300001_SM_10006detail6reduce28DeviceReduceSingleTileKernelINS2_10policy_hubIdyN4cuda3std3__44plusIdEEE10Policy1000EPdSC_iS9_ddNS7_10__identityEEEvT0_T1_T2_T3_T4_T6_E12temp_storage+136];
	add.f64 	%fd231, %fd105, %fd106;
$L__BB10_37:
	mov.u32 	%r223, %tid.x;
	setp.ne.s32 	%p56, %r223, 0;
	@%p56 bra 	$L__BB10_39;
	add.f64 	%fd217, %fd30, %fd231;
	st.global.f64 	[%rd1], %fd217;
$L__BB10_39:
	ret;

}


// ===== COMPILED SASS (sm_100) =====

	.target	sm_100

	.elftype	@"ET_EXEC"


//--------------------- .note.nv.tkinfo           --------------------------
	.section	.note.nv.tkinfo,"",@"SHT_NOTE"
	.sectionflags	@"SHF_NOTE_NV_TKINFO"
	.tkinfo
        /*0018*/ 	.word	0x00000002
        /*0030*/ 	.string	""
        /*0030*/ 	.string	"ptxas"
        /*0030*/ 	.string	"Cuda compilation tools, release 13.0, V13.0.88"
        /*0030*/ 	.string	"Build cuda_13.0.r13.0/compiler.36424714_0"
        /*0030*/ 	.string	"-arch sm_100 -m 64 "



//--------------------- .note.nv.cuinfo           --------------------------
	.section	.note.nv.cuinfo,"",@"SHT_NOTE"
	.sectionflags	@"SHF_NOTE_NV_CUINFO"
        /*0018*/ 	.short	0x0002
        /*001a*/ 	.short	0x0064
        /*001c*/ 	.short	0x0082
	.zero		2


//--------------------- .nv.info                  --------------------------
	.section	.nv.info,"",@"SHT_CUDA_INFO"
	.align	4


	//----- nvinfo : EIATTR_REGCOUNT
	.align		4
        /*0000*/ 	.byte	0x04, 0x2f
        /*0002*/ 	.short	(.L_44 - .L_43)
	.align		4
.L_43:
        /*0004*/ 	.word	index@(_Z21periodogram_frequencyPdS_S_S_dmm)
        /*0008*/ 	.word	0x00000028


	//----- nvinfo : EIATTR_FRAME_SIZE
	.align		4
.L_44:
        /*000c*/ 	.byte	0x04, 0x11
        /*000e*/ 	.short	(.L_46 - .L_45)
	.align		4
.L_45:
        /*0010*/ 	.word	index@($__internal_0_$__cuda_sm20_div_rn_f64_full)
        /*0014*/ 	.word	0x00000000


	//----- nvinfo : EIATTR_FRAME_SIZE
	.align		4
.L_46:
        /*0018*/ 	.byte	0x04, 0x11
        /*001a*/ 	.short	(.L_48 - .L_47)
	.align		4
.L_47:
        /*001c*/ 	.word	index@(_Z21periodogram_frequencyPdS_S_S_dmm)
        /*0020*/ 	.word	0x00000000


	//----- nvinfo : EIATTR_REGCOUNT
	.align		4
.L_48:
        /*0024*/ 	.byte	0x04, 0x2f
        /*0026*/ 	.short	(.L_50 - .L_49)
	.align		4
.L_49:
        /*0028*/ 	.word	index@(_Z7calcAvgPdS_m)
        /*002c*/ 	.word	0x0000000a


	//----- nvinfo : EIATTR_FRAME_SIZE
	.align		4
.L_50:
        /*0030*/ 	.byte	0x04, 0x11
        /*0032*/ 	.short	(.L_52 - .L_51)
	.align		4
.L_51:
        /*0034*/ 	.word	index@(_Z7calcAvgPdS_m)
        /*0038*/ 	.word	0x00000000


	//----- nvinfo : EIATTR_REGCOUNT
	.align		4
.L_52:
        /*003c*/ 	.byte	0x04, 0x2f
        /*003e*/ 	.short	(.L_54 - .L_53)
	.align		4
.L_53:
        /*0040*/ 	.word	index@(_ZN3cub18CUB_300001_SM_10006detail11EmptyKernelIvEEvv)
        /*0044*/ 	.word	0x00000004


	//----- nvinfo : EIATTR_FRAME_SIZE
	.align		4
.L_54:
        /*0048*/ 	.byte	0x04, 0x11
        /*004a*/ 	.short	(.L_56 - .L_55)
	.align		4
.L_55:
        /*004c*/ 	.word	index@(_ZN3cub18CUB_300001_SM_10006detail11EmptyKernelIvEEvv)
        /*0050*/ 	.word	0x00000000


	//----- nvinfo : EIATTR_REGCOUNT
	.align		4
.L_56:
        /*0054*/ 	.byte	0x04, 0x2f
        /*0056*/ 	.short	(.L_58 - .L_57)
	.align		4
.L_57:
        /*0058*/ 	.word	index@(_ZN3cub18CUB_300001_SM_10006detail9transform16transform_kernelINS2_10policy_hubILb1EN4cuda3std3__45tupleIJN6thrust24THRUST_300001_SM_1000_NS6detail15normal_iteratorINSA_10device_ptrIdEEEEEEEE10policy1000EiNSB_10functional5actorINSJ_9compositeIJNSJ_16operator_adaptorINS7_5minusIvEEEENSK_INSJ_8argumentILj0EEEEENSK_INSJ_5valueIdEEEEEEEEESF_JPdEEEvT0_iT1_T2_DpNS2_10kernel_argIT3_EE)
        /*005c*/ 	.word	0x00000020


	//----- nvinfo : EIATTR_FRAME_SIZE
	.align		4
.L_58:
        /*0060*/ 	.byte	0x04, 0x11
        /*0062*/ 	.short	(.L_60 - .L_59)
	.align		4
.L_59:
        /*0064*/ 	.word	index@(_ZN3cub18CUB_300001_SM_10006detail9transform16transform_kernelINS2_10policy_hubILb1EN4cuda3std3__45tupleIJN6thrust24THRUST_300001_SM_1000_NS6detail15normal_iteratorINSA_10device_ptrIdEEEEEEEE10policy1000EiNSB_10functional5actorINSJ_9compositeIJNSJ_16operator_adaptorINS7_5minusIvEEEENSK_INSJ_8argumentILj0EEEEENSK_INSJ_5valueIdEEEEEEEEESF_JPdEEEvT0_iT1_T2_DpNS2_10kernel_argIT3_EE)
        /*0068*/ 	.word	0x00000000


	//----- nvinfo : EIATTR_REGCOUNT
	.align		4
.L_60:
        /*006c*/ 	.byte	0x04, 0x2f
        /*006e*/ 	.short	(.L_62 - .L_61)
	.align		4
.L_61:
        /*0070*/ 	.word	index@(_ZN3cub18CUB_300001_SM_10006detail9transform16transform_kernelINS2_10policy_hubILb1EN4cuda3std3__45tupleIJN6thrust24THRUST_300001_SM_1000_NS6detail15normal_iteratorINSA_10device_ptrIdEEEEEEEE10policy1000ElNSB_10functional5actorINSJ_9compositeIJNSJ_16operator_adaptorINS7_5minusIvEEEENSK_INSJ_8argumentILj0EEEEENSK_INSJ_5valueIdEEEEEEEEESF_JPdEEEvT0_iT1_T2_DpNS2_10kernel_argIT3_EE)
        /*0074*/ 	.word	0x00000020


	//----- nvinfo : EIATTR_FRAME_SIZE
	.align		4
.L_62:
        /*0078*/ 	.byte	0x04, 0x11
        /*007a*/ 	.short	(.L_64 - .L_63)
	.align		4
.L_63:
        /*007c*/ 	.word	index@(_ZN3cub18CUB_300001_SM_10006detail9transform16transform_kernelINS2_10policy_hubILb1EN4cuda3std3__45tupleIJN6thrust24THRUST_300001_SM_1000_NS6detail15normal_iteratorINSA_10device_ptrIdEEEEEEEE10policy1000ElNSB_10functional5actorINSJ_9compositeIJNSJ_16operator_adaptorINS7_5minusIvEEEENSK_INSJ_8argumentILj0EEEEENSK_INSJ_5valueIdEEEEEEEEESF_JPdEEEvT0_iT1_T2_DpNS2_10kernel_argIT3_EE)
        /*0080*/ 	.word	0x00000000


	//----- nvinfo : EIATTR_REGCOUNT
	.align		4
.L_64:
        /*0084*/ 	.byte	0x04, 0x2f
        /*0086*/ 	.short	(.L_66 - .L_65)
	.align		4
.L_65:
        /*0088*/ 	.word	index@(_ZN3cub18CUB_300001_SM_10006detail6reduce28DeviceReduceSingleTileKernelINS2_10policy_hubIdjN4cuda3std3__44plusIdEEE10Policy1000EN6thrust24THRUST_300001_SM_1000_NS6detail15normal_iteratorINSD_10device_ptrIdEEEEPdjS9_ddNS7_10__identityEEEvT0_T1_T2_T3_T4_T6_)
        /*008c*/ 	.word	0x0000002d


	//----- nvinfo : EIATTR_FRAME_SIZE
	.align		4
.L_66:
        /*0090*/ 	.byte	0x04, 0x11
        /*0092*/ 	.short	(.L_68 - .L_67)
	.align		4
.L_67:
        /*0094*/ 	.word	index@(_ZN3cub18CUB_300001_SM_10006detail6reduce28DeviceReduceSingleTileKernelINS2_10policy_hubIdjN4cuda3std3__44plusIdEEE10Policy1000EN6thrust24THRUST_300001_SM_1000_NS6detail15normal_iteratorINSD_10device_ptrIdEEEEPdjS9_ddNS7_10__identityEEEvT0_T1_T2_T3_T4_T6_)
        /*0098*/ 	.word	0x00000000


	//----- nvinfo : EIATTR_REGCOUNT
	.align		4
.L_68:
        /*009c*/ 	.byte	0x04, 0x2f
        /*009e*/ 	.short	(.L_70 - .L_69)
	.align		4
.L_69:
        /*00a0*/ 	.word	index@(_ZN3cub18CUB_300001_SM_10006detail6reduce18DeviceReduceKernelINS2_10policy_hubIdjN4cuda3std3__44plusIdEEE10Policy1000EN6thrust24THRUST_300001_SM_1000_NS6detail15normal_iteratorINSD_10device_ptrIdEEEEjS9_dNS7_10__identityEEEvT0_PT3_T1_NS0_13GridEvenShareISN_EET2_T4_)
        /*00a4*/ 	.word	0x00000020


	//----- nvinfo : EIATTR_FRAME_SIZE
	.align		4
.L_70:
        /*00a8*/ 	.byte	0x04, 0x11
        /*00aa*/ 	.short	(.L_72 - .L_71)
	.align		4
.L_71:
        /*00ac*/ 	.word	index@(_ZN3cub18CUB_300001_SM_10006detail6reduce18DeviceReduceKernelINS2_10policy_hubIdjN4cuda3std3__44plusIdEEE10Policy1000EN6thrust24THRUST_300001_SM_1000_NS6detail15normal_iteratorINSD_10device_ptrIdEEEEjS9_dNS7_10__identityEEEvT0_PT3_T1_NS0_13GridEvenShareISN_EET2_T4_)
        /*00b0*/ 	.word	0x00000000


	//----- nvinfo : EIATTR_REGCOUNT
	.align		4
.L_72:
        /*00b4*/ 	.byte	0x04, 0x2f
        /*00b6*/ 	.short	(.L_74 - .L_73)
	.align		4
.L_73:
        /*00b8*/ 	.word	index@(_ZN3cub18CUB_300001_SM_10006detail6reduce28DeviceReduceSingleTileKernelINS2_10policy_hubIdjN4cuda3std3__44plusIdEEE10Policy1000EPdSC_iS9_ddNS7_10__identityEEEvT0_T1_T2_T3_T4_T6_)
        /*00bc*/ 	.word	0x00000030


	//----- nvinfo : EIATTR_FRAME_SIZE
	.align		4
.L_74:
        /*00c0*/ 	.byte	0x04, 0x11
        /*00c2*/ 	.short	(.L_76 - .L_75)
	.align		4
.L_75:
        /*00c4*/ 	.word	index@(_ZN3cub18CUB_300001_SM_10006detail6reduce28DeviceReduceSingleTileKernelINS2_10policy_hubIdjN4cuda3std3__44plusIdEEE10Policy1000EPdSC_iS9_ddNS7_10__identityEEEvT0_T1_T2_T3_T4_T6_)
        /*00c8*/ 	.word	0x00000000


	//----- nvinfo : EIATTR_REGCOUNT
	.align		4
.L_76:
        /*00cc*/ 	.byte	0x04, 0x2f
        /*00ce*/ 	.short	(.L_78 - .L_77)
	.align		4
.L_77:
        /*00d0*/ 	.word	index@(_ZN3cub18CUB_300001_SM_10006detail6reduce28DeviceReduceSingleTileKernelINS2_10policy_hubIdyN4cuda3std3__44plusIdEEE10Policy1000EN6thrust24THRUST_300001_SM_1000_NS6detail15normal_iteratorINSD_10device_ptrIdEEEEPdyS9_ddNS7_10__identityEEEvT0_T1_T2_T3_T4_T6_)
        /*00d4*/ 	.word	0x0000002e


	//----- nvinfo : EIATTR_FRAME_SIZE
	.align		4
.L_78:
        /*00d8*/ 	.byte	0x04, 0x11
        /*00da*/ 	.short	(.L_80 - .L_79)
	.align		4
.L_79:
        /*00dc*/ 	.word	index@(_ZN3cub18CUB_300001_SM_10006detail6reduce28DeviceReduceSingleTileKernelINS2_10policy_hubIdyN4cuda3std3__44plusIdEEE10Policy1000EN6thrust24THRUST_300001_SM_1000_NS6detail15normal_iteratorINSD_10device_ptrIdEEEEPdyS9_ddNS7_10__identityEEEvT0_T1_T2_T3_T4_T6_)
        /*00e0*/ 	.word	0x00000000


	//----- nvinfo : EIATTR_REGCOUNT
	.align		4
.L_80:
        /*00e4*/ 	.byte	0x04, 0x2f
        /*00e6*/ 	.short	(.L_82 - .L_81)
	.align		4
.L_81:
        /*00e8*/ 	.word	index@(_ZN3cub18CUB_300001_SM_10006detail6reduce18DeviceReduceKernelINS2_10policy_hubIdyN4cuda3std3__44plusIdEEE10Policy1000EN6thrust24THRUST_300001_SM_1000_NS6detail15normal_iteratorINSD_10device_ptrIdEEEEyS9_dNS7_10__identityEEEvT0_PT3_T1_NS0_13GridEvenShareISN_EET2_T4_)
        /*00ec*/ 	.word	0x0000001d


	//----- nvinfo : EIATTR_FRAME_SIZE
	.align		4
.L_82:
        /*00f0*/ 	.byte	0x04, 0x11
        /*00f2*/ 	.short	(.L_84 - .L_83)
	.align		4
.L_83:
        /*00f4*/ 	.word	index@(_ZN3cub18CUB_300001_SM_10006detail6reduce18DeviceReduceKernelINS2_10policy_hubIdyN4cuda3std3__44plusIdEEE10Policy1000EN6thrust24THRUST_300001_SM_1000_NS6detail15normal_iteratorINSD_10device_ptrIdEEEEyS9_dNS7_10__identityEEEvT0_PT3_T1_NS0_13GridEvenShareISN_EET2_T4_)
        /*00f8*/ 	.word	0x00000000


	//----- nvinfo : EIATTR_REGCOUNT
	.align		4
.L_84:
        /*00fc*/ 	.byte	0x04, 0x2f
        /*00fe*/ 	.short	(.L_86 - .L_85)
	.align		4
.L_85:
        /*0100*/ 	.word	index@(_ZN3cub18CUB_300001_SM_10006detail6reduce28DeviceReduceSingleTileKernelINS2_10policy_hubIdyN4cuda3std3__44plusIdEEE10Policy1000EPdSC_iS9_ddNS7_10__identityEEEvT0_T1_T2_T3_T4_T6_)
        /*0104*/ 	.word	0x00000030


	//----- nvinfo : EIATTR_FRAME_SIZE
	.align		4
.L_86:
        /*0108*/ 	.byte	0x04, 0x11
        /*010a*/ 	.short	(.L_88 - .L_87)
	.align		4
.L_87:
        /*010c*/ 	.word	index@(_ZN3cub18CUB_300001_SM_10006detail6reduce28DeviceReduceSingleTileKernelINS2_10policy_hubIdyN4cuda3std3__44plusIdEEE10Policy1000EPdSC_iS9_ddNS7_10__identityEEEvT0_T1_T2_T3_T4_T6_)
        /*0110*/ 	.word	0x00000000


	//----- nvinfo : EIATTR_MIN_STACK_SIZE
	.align		4
.L_88:
        /*0114*/ 	.byte	0x04, 0x12
        /*0116*/ 	.short	(.L_90 - .L_89)
	.align		4
.L_89:
        /*0118*/ 	.word	index@(_ZN3cub18CUB_300001_SM_10006detail6reduce28DeviceReduceSingleTileKernelINS2_10policy_hubIdyN4cuda3std3__44plusIdEEE10Policy1000EPdSC_iS9_ddNS7_10__identityEEEvT0_T1_T2_T3_T4_T6_)
        /*011c*/ 	.word	0x00000000


	//----- nvinfo : EIATTR_MIN_STACK_SIZE
	.align		4
.L_90:
        /*0120*/ 	.byte	0x04, 0x12
        /*0122*/ 	.short	(.L_92 - .L_91)
	.align		4
.L_91:
        /*0124*/ 	.word	index@(_ZN3cub18CUB_300001_SM_10006detail6reduce18DeviceReduceKernelINS2_10policy_hubIdyN4cuda3std3__44plusIdEEE10Policy1000EN6thrust24THRUST_300001_SM_1000_NS6detail15normal_iteratorINSD_10device_ptrIdEEEEyS9_dNS7_10__identityEEEvT0_PT3_T1_NS0_13GridEvenShareISN_EET2_T4_)
        /*0128*/ 	.word	0x00000000


	//----- nvinfo : EIATTR_MIN_STACK_SIZE
	.align		4
.L_92:
        /*012c*/ 	.byte	0x04, 0x12
        /*012e*/ 	.short	(.L_94 - .L_93)
	.align		4
.L_93:
        /*0130*/ 	.word	index@(_ZN3cub18CUB_300001_SM_10006detail6reduce28DeviceReduceSingleTileKernelINS2_10policy_hubIdyN4cuda3std3__44plusIdEEE10Policy1000EN6thrust24THRUST_300001_SM_1000_NS6detail15normal_iteratorINSD_10device_ptrIdEEEEPdyS9_ddNS7_10__identityEEEvT0_T1_T2_T3_T4_T6_)
        /*0134*/ 	.word	0x00000000


	//----- nvinfo : EIATTR_MIN_STACK_SIZE
	.align		4
.L_94:
        /*0138*/ 	.byte	0x04, 0x12
        /*013a*/ 	.short	(.L_96 - .L_95)
	.align		4
.L_95:
        /*013c*/ 	.word	index@(_ZN3cub18CUB_300001_SM_10006detail6reduce28DeviceReduceSingleTileKernelINS2_10policy_hubIdjN4cuda3std3__44plusIdEEE10Policy1000EPdSC_iS9_ddNS7_10__identityEEEvT0_T1_T2_T3_T4_T6_)
        /*0140*/ 	.word	0x00000000


	//----- nvinfo : EIATTR_MIN_STACK_SIZE
	.align		4
.L_96:
        /*0144*/ 	.byte	0x04, 0x12
        /*0146*/ 	.short	(.L_98 - .L_97)
	.align		4
.L_97:
        /*0148*/ 	.word	index@(_ZN3cub18CUB_300001_SM_10006detail6reduce18DeviceReduceKernelINS2_10policy_hubIdjN4cuda3std3__44plusIdEEE10Policy1000EN6thrust24THRUST_300001_SM_1000_NS6detail15normal_iteratorINSD_10device_ptrIdEEEEjS9_dNS7_10__identityEEEvT0_PT3_T1_NS0_13GridEvenShareISN_EET2_T4_)
        /*014c*/ 	.word	0x00000000


	//----- nvinfo : EIATTR_MIN_STACK_SIZE
	.align		4
.L_98:
        /*0150*/ 	.byte	0x04, 0x12
        /*0152*/ 	.short	(.L_100 - .L_99)
	.align		4
.L_99:
        /*0154*/ 	.word	index@(_ZN3cub18CUB_300001_SM_10006detail6reduce28DeviceReduceSingleTileKernelINS2_10policy_hubIdjN4cuda3std3__44plusIdEEE10Policy1000EN6thrust24THRUST_300001_SM_1000_NS6detail15normal_iteratorINSD_10device_ptrIdEEEEPdjS9_ddNS7_10__identityEEEvT0_T1_T2_T3_T4_T6_)
        /*0158*/ 	.word	0x00000000


	//----- nvinfo : EIATTR_MIN_STACK_SIZE
	.align		4
.L_100:
        /*015c*/ 	.byte	0x04, 0x12
        /*015e*/ 	.short	(.L_102 - .L_101)
	.align		4
.L_101:
        /*0160*/ 	.word	index@(_ZN3cub18CUB_300001_SM_10006detail9transform16transform_kernelINS2_10policy_hubILb1EN4cuda3std3__45tupleIJN6thrust24THRUST_300001_SM_1000_NS6detail15normal_iteratorINSA_10device_ptrIdEEEEEEEE10policy1000ElNSB_10functional5actorINSJ_9compositeIJNSJ_16operator_adaptorINS7_5minusIvEEEENSK_INSJ_8argumentILj0EEEEENSK_INSJ_5valueIdEEEEEEEEESF_JPdEEEvT0_iT1_T2_DpNS2_10kernel_argIT3_EE)
        /*0164*/ 	.word	0x00000000


	//----- nvinfo : EIATTR_MIN_STACK_SIZE
	.align		4
.L_102:
        /*0168*/ 	.byte	0x04, 0x12
        /*016a*/ 	.short	(.L_104 - .L_103)
	.align		4
.L_103:
        /*016c*/ 	.word	index@(_ZN3cub18CUB_300001_SM_10006detail9transform16transform_kernelINS2_10policy_hubILb1EN4cuda3std3__45tupleIJN6thrust24THRUST_300001_SM_1000_NS6detail15normal_iteratorINSA_10device_ptrIdEEEEEEEE10policy1000EiNSB_10functional5actorINSJ_9compositeIJNSJ_16operator_adaptorINS7_5minusIvEEEENSK_INSJ_8argumentILj0EEEEENSK_INSJ_5valueIdEEEEEEEEESF_JPdEEEvT0_iT1_T2_DpNS2_10kernel_argIT3_EE)
        /*0170*/ 	.word	0x00000000


	//----- nvinfo : EIATTR_MIN_STACK_SIZE
	.align		4
.L_104:
        /*0174*/ 	.byte	0x04, 0x12
        /*0176*/ 	.short	(.L_106 - .L_105)
	.align		4
.L_105:
        /*0178*/ 	.word	index@(_ZN3cub18CUB_300001_SM_10006detail11EmptyKernelIvEEvv)
        /*017c*/ 	.word	0x00000000


	//----- nvinfo : EIATTR_MIN_STACK_SIZE
	.align		4
.L_106:
        /*0180*/ 	.byte	0x04, 0x12
        /*0182*/ 	.short	(.L_108 - .L_107)
	.align		4
.L_107:
        /*0184*/ 	.word	index@(_Z7calcAvgPdS_m)
        /*0188*/ 	.word	0x00000000


	//----- nvinfo : EIATTR_MIN_STACK_SIZE
	.align		4
.L_108:
        /*018c*/ 	.byte	0x04, 0x12
        /*018e*/ 	.short	(.L_110 - .L_109)
	.align		4
.L_109:
        /*0190*/ 	.word	index@(_Z21periodogram_frequencyPdS_S_S_dmm)
        /*0194*/ 	.word	0x00000000
.L_110:


//--------------------- .nv.compat                --------------------------
	.section	.nv.compat,"",@"SHT_CUDA_COMPAT_INFO"
	.align	4
        /*0000*/ 	.byte	0x02, 0x09, 0x00, 0x00, 0x02, 0x02, 0x01, 0x00, 0x02, 0x05, 0x05, 0x00, 0x03, 0x07, 0x01, 0x01
        /*0010*/ 	.byte	0x02, 0x03, 0x00, 0x00, 0x02, 0x06, 0x01, 0x00, 0x04, 0x0b, 0x08, 0x00, 0x01, 0x00, 0x00, 0x00
        /*0020*/ 	.byte	0x00, 0x00, 0x00, 0x00


//--------------------- .nv.info._ZN3cub18CUB_300001_SM_10006detail6reduce28DeviceReduceSingleTileKernelINS2_10policy_hubIdyN4cuda3std3__44plusIdEEE10Policy1000EPdSC_iS9_ddNS7_10__identityEEEvT0_T1_T2_T3_T4_T6_ --------------------------
	.section	.nv.info._ZN3cub18CUB_300001_SM_10006detail6reduce28DeviceReduceSingleTileKernelINS2_10policy_hubIdyN4cuda3std3__44plusIdEEE10Policy1000EPdSC_iS9_ddNS7_10__identityEEEvT0_T1_T2_T3_T4_T6_,"",@"SHT_CUDA_INFO"
	.sectionflags	@""
	.align	4


	//----- nvinfo : EIATTR_CUDA_API_VERSION
	.align		4
        /*0000*/ 	.byte	0x04, 0x37
        /*0002*/ 	.short	(.L_112 - .L_111)
.L_111:
        /*0004*/ 	.word	0x00000082


	//----- nvinfo : EIATTR_KPARAM_INFO
	.align		4
.L_112:
        /*0008*/ 	.byte	0x04, 0x17
        /*000a*/ 	.short	(.L_114 - .L_113)
.L_113:
        /*000c*/ 	.word	0x00000000
        /*0010*/ 	.short	0x0005
        /*0012*/ 	.short	0x0020
        /*0014*/ 	.byte	0x00, 0xf0, 0x05, 0x00


	//----- nvinfo : EIATTR_KPARAM_INFO
	.align		4
.L_114:
        /*0018*/ 	.byte	0x04, 0x17
        /*001a*/ 	.short	(.L_116 - .L_115)
.L_115:
        /*001c*/ 	.word	0x00000000
        /*0020*/ 	.short	0x0004
        /*0022*/ 	.short	0x0018
        /*0024*/ 	.byte	0x00, 0xf0, 0x21, 0x00


	//----- nvinfo : EIATTR_KPARAM_INFO
	.align		4
.L_116:
        /*0028*/ 	.byte	0x04, 0x17
        /*002a*/ 	.short	(.L_118 - .L_117)
.L_117:
        /*002c*/ 	.word	0x00000000
        /*0030*/ 	.short	0x0003
        /*0032*/ 	.short	0x0014
        /*0034*/ 	.byte	0x00, 0xf0, 0x05, 0x00


	//----- nvinfo : EIATTR_KPARAM_INFO
	.align		4
.L_118:
        /*0038*/ 	.byte	0x04, 0x17
        /*003a*/ 	.short	(.L_120 - .L_119)
.L_119:
        /*003c*/ 	.word	0x00000000
        /*0040*/ 	.short	0x0002
        /*0042*/ 	.short	0x0010
        /*0044*/ 	.byte	0x00, 0xf0, 0x11, 0x00


	//----- nvinfo : EIATTR_KPARAM_INFO
	.align		4
.L_120:
        /*0048*/ 	.byte	0x04, 0x17
        /*004a*/ 	.short	(.L_122 - .L_121)
.L_121:
        /*004c*/ 	.word	0x00000000
        /*0050*/ 	.short	0x0001
        /*0052*/ 	.short	0x0008
        /*0054*/ 	.byte	0x00, 0xf5, 0x21, 0x00


	//----- nvinfo : EIATTR_KPARAM_INFO
	.align		4
.L_122:
        /*0058*/ 	.byte	0x04, 0x17
        /*005a*/ 	.short	(.L_124 - .L_123)
.L_123:
        /*005c*/ 	.word	0x00000000
        /*0060*/ 	.short	0x0000
        /*0062*/ 	.short	0x0000
        /*0064*/ 	.byte	0x00, 0xf5, 0x21, 0x00


	//----- nvinfo : EIATTR_SPARSE_MMA_MASK
	.align		4
.L_124:
        /*0068*/ 	.byte	0x03, 0x50
        /*006a*/ 	.short	0x0000


	//----- nvinfo : EIATTR_MAXREG_COUNT
	.align		4
        /*006c*/ 	.byte	0x03, 0x1b
        /*006e*/ 	.short	0x0080


	//----- nvinfo : EIATTR_NUM_BARRIERS
	.align		4
        /*0070*/ 	.byte	0x02, 0x4c
        /*0072*/ 	.byte	0x01
	.zero		1


	//----- nvinfo : EIATTR_MERCURY_ISA_VERSION
	.align		4
        /*0074*/ 	.byte	0x03, 0x5f
        /*0076*/ 	.short	0x0101


	//----- nvinfo : EIATTR_COOP_GROUP_MASK_REGIDS
	.align		4
        /*0078*/ 	.byte	0x04, 0x29
        /*007a*/ 	.short	(.L_126 - .L_125)


	//   ....[0]....
.L_125:
        /*007c*/ 	.word	0xffffffff


	//   ....[1]....
        /*0080*/ 	.word	0xffffffff


	//   ....[2]....
        /*0084*/ 	.word	0xffffffff


	//   ....[3]....
        /*0088*/ 	.word	0xffffffff


	//   ....[4]....
        /*008c*/ 	.word	0xffffffff


	//   ....[5]....
        /*0090*/ 	.word	0xffffffff


	//   ....[6]....
        /*0094*/ 	.word	0xffffffff


	//   ....[7]....
        /*0098*/ 	.word	0xffffffff


	//   ....[8]....
        /*009c*/ 	.word	0xffffffff


	//   ....[9]....
        /*00a0*/ 	.word	0xffffffff


	//   ....[10]....
        /*00a4*/ 	.word	0xffffffff


	//   ....[11]....
        /*00a8*/ 	.word	0xffffffff


	//   ....[12]....
        /*00ac*/ 	.word	0xffffffff


	//   ....[13]....
        /*00b0*/ 	.word	0xffffffff


	//   ....[14]....
        /*00b4*/ 	.word	0xffffffff


	//   ....[15]....
        /*00b8*/ 	.word	0xffffffff


	//   ....[16]....
        /*00bc*/ 	.word	0xffffffff


	//   ....[17]....
        /*00c0*/ 	.word	0xffffffff


	//   ....[18]....
        /*00c4*/ 	.word	0xffffffff


	//   ....[19]....
        /*00c8*/ 	.word	0xffffffff


	//   ....[20]....
        /*00cc*/ 	.word	0xffffffff


	//   ....[21]....
        /*00d0*/ 	.word	0xffffffff


	//   ....[22]....
        /*00d4*/ 	.word	0xffffffff


	//   ....[23]....
        /*00d8*/ 	.word	0xffffffff


	//   ....[24]....
        /*00dc*/ 	.word	0xffffffff


	//   ....[25]....
        /*00e0*/ 	.word	0xffffffff


	//   ....[26]....
        /*00e4*/ 	.word	0xffffffff


	//   ....[27]....
        /*00e8*/ 	.word	0xffffffff


	//   ....[28]....
        /*00ec*/ 	.word	0xffffffff


	//   ....[29]....
        /*00f0*/ 	.word	0xffffffff


	//----- nvinfo : EIATTR_COOP_GROUP_INSTR_OFFSETS
	.align		4
.L_126:
        /*00f4*/ 	.byte	0x04, 0x28
        /*00f6*/ 	.short	(.L_128 - .L_127)


	//   ....[0]....
.L_127:
        /*00f8*/ 	.word	0x00000960


	//   ....[1]....
        /*00fc*/ 	.word	0x00000970


	//   ....[2]....
        /*0100*/ 	.word	0x000009e0


	//   ....[3]....
        /*0104*/ 	.word	0x00000a10


	//   ....[4]....
        /*0108*/ 	.word	0x00000a70


	//   ....[5]....
        /*010c*/ 	.word	0x00000a80


	//   ....[6]....
        /*0110*/ 	.word	0x00000ae0


	//   ....[7]....
        /*0114*/ 	.word	0x00000af0


	//   ....[8]....
        /*0118*/ 	.word	0x00000b40


	//   ....[9]....
        /*011c*/ 	.word	0x00000b60


	//   ....[10]....
        /*0120*/ 	.word	0x00000e10


	//   ....[11]....
        /*0124*/ 	.word	0x00000e20


	//   ....[12]....
        /*0128*/ 	.word	0x00000eb0


	//   ....[13]....
        /*012c*/ 	.word	0x00000ed0


	//   ....[14]....
        /*0130*/ 	.word	0x00000f20


	//   ....[15]....
        /*0134*/ 	.word	0x00000f40


	//   ....[16]....
        /*0138*/ 	.word	0x00000f90


	//   ....[17]....
        /*013c*/ 	.word	0x00000fb0


	//   ....[18]....
        /*0140*/ 	.word	0x00001000


	//   ....[19]....
        /*0144*/ 	.word	0x00001030


	//   ....[20]....
        /*0148*/ 	.word	0x000020b0


	//   ....[21]....
        /*014c*/ 	.word	0x000020c0


	//   ....[22]....
        /*0150*/ 	.word	0x00002130


	//   ....[23]....
        /*0154*/ 	.word	0x00002140


	//   ....[24]....
        /*0158*/ 	.word	0x000021a0


	//   ....[25]....
        /*015c*/ 	.word	0x000021b0


	//   ....[26]....
        /*0160*/ 	.word	0x00002200


	//   ....[27]....
        /*0164*/ 	.word	0x00002220


	//   ....[28]....
        /*0168*/ 	.word	0x00002280


	//   ....[29]....
        /*016c*/ 	.word	0x000022b0


	//----- nvinfo : EIATTR_VRC_CTA_INIT_COUNT
	.align		4
.L_128:
        /*0170*/ 	.byte	0x02, 0x4a
	.zero		1
	.zero		1


	//----- nvinfo : EIATTR_EXIT_INSTR_OFFSETS
	.align		4
        /*0174*/ 	.byte	0x04, 0x1c
        /*0176*/ 	.short	(.L_130 - .L_129)


	//   ....[0]....
.L_129:
        /*0178*/ 	.word	0x00000080


	//   ....[1]....
        /*017c*/ 	.word	0x000000c0


	//   ....[2]....
        /*0180*/ 	.word	0x00002510


	//   ....[3]....
        /*0184*/ 	.word	0x00002560


	//----- nvinfo : EIATTR_MAX_THREADS
	.align		4
.L_130:
        /*0188*/ 	.byte	0x04, 0x05
        /*018a*/ 	.short	(.L_132 - .L_131)
.L_131:
        /*018c*/ 	.word	0x00000200
        /*0190*/ 	.word	0x00000001
        /*0194*/ 	.word	0x00000001


	//----- nvinfo : EIATTR_CRS_STACK_SIZE
	.align		4
.L_132:
        /*0198*/ 	.byte	0x04, 0x1e
        /*019a*/ 	.short	(.L_134 - .L_133)
.L_133:
        /*019c*/ 	.word	0x00000000


	//----- nvinfo : EIATTR_CBANK_PARAM_SIZE
	.align		4
.L_134:
        /*01a0*/ 	.byte	0x03, 0x19
        /*01a2*/ 	.short	0x0021


	//----- nvinfo : EIATTR_PARAM_CBANK
	.align		4
        /*01a4*/ 	.byte	0x04, 0x0a
        /*01a6*/ 	.short	(.L_136 - .L_135)
	.align		4
.L_135:
        /*01a8*/ 	.word	index@(.nv.constant0._ZN3cub18CUB_300001_SM_10006detail6reduce28DeviceReduceSingleTileKernelINS2_10policy_hubIdyN4cuda3std3__44plusIdEEE10Policy1000EPdSC_iS9_ddNS7_10__identityEEEvT0_T1_T2_T3_T4_T6_)
        /*01ac*/ 	.short	0x0380
        /*01ae*/ 	.short	0x0021


	//----- nvinfo : EIATTR_SW_WAR
	.align		4
.L_136:
        /*01b0*/ 	.byte	0x04, 0x36
        /*01b2*/ 	.short	(.L_138 - .L_137)
.L_137:
        /*01b4*/ 	.word	0x00000008
.L_138:


//--------------------- .nv.info._ZN3cub18CUB_300001_SM_10006detail6reduce18DeviceReduceKernelINS2_10policy_hubIdyN4cuda3std3__44plusIdEEE10Policy1000EN6thrust24THRUST_300001_SM_1000_NS6detail15normal_iteratorINSD_10device_ptrIdEEEEyS9_dNS7_10__identityEEEvT0_PT3_T1_NS0_13GridEvenShareISN_EET2_T4_ --------------------------
	.section	.nv.info._ZN3cub18CUB_300001_SM_10006detail6reduce18DeviceReduceKernelINS2_10policy_hubIdyN4cuda3std3__44plusIdEEE10Policy1000EN6thrust24THRUST_300001_SM_1000_NS6detail15normal_iteratorINSD_10device_ptrIdEEEEyS9_dNS7_10__identityEEEvT0_PT3_T1_NS0_13GridEvenShareISN_EET2_T4_,"",@"SHT_CUDA_INFO"
	.sectionflags	@""
	.align	4


	//----- nvinfo : EIATTR_CUDA_API_VERSION
	.align		4
        /*0000*/ 	.byte	0x04, 0x37
        /*0002*/ 	.short	(.L_140 - .L_139)
.L_139:
        /*0004*/ 	.word	0x00000082


	//----- nvinfo : EIATTR_KPARAM_INFO
	.align		4
.L_140:
        /*0008*/ 	.byte	0x04, 0x17
        /*000a*/ 	.short	(.L_142 - .L_141)
.L_141:
        /*000c*/ 	.word	0x00000000
        /*0010*/ 	.short	0x0005
        /*0012*/ 	.short	0x0061
        /*0014*/ 	.byte	0x00, 0xf0, 0x05, 0x00


	//----- nvinfo : EIATTR_KPARAM_INFO
	.align		4
.L_142:
        /*0018*/ 	.byte	0x04, 0x17
        /*001a*/ 	.short	(.L_144 - .L_143)
.L_143:
        /*001c*/ 	.word	0x00000000
        /*0020*/ 	.short	0x0004
        /*0022*/ 	.short	0x0060
        /*0024*/ 	.byte	0x00, 0xf0, 0x05, 0x00


	//----- nvinfo : EIATTR_KPARAM_INFO
	.align		4
.L_144:
        /*0028*/ 	.byte	0x04, 0x17
        /*002a*/ 	.short	(.L_146 - .L_145)
.L_145:
        /*002c*/ 	.word	0x00000000
        /*0030*/ 	.short	0x0003
        /*0032*/ 	.short	0x0018
        /*0034*/ 	.byte	0x00, 0xf0, 0x21, 0x01


	//----- nvinfo : EIATTR_KPARAM_INFO
	.align		4
.L_146:
        /*0038*/ 	.byte	0x04, 0x17
        /*003a*/ 	.short	(.L_148 - .L_147)
.L_147:
        /*003c*/ 	.word	0x00000000
        /*0040*/ 	.short	0x0002
        /*0042*/ 	.short	0x0010
        /*0044*/ 	.byte	0x00, 0xf0, 0x21, 0x00


	//----- nvinfo : EIATTR_KPARAM_INFO
	.align		4
.L_148:
        /*0048*/ 	.byte	0x04, 0x17
        /*004a*/ 	.short	(.L_150 - .L_149)
.L_149:
        /*004c*/ 	.word	0x00000000
        /*0050*/ 	.short	0x0001
        /*0052*/ 	.short	0x0008
        /*0054*/ 	.byte	0x00, 0xf5, 0x21, 0x00


	//----- nvinfo : EIATTR_KPARAM_INFO
	.align		4
.L_150:
        /*0058*/ 	.byte	0x04, 0x17
        /*005a*/ 	.short	(.L_152 - .L_151)
.L_151:
        /*005c*/ 	.word	0x00000000
        /*0060*/ 	.short	0x0000
        /*0062*/ 	.short	0x0000
        /*0064*/ 	.byte	0x00, 0xf0, 0x21, 0x00


	//----- nvinfo : EIATTR_SPARSE_MMA_MASK
	.align		4
.L_152:
        /*0068*/ 	.byte	0x03, 0x50
        /*006a*/ 	.short	0x0000


	//----- nvinfo : EIATTR_MAXREG_COUNT
	.align		4
        /*006c*/ 	.byte	0x03, 0x1b
        /*006e*/ 	.short	0x0080


	//----- nvinfo : EIATTR_NUM_BARRIERS
	.align		4
        /*0070*/ 	.byte	0x02, 0x4c
        /*0072*/ 	.byte	0x01
	.zero		1


	//----- nvinfo : EIATTR_MERCURY_ISA_VERSION
	.align		4
        /*0074*/ 	.byte	0x03, 0x5f
        /*0076*/ 	.short	0x0101


	//----- nvinfo : EIATTR_COOP_GROUP_MASK_REGIDS
	.align		4
        /*0078*/ 	.byte	0x04, 0x29
        /*007a*/ 	.short	(.L_154 - .L_153)


	//   ....[0]....
.L_153:
        /*007c*/ 	.word	0xffffffff


	//   ....[1]....
        /*0080*/ 	.word	0xffffffff


	//   ....[2]....
        /*0084*/ 	.word	0xffffffff


	//   ....[3]....
        /*0088*/ 	.word	0xffffffff


	//   ....[4]....
        /*008c*/ 	.word	0xffffffff


	//   ....[5]....
        /*0090*/ 	.word	0xffffffff


	//   ....[6]....
        /*0094*/ 	.word	0xffffffff


	//   ....[7]....
        /*0098*/ 	.word	0xffffffff


	//   ....[8]....
        /*009c*/ 	.word	0xffffffff


	//   ....[9]....
        /*00a0*/ 	.word	0xffffffff


	//   ....[10]....
        /*00a4*/ 	.word	0xffffffff


	//   ....[11]....
        /*00a8*/ 	.word	0xffffffff


	//   ....[12]....
        /*00ac*/ 	.word	0xffffffff


	//   ....[13]....
        /*00b0*/ 	.word	0xffffffff


	//   ....[14]....
        /*00b4*/ 	.word	0xffffffff


	//   ....[15]....
        /*00b8*/ 	.word	0xffffffff


	//   ....[16]....
        /*00bc*/ 	.word	0xffffffff


	//   ....[17]....
        /*00c0*/ 	.word	0xffffffff


	//   ....[18]....
        /*00c4*/ 	.word	0xffffffff


	//   ....[19]....
        /*00c8*/ 	.word	0xffffffff


	//   ....[20]....
        /*00cc*/ 	.word	0xffffffff


	//   ....[21]....
        /*00d0*/ 	.word	0xffffffff


	//   ....[22]....
        /*00d4*/ 	.word	0xffffffff


	//   ....[23]....
        /*00d8*/ 	.word	0xffffffff


	//   ....[24]....
        /*00dc*/ 	.word	0xffffffff


	//   ....[25]....
        /*00e0*/ 	.word	0xffffffff


	//   ....[26]....
        /*00e4*/ 	.word	0xffffffff


	//   ....[27]....
        /*00e8*/ 	.word	0xffffffff


	//   ....[28]....
        /*00ec*/ 	.word	0xffffffff


	//   ....[29]....
        /*00f0*/ 	.word	0xffffffff


	//----- nvinfo : EIATTR_COOP_GROUP_INSTR_OFFSETS
	.align		4
.L_154:
        /*00f4*/ 	.byte	0x04, 0x28
        /*00f6*/ 	.short	(.L_156 - .L_155)


	//   ....[0]....
.L_155:
        /*00f8*/ 	.word	0x000009a0


	//   ....[1]....
        /*00fc*/ 	.word	0x000009b0


	//   ....[2]....
        /*0100*/ 	.word	0x00000a20


	//   ....[3]....
        /*0104*/ 	.word	0x00000a40


	//   ....[4]....
        /*0108*/ 	.word	0x00000ab0


	//   ....[5]....
        /*010c*/ 	.word	0x00000ac0


	//   ....[6]....
        /*0110*/ 	.word	0x00000b10


	//   ....[7]....
        /*0114*/ 	.word	0x00000b30


	//   ....[8]....
        /*0118*/ 	.word	0x00000ba0


	//   ....[9]....
        /*011c*/ 	.word	0x00000bb0


	//   ....[10]....
        /*0120*/ 	.word	0x00000e50


	//   ....[11]....
        /*0124*/ 	.word	0x00000e60


	//   ....[12]....
        /*0128*/ 	.word	0x00000ee0


	//   ....[13]....
        /*012c*/ 	.word	0x00000f00


	//   ....[14]....
        /*0130*/ 	.word	0x00000f50


	//   ....[15]....
        /*0134*/ 	.word	0x00000f80


	//   ....[16]....
        /*0138*/ 	.word	0x00000fd0


	//   ....[17]....
        /*013c*/ 	.word	0x00000ff0


	//   ....[18]....
        /*0140*/ 	.word	0x00001060


	//   ....[19]....
        /*0144*/ 	.word	0x00001090


	//   ....[20]....
        /*0148*/ 	.word	0x00002360


	//   ....[21]....
        /*014c*/ 	.word	0x00002370


	//   ....[22]....
        /*0150*/ 	.word	0x000023f0


	//   ....[23]....
        /*0154*/ 	.word	0x00002400


	//   ....[24]....
        /*0158*/ 	.word	0x00002460


	//   ....[25]....
        /*015c*/ 	.word	0x00002470


	//   ....[26]....
        /*0160*/ 	.word	0x000024c0


	//   ....[27]....
        /*0164*/ 	.word	0x000024f0


	//   ....[28]....
        /*0168*/ 	.word	0x00002570


	//   ....[29]....
        /*016c*/ 	.word	0x00002580


	//----- nvinfo : EIATTR_VRC_CTA_INIT_COUNT
	.align		4
.L_156:
        /*0170*/ 	.byte	0x02, 0x4a
	.zero		1
	.zero		1


	//----- nvinfo : EIATTR_EXIT_INSTR_OFFSETS
	.align		4
        /*0174*/ 	.byte	0x04, 0x1c
        /*0176*/ 	.short	(.L_158 - .L_157)


	//   ....[0]....
.L_157:
        /*0178*/ 	.word	0x000027b0


	//   ....[1]....
        /*017c*/ 	.word	0x00002810


	//----- nvinfo : EIATTR_MAX_THREADS
	.align		4
.L_158:
        /*0180*/ 	.byte	0x04, 0x05
        /*0182*/ 	.short	(.L_160 - .L_159)
.L_159:
        /*0184*/ 	.word	0x00000200
        /*0188*/ 	.word	0x00000001
        /*018c*/ 	.word	0x00000001


	//----- nvinfo : EIATTR_CRS_STACK_SIZE
	.align		4
.L_160:
        /*0190*/ 	.byte	0x04, 0x1e
        /*0192*/ 	.short	(.L_162 - .L_161)
.L_161:
        /*0194*/ 	.word	0x00000000


	//----- nvinfo : EIATTR_CBANK_PARAM_SIZE
	.align		4
.L_162:
        /*0198*/ 	.byte	0x03, 0x19
        /*019a*/ 	.short	0x0062


	//----- nvinfo : EIATTR_PARAM_CBANK
	.align		4
        /*019c*/ 	.byte	0x04, 0x0a
        /*019e*/ 	.short	(.L_164 - .L_163)
	.align		4
.L_163:
        /*01a0*/ 	.word	index@(.nv.constant0._ZN3cub18CUB_300001_SM_10006detail6reduce18DeviceReduceKernelINS2_10policy_hubIdyN4cuda3std3__44plusIdEEE10Policy1000EN6thrust24THRUST_300001_SM_1000_NS6detail15normal_iteratorINSD_10device_ptrIdEEEEyS9_dNS7_10__identityEEEvT0_PT3_T1_NS0_13GridEvenShareISN_EET2_T4_)
        /*01a4*/ 	.short	0x0380
        /*01a6*/ 	.short	0x0062


	//----- nvinfo : EIATTR_SW_WAR
	.align		4
.L_164:
        /*01a8*/ 	.byte	0x04, 0x36
        /*01aa*/ 	.short	(.L_166 - .L_165)
.L_165:
        /*01ac*/ 	.word	0x00000008
.L_166:


//--------------------- .nv.info._ZN3cub18CUB_300001_SM_10006detail6reduce28DeviceReduceSingleTileKernelINS2_10policy_hubIdyN4cuda3std3__44plusIdEEE10Policy1000EN6thrust24THRUST_300001_SM_1000_NS6detail15normal_iteratorINSD_10device_ptrIdEEEEPdyS9_ddNS7_10__identityEEEvT0_T1_T2_T3_T4_T6_ --------------------------
	.section	.nv.info._ZN3cub18CUB_300001_SM_10006detail6reduce28DeviceReduceSingleTileKernelINS2_10policy_hubIdyN4cuda3std3__44plusIdEEE10Policy1000EN6thrust24THRUST_300001_SM_1000_NS6detail15normal_iteratorINSD_10device_ptrIdEEEEPdyS9_ddNS7_10__identityEEEvT0_T1_T2_T3_T4_T6_,"",@"SHT_CUDA_INFO"
	.sectionflags	@""
	.align	4


	//----- nvinfo : EIATTR_CUDA_API_VERSION
	.align		4
        /*0000*/ 	.byte	0x04, 0x37
        /*0002*/ 	.short	(.L_168 - .L_167)
.L_167:
        /*0004*/ 	.word	0x00000082


	//----- nvinfo : EIATTR_KPARAM_INFO
	.align		4
.L_168:
        /*0008*/ 	.byte	0x04, 0x17
        /*000a*/ 	.short	(.L_170 - .L_169)
.L_169:
        /*000c*/ 	.word	0x00000000
        /*0010*/ 	.short	0x0005
        /*0012*/ 	.short	0x0028
        /*0014*/ 	.byte	0x00, 0xf0, 0x05, 0x00


	//----- nvinfo : EIATTR_KPARAM_INFO
	.align		4
.L_170:
        /*0018*/ 	.byte	0x04, 0x17
        /*001a*/ 	.short	(.L_172 - .L_171)
.L_171:
        /*001c*/ 	.word	0x00000000
        /*0020*/ 	.short	0x0004
        /*0022*/ 	.short	0x0020
        /*0024*/ 	.byte	0x00, 0xf0, 0x21, 0x00


	//----- nvinfo : EIATTR_KPARAM_INFO
	.align		4
.L_172:
        /*0028*/ 	.byte	0x04, 0x17
        /*002a*/ 	.short	(.L_174 - .L_173)
.L_173:
        /*002c*/ 	.word	0x00000000
        /*0030*/ 	.short	0x0003
        /*0032*/ 	.short	0x0018
        /*0034*/ 	.byte	0x00, 0xf0, 0x05, 0x00


	//----- nvinfo : EIATTR_KPARAM_INFO
	.align		4
.L_174:
        /*0038*/ 	.byte	0x04, 0x17
        /*003a*/ 	.short	(.L_176 - .L_175)
.L_175:
        /*003c*/ 	.word	0x00000000
        /*0040*/ 	.short	0x0002
        /*0042*/ 	.short	0x0010
        /*0044*/ 	.byte	0x00, 0xf0, 0x21, 0x00


	//----- nvinfo : EIATTR_KPARAM_INFO
	.align		4
.L_176:
        /*0048*/ 	.byte	0x04, 0x17
        /*004a*/ 	.short	(.L_178 - .L_177)
.L_177:
        /*004c*/ 	.word	0x00000000
        /*0050*/ 	.short	0x0001
        /*0052*/ 	.short	0x0008
        /*0054*/ 	.byte	0x00, 0xf5, 0x21, 0x00


	//----- nvinfo : EIATTR_KPARAM_INFO
	.align		4
.L_178:
        /*0058*/ 	.byte	0x04, 0x17
        /*005a*/ 	.short	(.L_180 - .L_179)
.L_179:
        /*005c*/ 	.word	0x00000000
        /*0060*/ 	.short	0x0000
        /*0062*/ 	.short	0x0000
        /*0064*/ 	.byte	0x00, 0xf0, 0x21, 0x00


	//----- nvinfo : EIATTR_SPARSE_MMA_MASK
	.align		4
.L_180:
        /*0068*/ 	.byte	0x03, 0x50
        /*006a*/ 	.short	0x0000


	//----- nvinfo : EIATTR_MAXREG_COUNT
	.align		4
        /*006c*/ 	.byte	0x03, 0x1b
        /*006e*/ 	.short	0x0080


	//----- nvinfo : EIATTR_NUM_BARRIERS
	.align		4
        /*0070*/ 	.byte	0x02, 0x4c
        /*0072*/ 	.byte	0x01
	.zero		1


	//----- nvinfo : EIATTR_MERCURY_ISA_VERSION
	.align		4
        /*0074*/ 	.byte	0x03, 0x5f
        /*0076*/ 	.short	0x0101


	//----- nvinfo : EIATTR_COOP_GROUP_MASK_REGIDS
	.align		4
        /*0078*/ 	.byte	0x04, 0x29
        /*007a*/ 	.short	(.L_182 - .L_181)


	//   ....[0]....
.L_181:
        /*007c*/ 	.word	0xffffffff


	//   ....[1]....
        /*0080*/ 	.word	0xffffffff


	//   ....[2]....
        /*0084*/ 	.word	0xffffffff


	//   ....[3]....
        /*0088*/ 	.word	0xffffffff


	//   ....[4]....
        /*008c*/ 	.word	0xffffffff


	//   ....[5]....
        /*0090*/ 	.word	0xffffffff


	//   ....[6]....
        /*0094*/ 	.word	0xffffffff


	//   ....[7]....
        /*0098*/ 	.word	0xffffffff


	//   ....[8]....
        /*009c*/ 	.word	0xffffffff


	//   ....[9]....
        /*00a0*/ 	.word	0xffffffff


	//   ....[10]....
        /*00a4*/ 	.word	0xffffffff


	//   ....[11]....
        /*00a8*/ 	.word	0xffffffff


	//   ....[12]....
        /*00ac*/ 	.word	0xffffffff


	//   ....[13]....
        /*00b0*/ 	.word	0xffffffff


	//   ....[14]....
        /*00b4*/ 	.word	0xffffffff


	//   ....[15]....
        /*00b8*/ 	.word	0xffffffff


	//   ....[16]....
        /*00bc*/ 	.word	0xffffffff


	//   ....[17]....
        /*00c0*/ 	.word	0xffffffff


	//   ....[18]....
        /*00c4*/ 	.word	0xffffffff


	//   ....[19]....
        /*00c8*/ 	.word	0xffffffff


	//   ....[20]....
        /*00cc*/ 	.word	0xffffffff


	//   ....[21]....
        /*00d0*/ 	.word	0xffffffff


	//   ....[22]....
        /*00d4*/ 	.word	0xffffffff


	//   ....[23]....
        /*00d8*/ 	.word	0xffffffff


	//   ....[24]....
        /*00dc*/ 	.word	0xffffffff


	//   ....[25]....
        /*00e0*/ 	.word	0xffffffff


	//   ....[26]....
        /*00e4*/ 	.word	0xffffffff


	//   ....[27]....
        /*00e8*/ 	.word	0xffffffff


	//   ....[28]....
        /*00ec*/ 	.word	0xffffffff


	//   ....[29]....
        /*00f0*/ 	.word	0xffffffff


	//----- nvinfo : EIATTR_COOP_GROUP_INSTR_OFFSETS
	.align		4
.L_182:
        /*00f4*/ 	.byte	0x04, 0x28
        /*00f6*/ 	.short	(.L_184 - .L_183)


	//   ....[0]....
.L_183:
        /*00f8*/ 	.word	0x00000910


	//   ....[1]....
        /*00fc*/ 	.word	0x00000920


	//   ....[2]....
        /*0100*/ 	.word	0x00000990


	//   ....[3]....
        /*0104*/ 	.word	0x000009a0


	//   ....[4]....
        /*0108*/ 	.word	0x00000a00


	//   ....[5]....
        /*010c*/ 	.word	0x00000a10


	//   ....[6]....
        /*0110*/ 	.word	0x00000a60


	//   ....[7]....
        /*0114*/ 	.word	0x00000a80


	//   ....[8]....
        /*0118*/ 	.word	0x00000ae0


	//   ....[9]....
        /*011c*/ 	.word	0x00000b10


	//   ....[10]....
        /*0120*/ 	.word	0x00000dc0


	//   ....[11]....
        /*0124*/ 	.word	0x00000dd0


	//   ....[12]....
        /*0128*/ 	.word	0x00000e60


	//   ....[13]....
        /*012c*/ 	.word	0x00000e70


	//   ....[14]....
        /*0130*/ 	.word	0x00000ed0


	//   ....[15]....
        /*0134*/ 	.word	0x00000ee0


	//   ....[16]....
        /*0138*/ 	.word	0x00000f30


	//   ....[17]....
        /*013c*/ 	.word	0x00000f50


	//   ....[18]....
        /*0140*/ 	.word	0x00000fc0


	//   ....[19]....
        /*0144*/ 	.word	0x00000ff0


	//   ....[20]....
        /*0148*/ 	.word	0x00002180


	//   ....[21]....
        /*014c*/ 	.word	0x00002190


	//   ....[22]....
        /*0150*/ 	.word	0x00002200


	//   ....[23]....
        /*0154*/ 	.word	0x00002210


	//   ....[24]....
        /*0158*/ 	.word	0x00002270


	//   ....[25]....
        /*015c*/ 	.word	0x00002280


	//   ....[26]....
        /*0160*/ 	.word	0x000022d0


	//   ....[27]....
        /*0164*/ 	.word	0x000022f0


	//   ....[28]....
        /*0168*/ 	.word	0x00002350


	//   ....[29]....
        /*016c*/ 	.word	0x00002380


	//----- nvinfo : EIATTR_VRC_CTA_INIT_COUNT
	.align		4
.L_184:
        /*0170*/ 	.byte	0x02, 0x4a
	.zero		1
	.zero		1


	//----- nvinfo : EIATTR_EXIT_INSTR_OFFSETS
	.align		4
        /*0174*/ 	.byte	0x04, 0x1c
        /*0176*/ 	.short	(.L_186 - .L_185)


	//   ....[0]....
.L_185:
        /*0178*/ 	.word	0x000000a0


	//   ....[1]....
        /*017c*/ 	.word	0x000000e0


	//   ....[2]....
        /*0180*/ 	.word	0x000025e0


	//   ....[3]....
        /*0184*/ 	.word	0x00002630


	//----- nvinfo : EIATTR_MAX_THREADS
	.align		4
.L_186:
        /*0188*/ 	.byte	0x04, 0x05
        /*018a*/ 	.short	(.L_188 - .L_187)
.L_187:
        /*018c*/ 	.word	0x00000200
        /*0190*/ 	.word	0x00000001
        /*0194*/ 	.word	0x00000001


	//----- nvinfo : EIATTR_CRS_STACK_SIZE
	.align		4
.L_188:
        /*0198*/ 	.byte	0x04, 0x1e
        /*019a*/ 	.short	(.L_190 - .L_189)
.L_189:
        /*019c*/ 	.word	0x00000000


	//----- nvinfo : EIATTR_CBANK_PARAM_SIZE
	.align		4
.L_190:
        /*01a0*/ 	.byte	0x03, 0x19
        /*01a2*/ 	.short	0x0029


	//----- nvinfo : EIATTR_PARAM_CBANK
	.align		4
        /*01a4*/ 	.byte	0x04, 0x0a
        /*01a6*/ 	.short	(.L_192 - .L_191)
	.align		4
.L_191:
        /*01a8*/ 	.word	index@(.nv.constant0._ZN3cub18CUB_300001_SM_10006detail6reduce28DeviceReduceSingleTileKernelINS2_10policy_hubIdyN4cuda3std3__44plusIdEEE10Policy1000EN6thrust24THRUST_300001_SM_1000_NS6detail15normal_iteratorINSD_10device_ptrIdEEEEPdyS9_ddNS7_10__identityEEEvT0_T1_T2_T3_T4_T6_)
        /*01ac*/ 	.short	0x0380
        /*01ae*/ 	.short	0x0029


	//----- nvinfo : EIATTR_SW_WAR
	.align		4
.L_192:
        /*01b0*/ 	.byte	0x04, 0x36
        /*01b2*/ 	.short	(.L_194 - .L_193)
.L_193:
        /*01b4*/ 	.word	0x00000008
.L_194:


//--------------------- .nv.info._ZN3cub18CUB_300001_SM_10006detail6reduce28DeviceReduceSingleTileKernelINS2_10policy_hubIdjN4cuda3std3__44plusIdEEE10Policy1000EPdSC_iS9_ddNS7_10__identityEEEvT0_T1_T2_T3_T4_T6_ --------------------------
	.section	.nv.info._ZN3cub18CUB_300001_SM_10006detail6reduce28DeviceReduceSingleTileKernelINS2_10policy_hubIdjN4cuda3std3__44plusIdEEE10Policy1000EPdSC_iS9_ddNS7_10__identityEEEvT0_T1_T2_T3_T4_T6_,"",@"SHT_CUDA_INFO"
	.sectionflags	@""
	.align	4


	//----- nvinfo : EIATTR_CUDA_API_VERSION
	.align		4
        /*0000*/ 	.byte	0x04, 0x37
        /*0002*/ 	.short	(.L_196 - .L_195)
.L_195:
        /*0004*/ 	.word	0x00000082


	//----- nvinfo : EIATTR_KPARAM_INFO
	.align		4
.L_196:
        /*0008*/ 	.byte	0x04, 0x17
        /*000a*/ 	.short	(.L_198 - .L_197)
.L_197:
        /*000c*/ 	.word	0x00000000
        /*0010*/ 	.short	0x0005
        /*0012*/ 	.short	0x0020
        /*0014*/ 	.byte	0x00, 0xf0, 0x05, 0x00


	//----- nvinfo : EIATTR_KPARAM_INFO
	.align		4
.L_198:
        /*0018*/ 	.byte	0x04, 0x17
        /*001a*/ 	.short	(.L_200 - .L_199)
.L_199:
        /*001c*/ 	.word	0x00000000
        /*0020*/ 	.short	0x0004
        /*0022*/ 	.short	0x0018
        /*0024*/ 	.byte	0x00, 0xf0, 0x21, 0x00


	//----- nvinfo : EIATTR_KPARAM_INFO
	.align		4
.L_200:
        /*0028*/ 	.byte	0x04, 0x17
        /*002a*/ 	.short	(.L_202 - .L_201)
.L_201:
        /*002c*/ 	.word	0x00000000
        /*0030*/ 	.short	0x0003
        /*0032*/ 	.short	0x0014
        /*0034*/ 	.byte	0x00, 0xf0, 0x05, 0x00


	//----- nvinfo : EIATTR_KPARAM_INFO
	.align		4
.L_202:
        /*0038*/ 	.byte	0x04, 0x17
        /*003a*/ 	.short	(.L_204 - .L_203)
.L_203:
        /*003c*/ 	.word	0x00000000
        /*0040*/ 	.short	0x0002
        /*0042*/ 	.short	0x0010
        /*0044*/ 	.byte	0x00, 0xf0, 0x11, 0x00


	//----- nvinfo : EIATTR_KPARAM_INFO
	.align		4
.L_204:
        /*0048*/ 	.byte	0x04, 0x17
        /*004a*/ 	.short	(.L_206 - .L_205)
.L_205:
        /*004c*/ 	.word	0x00000000
        /*0050*/ 	.short	0x0001
        /*0052*/ 	.short	0x0008
        /*0054*/ 	.byte	0x00, 0xf5, 0x21, 0x00


	//----- nvinfo : EIATTR_KPARAM_INFO
	.align		4
.L_206:
        /*0058*/ 	.byte	0x04, 0x17
        /*005a*/ 	.short	(.L_208 - .L_207)
.L_207:
        /*005c*/ 	.word	0x00000000
        /*0060*/ 	.short	0x0000
        /*0062*/ 	.short	0x0000
        /*0064*/ 	.byte	0x00, 0xf5, 0x21, 0x00


	//----- nvinfo : EIATTR_SPARSE_MMA_MASK
	.align		4
.L_208:
        /*0068*/ 	.byte	0x03, 0x50
        /*006a*/ 	.short	0x0000


	//----- nvinfo : EIATTR_MAXREG_COUNT
	.align		4
        /*006c*/ 	.byte	0x03, 0x1b
        /*006e*/ 	.short	0x0060


	//----- nvinfo : EIATTR_NUM_BARRIERS
	.align		4
        /*0070*/ 	.byte	0x02, 0x4c
        /*0072*/ 	.byte	0x01
	.zero		1


	//----- nvinfo : EIATTR_MERCURY_ISA_VERSION
	.align		4
        /*0074*/ 	.byte	0x03, 0x5f
        /*0076*/ 	.short	0x0101


	//----- nvinfo : EIATTR_COOP_GROUP_MASK_REGIDS
	.align		4
        /*0078*/ 	.byte	0x04, 0x29
        /*007a*/ 	.short	(.L_210 - .L_209)


	//   ....[0]....
.L_209:
        /*007c*/ 	.word	0xffffffff


	//   ....[1]....
        /*0080*/ 	.word	0xffffffff


	//   ....[2]....
        /*0084*/ 	.word	0xffffffff


	//   ....[3]....
        /*0088*/ 	.word	0xffffffff


	//   ....[4]....
        /*008c*/ 	.word	0xffffffff


	//   ....[5]....
        /*0090*/ 	.word	0xffffffff


	//   ....[6]....
        /*0094*/ 	.word	0xffffffff


	//   ....[7]....
        /*0098*/ 	.word	0xffffffff


	//   ....[8]....
        /*009c*/ 	.word	0xffffffff


	//   ....[9]....
        /*00a0*/ 	.word	0xffffffff


	//   ....[10]....
        /*00a4*/ 	.word	0xffffffff


	//   ....[11]....
        /*00a8*/ 	.word	0xffffffff


	//   ....[12]....
        /*00ac*/ 	.word	0xffffffff


	//   ....[13]....
        /*00b0*/ 	.word	0xffffffff


	//   ....[14]....
        /*00b4*/ 	.word	0xffffffff


	//   ....[15]....
        /*00b8*/ 	.word	0xffffffff


	//   ....[16]....
        /*00bc*/ 	.word	0xffffffff


	//   ....[17]....
        /*00c0*/ 	.word	0xffffffff


	//   ....[18]....
        /*00c4*/ 	.word	0xffffffff


	//   ....[19]....
        /*00c8*/ 	.word	0xffffffff


	//   ....[20]....
        /*00cc*/ 	.word	0xffffffff


	//   ....[21]....
        /*00d0*/ 	.word	0xffffffff


	//   ....[22]....
        /*00d4*/ 	.word	0xffffffff


	//   ....[23]....
        /*00d8*/ 	.word	0xffffffff


	//   ....[24]....
        /*00dc*/ 	.word	0xffffffff


	//   ....[25]....
        /*00e0*/ 	.word	0xffffffff


	//   ....[26]....
        /*00e4*/ 	.word	0xffffffff


	//   ....[27]....
        /*00e8*/ 	.word	0xffffffff


	//   ....[28]....
        /*00ec*/ 	.word	0xffffffff


	//   ....[29]....
        /*00f0*/ 	.word	0xffffffff


	//----- nvinfo : EIATTR_COOP_GROUP_INSTR_OFFSETS
	.align		4
.L_210:
        /*00f4*/ 	.byte	0x04, 0x28
        /*00f6*/ 	.short	(.L_212 - .L_211)


	//   ....[0]....
.L_211:
        /*00f8*/ 	.word	0x00000980


	//   ....[1]....
        /*00fc*/ 	.word	0x00000990


	//   ....[2]....
        /*0100*/ 	.word	0x00000a00


	//   ....[3]....
        /*0104*/ 	.word	0x00000a30


	//   ....[4]....
        /*0108*/ 	.word	0x00000aa0


	//   ....[5]....
        /*010c*/ 	.word	0x00000ab0


	//   ....[6]....
        /*0110*/ 	.word	0x00000b00


	//   ....[7]....
        /*0114*/ 	.word	0x00000b10


	//   ....[8]....
        /*0118*/ 	.word	0x00000b60


	//   ....[9]....
        /*011c*/ 	.word	0x00000b80


	//   ....[10]....
        /*0120*/ 	.word	0x00000e90


	//   ....[11]....
        /*0124*/ 	.word	0x00000ea0


	//   ....[12]....
        /*0128*/ 	.word	0x00000f30


	//   ....[13]....
        /*012c*/ 	.word	0x00000f50


	//   ....[14]....
        /*0130*/ 	.word	0x00000fa0


	//   ....[15]....
        /*0134*/ 	.word	0x00000fc0


	//   ....[16]....
        /*0138*/ 	.word	0x00001010


	//   ....[17]....
        /*013c*/ 	.word	0x00001040


	//   ....[18]....
        /*0140*/ 	.word	0x000010a0


	//   ....[19]....
        /*0144*/ 	.word	0x000010d0


	//   ....[20]....
        /*0148*/ 	.word	0x000022b0


	//   ....[21]....
        /*014c*/ 	.word	0x000022c0


	//   ....[22]....
        /*0150*/ 	.word	0x00002330


	//   ....[23]....
        /*0154*/ 	.word	0x00002340


	//   ....[24]....
        /*0158*/ 	.word	0x000023a0


	//   ....[25]....
        /*015c*/ 	.word	0x000023d0


	//   ....[26]....
        /*0160*/ 	.word	0x00002450


	//   ....[27]....
        /*0164*/ 	.word	0x00002460


	//   ....[28]....
        /*0168*/ 	.word	0x000024b0


	//   ....[29]....
        /*016c*/ 	.word	0x000024c0


	//----- nvinfo : EIATTR_VRC_CTA_INIT_COUNT
	.align		4
.L_212:
        /*0170*/ 	.byte	0x02, 0x4a
	.zero		1
	.zero		1


	//----- nvinfo : EIATTR_EXIT_INSTR_OFFSETS
	.align		4
        /*0174*/ 	.byte	0x04, 0x1c
        /*0176*/ 	.short	(.L_214 - .L_213)


	//   ....[0]....
.L_213:
        /*0178*/ 	.word	0x00000080


	//   ....[1]....
        /*017c*/ 	.word	0x000000c0


	//   ....[2]....
        /*0180*/ 	.word	0x00002750


	//   ....[3]....
        /*0184*/ 	.word	0x000027a0


	//----- nvinfo : EIATTR_MAX_THREADS
	.align		4
.L_214:
        /*0188*/ 	.byte	0x04, 0x05
        /*018a*/ 	.short	(.L_216 - .L_215)
.L_215:
        /*018c*/ 	.word	0x00000280
        /*0190*/ 	.word	0x00000001
        /*0194*/ 	.word	0x00000001


	//----- nvinfo : EIATTR_CRS_STACK_SIZE
	.align		4
.L_216:
        /*0198*/ 	.byte	0x04, 0x1e
        /*019a*/ 	.short	(.L_218 - .L_217)
.L_217:
        /*019c*/ 	.word	0x00000000


	//----- nvinfo : EIATTR_CBANK_PARAM_SIZE
	.align		4
.L_218:
        /*01a0*/ 	.byte	0x03, 0x19
        /*01a2*/ 	.short	0x0021


	//----- nvinfo : EIATTR_PARAM_CBANK
	.align		4
        /*01a4*/ 	.byte	0x04, 0x0a
        /*01a6*/ 	.short	(.L_220 - .L_219)
	.align		4
.L_219:
        /*01a8*/ 	.word	index@(.nv.constant0._ZN3cub18CUB_300001_SM_10006detail6reduce28DeviceReduceSingleTileKernelINS2_10policy_hubIdjN4cuda3std3__44plusIdEEE10Policy1000EPdSC_iS9_ddNS7_10__identityEEEvT0_T1_T2_T3_T4_T6_)
        /*01ac*/ 	.short	0x0380
        /*01ae*/ 	.short	0x0021


	//----- nvinfo : EIATTR_SW_WAR
	.align		4
.L_220:
        /*01b0*/ 	.byte	0x04, 0x36
        /*01b2*/ 	.short	(.L_222 - .L_221)
.L_221:
        /*01b4*/ 	.word	0x00000008
.L_222:


//--------------------- .nv.info._ZN3cub18CUB_300001_SM_10006detail6reduce18DeviceReduceKernelINS2_10policy_hubIdjN4cuda3std3__44plusIdEEE10Policy1000EN6thrust24THRUST_300001_SM_1000_NS6detail15normal_iteratorINSD_10device_ptrIdEEEEjS9_dNS7_10__identityEEEvT0_PT3_T1_NS0_13GridEvenShareISN_EET2_T4_ --------------------------
	.section	.nv.info._ZN3cub18CUB_300001_SM_10006detail6reduce18DeviceReduceKernelINS2_10policy_hubIdjN4cuda3std3__44plusIdEEE10Policy1000EN6thrust24THRUST_300001_SM_1000_NS6detail15normal_iteratorINSD_10device_ptrIdEEEEjS9_dNS7_10__identityEEEvT0_PT3_T1_NS0_13GridEvenShareISN_EET2_T4_,"",@"SHT_CUDA_INFO"
	.sectionflags	@""
	.align	4


	//----- nvinfo : EIATTR_CUDA_API_VERSION
	.align		4
        /*0000*/ 	.byte	0x04, 0x37
        /*0002*/ 	.short	(.L_224 - .L_223)
.L_223:
        /*0004*/ 	.word	0x00000082


	//----- nvinfo : EIATTR_KPARAM_INFO
	.align		4
.L_224:
        /*0008*/ 	.byte	0x04, 0x17
        /*000a*/ 	.short	(.L_226 - .L_225)
.L_225:
        /*000c*/ 	.word	0x00000000
        /*0010*/ 	.short	0x0005
        /*0012*/ 	.short	0x003d
        /*0014*/ 	.byte	0x00, 0xf0, 0x05, 0x00


	//----- nvinfo : EIATTR_KPARAM_INFO
	.align		4
.L_226:
        /*0018*/ 	.byte	0x04, 0x17
        /*001a*/ 	.short	(.L_228 - .L_227)
.L_227:
        /*001c*/ 	.word	0x00000000
        /*0020*/ 	.short	0x0004
        /*0022*/ 	.short	0x003c
        /*0024*/ 	.byte	0x00, 0xf0, 0x05, 0x00


	//----- nvinfo : EIATTR_KPARAM_INFO
	.align		4
.L_228:
        /*0028*/ 	.byte	0x04, 0x17
        /*002a*/ 	.short	(.L_230 - .L_229)
.L_229:
        /*002c*/ 	.word	0x00000000
        /*0030*/ 	.short	0x0003
        /*0032*/ 	.short	0x0014
        /*0034*/ 	.byte	0x00, 0xf0, 0xa1, 0x00


	//----- nvinfo : EIATTR_KPARAM_INFO
	.align		4
.L_230:
        /*0038*/ 	.byte	0x04, 0x17
        /*003a*/ 	.short	(.L_232 - .L_231)
.L_231:
        /*003c*/ 	.word	0x00000000
        /*0040*/ 	.short	0x0002
        /*0042*/ 	.short	0x0010
        /*0044*/ 	.byte	0x00, 0xf0, 0x11, 0x00


	//----- nvinfo : EIATTR_KPARAM_INFO
	.align		4
.L_232:
        /*0048*/ 	.byte	0x04, 0x17
        /*004a*/ 	.short	(.L_234 - .L_233)
.L_233:
        /*004c*/ 	.word	0x00000000
        /*0050*/ 	.short	0x0001
        /*0052*/ 	.short	0x0008
        /*0054*/ 	.byte	0x00, 0xf5, 0x21, 0x00


	//----- nvinfo : EIATTR_KPARAM_INFO
	.align		4
.L_234:
        /*0058*/ 	.byte	0x04, 0x17
        /*005a*/ 	.short	(.L_236 - .L_235)
.L_235:
        /*005c*/ 	.word	0x00000000
        /*0060*/ 	.short	0x0000
        /*0062*/ 	.short	0x0000
        /*0064*/ 	.byte	0x00, 0xf0, 0x21, 0x00


	//----- nvinfo : EIATTR_SPARSE_MMA_MASK
	.align		4
.L_236:
        /*0068*/ 	.byte	0x03, 0x50
        /*006a*/ 	.short	0x0000


	//----- nvinfo : EIATTR_MAXREG_COUNT
	.align		4
        /*006c*/ 	.byte	0x03, 0x1b
        /*006e*/ 	.short	0x0060


	//----- nvinfo : EIATTR_NUM_BARRIERS
	.align		4
        /*0070*/ 	.byte	0x02, 0x4c
        /*0072*/ 	.byte	0x01
	.zero		1


	//----- nvinfo : EIATTR_MERCURY_ISA_VERSION
	.align		4
        /*0074*/ 	.byte	0x03, 0x5f
        /*0076*/ 	.short	0x0101


	//----- nvinfo : EIATTR_COOP_GROUP_MASK_REGIDS
	.align		4
        /*0078*/ 	.byte	0x04, 0x29
        /*007a*/ 	.short	(.L_238 - .L_237)


	//   ....[0]....
.L_237:
        /*007c*/ 	.word	0xffffffff


	//   ....[1]....
        /*0080*/ 	.word	0xffffffff


	//   ....[2]....
        /*0084*/ 	.word	0xffffffff


	//   ....[3]....
        /*0088*/ 	.word	0xffffffff


	//   ....[4]....
        /*008c*/ 	.word	0xffffffff


	//   ....[5]....
        /*0090*/ 	.word	0xffffffff


	//   ....[6]....
        /*0094*/ 	.word	0xffffffff


	//   ....[7]....
        /*0098*/ 	.word	0xffffffff


	//   ....[8]....
        /*009c*/ 	.word	0xffffffff


	//   ....[9]....
        /*00a0*/ 	.word	0xffffffff


	//   ....[10]....
        /*00a4*/ 	.word	0xffffffff


	//   ....[11]....
        /*00a8*/ 	.word	0xffffffff


	//   ....[12]....
        /*00ac*/ 	.word	0xffffffff


	//   ....[13]....
        /*00b0*/ 	.word	0xffffffff


	//   ....[14]....
        /*00b4*/ 	.word	0xffffffff


	//   ....[15]....
        /*00b8*/ 	.word	0xffffffff


	//   ....[16]....
        /*00bc*/ 	.word	0xffffffff


	//   ....[17]....
        /*00c0*/ 	.word	0xffffffff


	//   ....[18]....
        /*00c4*/ 	.word	0xffffffff


	//   ....[19]....
        /*00c8*/ 	.word	0xffffffff


	//   ....[20]....
        /*00cc*/ 	.word	0xffffffff


	//   ....[21]....
        /*00d0*/ 	.word	0xffffffff


	//   ....[22]....
        /*00d4*/ 	.word	0xffffffff


	//   ....[23]....
        /*00d8*/ 	.word	0xffffffff


	//   ....[24]....
        /*00dc*/ 	.word	0xffffffff


	//   ....[25]....
        /*00e0*/ 	.word	0xffffffff


	//   ....[26]....
        /*00e4*/ 	.word	0xffffffff


	//   ....[27]....
        /*00e8*/ 	.word	0xffffffff


	//   ....[28]....
        /*00ec*/ 	.word	0xffffffff


	//   ....[29]....
        /*00f0*/ 	.word	0xffffffff


	//----- nvinfo : EIATTR_COOP_GROUP_INSTR_OFFSETS
	.align		4
.L_238:
        /*00f4*/ 	.byte	0x04, 0x28
        /*00f6*/ 	.short	(.L_240 - .L_239)


	//   ....[0]....
.L_239:
        /*00f8*/ 	.word	0x00000c10


	//   ....[1]....
        /*00fc*/ 	.word	0x00000c20


	//   ....[2]....
        /*0100*/ 	.word	0x00000c90


	//   ....[3]....
        /*0104*/ 	.word	0x00000cb0


	//   ....[4]....
        /*0108*/ 	.word	0x00000d20


	//   ....[5]....
        /*010c*/ 	.word	0x00000d30


	//   ....[6]....
        /*0110*/ 	.word	0x00000d80


	//   ....[7]....
        /*0114*/ 	.word	0x00000da0


	//   ....[8]....
        /*0118*/ 	.word	0x00000df0


	//   ....[9]....
        /*011c*/ 	.word	0x00000e10


	//   ....[10]....
        /*0120*/ 	.word	0x00001120


	//   ....[11]....
        /*0124*/ 	.word	0x00001130


	//   ....[12]....
        /*0128*/ 	.word	0x000011a0


	//   ....[13]....
        /*012c*/ 	.word	0x000011c0


	//   ....[14]....
        /*0130*/ 	.word	0x00001210


	//   ....[15]....
        /*0134*/ 	.word	0x00001230


	//   ....[16]....
        /*0138*/ 	.word	0x00001290


	//   ....[17]....
        /*013c*/ 	.word	0x000012b0


	//   ....[18]....
        /*0140*/ 	.word	0x00001330


	//   ....[19]....
        /*0144*/ 	.word	0x00001360


	//   ....[20]....
        /*0148*/ 	.word	0x000028d0


	//   ....[21]....
        /*014c*/ 	.word	0x000028e0


	//   ....[22]....
        /*0150*/ 	.word	0x00002960


	//   ....[23]....
        /*0154*/ 	.word	0x00002970


	//   ....[24]....
        /*0158*/ 	.word	0x000029d0


	//   ....[25]....
        /*015c*/ 	.word	0x000029e0


	//   ....[26]....
        /*0160*/ 	.word	0x00002a30


	//   ....[27]....
        /*0164*/ 	.word	0x00002a60


	//   ....[28]....
        /*0168*/ 	.word	0x00002ae0


	//   ....[29]....
        /*016c*/ 	.word	0x00002af0


	//----- nvinfo : EIATTR_VRC_CTA_INIT_COUNT
	.align		4
.L_240:
        /*0170*/ 	.byte	0x02, 0x4a
	.zero		1
	.zero		1


	//----- nvinfo : EIATTR_EXIT_INSTR_OFFSETS
	.align		4
        /*0174*/ 	.byte	0x04, 0x1c
        /*0176*/ 	.short	(.L_242 - .L_241)


	//   ....[0]....
.L_241:
        /*0178*/ 	.word	0x00002d80


	//   ....[1]....
        /*017c*/ 	.word	0x00002de0


	//----- nvinfo : EIATTR_MAX_THREADS
	.align		4
.L_242:
        /*0180*/ 	.byte	0x04, 0x05
        /*0182*/ 	.short	(.L_244 - .L_243)
.L_243:
        /*0184*/ 	.word	0x00000280
        /*0188*/ 	.word	0x00000001
        /*018c*/ 	.word	0x00000001


	//----- nvinfo : EIATTR_CRS_STACK_SIZE
	.align		4
.L_244:
        /*0190*/ 	.byte	0x04, 0x1e
        /*0192*/ 	.short	(.L_246 - .L_245)
.L_245:
        /*0194*/ 	.word	0x00000000


	//----- nvinfo : EIATTR_CBANK_PARAM_SIZE
	.align		4
.L_246:
        /*0198*/ 	.byte	0x03, 0x19
        /*019a*/ 	.short	0x003e


	//----- nvinfo : EIATTR_PARAM_CBANK
	.align		4
        /*019c*/ 	.byte	0x04, 0x0a
        /*019e*/ 	.short	(.L_248 - .L_247)
	.align		4
.L_247:
        /*01a0*/ 	.word	index@(.nv.constant0._ZN3cub18CUB_300001_SM_10006detail6reduce18DeviceReduceKernelINS2_10policy_hubIdjN4cuda3std3__44plusIdEEE10Policy1000EN6thrust24THRUST_300001_SM_1000_NS6detail15normal_iteratorINSD_10device_ptrIdEEEEjS9_dNS7_10__identityEEEvT0_PT3_T1_NS0_13GridEvenShareISN_EET2_T4_)
        /*01a4*/ 	.short	0x0380
        /*01a6*/ 	.short	0x003e


	//----- nvinfo : EIATTR_SW_WAR
	.align		4
.L_248:
        /*01a8*/ 	.byte	0x04, 0x36
        /*01aa*/ 	.short	(.L_250 - .L_249)
.L_249:
        /*01ac*/ 	.word	0x00000008
.L_250:


//--------------------- .nv.info._ZN3cub18CUB_300001_SM_10006detail6reduce28DeviceReduceSingleTileKernelINS2_10policy_hubIdjN4cuda3std3__44plusIdEEE10Policy1000EN6thrust24THRUST_300001_SM_1000_NS6detail15normal_iteratorINSD_10device_ptrIdEEEEPdjS9_ddNS7_10__identityEEEvT0_T1_T2_T3_T4_T6_ --------------------------
	.section	.nv.info._ZN3cub18CUB_300001_SM_10006detail6reduce28DeviceReduceSingleTileKernelINS2_10policy_hubIdjN4cuda3std3__44plusIdEEE10Policy1000EN6thrust24THRUST_300001_SM_1000_NS6detail15normal_iteratorINSD_10device_ptrIdEEEEPdjS9_ddNS7_10__identityEEEvT0_T1_T2_T3_T4_T6_,"",@"SHT_CUDA_INFO"
	.sectionflags	@""
	.align	4


	//----- nvinfo : EIATTR_CUDA_API_VERSION
	.align		4
        /*0000*/ 	.byte	0x04, 0x37
        /*0002*/ 	.short	(.L_252 - .L_251)
.L_251:
        /*0004*/ 	.word	0x00000082


	//----- nvinfo : EIATTR_KPARAM_INFO
	.align		4
.L_252:
        /*0008*/ 	.byte	0x04, 0x17
        /*000a*/ 	.short	(.L_254 - .L_253)
.L_253:
        /*000c*/ 	.word	0x00000000
        /*0010*/ 	.short	0x0005
        /*0012*/ 	.short	0x0020
        /*0014*/ 	.byte	0x00, 0xf0, 0x05, 0x00


	//----- nvinfo : EIATTR_KPARAM_INFO
	.align		4
.L_254:
        /*0018*/ 	.byte	0x04, 0x17
        /*001a*/ 	.short	(.L_256 - .L_255)
.L_255:
        /*001c*/ 	.word	0x00000000
        /*0020*/ 	.short	0x0004
        /*0022*/ 	.short	0x0018
        /*0024*/ 	.byte	0x00, 0xf0, 0x21, 0x00


	//----- nvinfo : EIATTR_KPARAM_INFO
	.align		4
.L_256:
        /*0028*/ 	.byte	0x04, 0x17
        /*002a*/ 	.short	(.L_258 - .L_257)
.L_257:
        /*002c*/ 	.word	0x00000000
        /*0030*/ 	.short	0x0003
        /*0032*/ 	.short	0x0014
        /*0034*/ 	.byte	0x00, 0xf0, 0x05, 0x00


	//----- nvinfo : EIATTR_KPARAM_INFO
	.align		4
.L_258:
        /*0038*/ 	.byte	0x04, 0x17
        /*003a*/ 	.short	(.L_260 - .L_259)
.L_259:
        /*003c*/ 	.word	0x00000000
        /*0040*/ 	.short	0x0002
        /*0042*/ 	.short	0x0010
        /*0044*/ 	.byte	0x00, 0xf0, 0x11, 0x00


	//----- nvinfo : EIATTR_KPARAM_INFO
	.align		4
.L_260:
        /*0048*/ 	.byte	0x04, 0x17
        /*004a*/ 	.short	(.L_262 - .L_261)
.L_261:
        /*004c*/ 	.word	0x00000000
        /*0050*/ 	.short	0x0001
        /*0052*/ 	.short	0x0008
        /*0054*/ 	.byte	0x00, 0xf5, 0x21, 0x00


	//----- nvinfo : EIATTR_KPARAM_INFO
	.align		4
.L_262:
        /*0058*/ 	.byte	0x04, 0x17
        /*005a*/ 	.short	(.L_264 - .L_263)
.L_263:
        /*005c*/ 	.word	0x00000000
        /*0060*/ 	.short	0x0000
        /*0062*/ 	.short	0x0000
        /*0064*/ 	.byte	0x00, 0xf0, 0x21, 0x00


	//----- nvinfo : EIATTR_SPARSE_MMA_MASK
	.align		4
.L_264:
        /*0068*/ 	.byte	0x03, 0x50
        /*006a*/ 	.short	0x0000


	//----- nvinfo : EIATTR_MAXREG_COUNT
	.align		4
        /*006c*/ 	.byte	0x03, 0x1b
        /*006e*/ 	.short	0x0060


	//----- nvinfo : EIATTR_NUM_BARRIERS
	.align		4
        /*0070*/ 	.byte	0x02, 0x4c
        /*0072*/ 	.byte	0x01
	.zero		1


	//----- nvinfo : EIATTR_MERCURY_ISA_VERSION
	.align		4
        /*0074*/ 	.byte	0x03, 0x5f
        /*0076*/ 	.short	0x0101


	//----- nvinfo : EIATTR_COOP_GROUP_MASK_REGIDS
	.align		4
        /*0078*/ 	.byte	0x04, 0x29
        /*007a*/ 	.short	(.L_266 - .L_265)


	//   ....[0]....
.L_265:
        /*007c*/ 	.word	0xffffffff


	//   ....[1]....
        /*0080*/ 	.word	0xffffffff


	//   ....[2]....
        /*0084*/ 	.word	0xffffffff


	//   ....[3]....
        /*0088*/ 	.word	0xffffffff


	//   ....[4]....
        /*008c*/ 	.word	0xffffffff


	//   ....[5]....
        /*0090*/ 	.word	0xffffffff


	//   ....[6]....
        /*0094*/ 	.word	0xffffffff


	//   ....[7]....
        /*0098*/ 	.word	0xffffffff


	//   ....[8]....
        /*009c*/ 	.word	0xffffffff


	//   ....[9]....
        /*00a0*/ 	.word	0xffffffff


	//   ....[10]....
        /*00a4*/ 	.word	0xffffffff


	//   ....[11]....
        /*00a8*/ 	.word	0xffffffff


	//   ....[12]....
        /*00ac*/ 	.word	0xffffffff


	//   ....[13]....
        /*00b0*/ 	.word	0xffffffff


	//   ....[14]....
        /*00b4*/ 	.word	0xffffffff


	//   ....[15]....
        /*00b8*/ 	.word	0xffffffff


	//   ....[16]....
        /*00bc*/ 	.word	0xffffffff


	//   ....[17]....
        /*00c0*/ 	.word	0xffffffff


	//   ....[18]....
        /*00c4*/ 	.word	0xffffffff


	//   ....[19]....
        /*00c8*/ 	.word	0xffffffff


	//   ....[20]....
        /*00cc*/ 	.word	0xffffffff


	//   ....[21]....
        /*00d0*/ 	.word	0xffffffff


	//   ....[22]....
        /*00d4*/ 	.word	0xffffffff


	//   ....[23]....
        /*00d8*/ 	.word	0xffffffff


	//   ....[24]....
        /*00dc*/ 	.word	0xffffffff


	//   ....[25]....
        /*00e0*/ 	.word	0xffffffff


	//   ....[26]....
        /*00e4*/ 	.word	0xffffffff


	//   ....[27]....
        /*00e8*/ 	.word	0xffffffff


	//   ....[28]....
        /*00ec*/ 	.word	0xffffffff


	//   ....[29]....
        /*00f0*/ 	.word	0xffffffff


	//----- nvinfo : EIATTR_COOP_GROUP_INSTR_OFFSETS
	.align		4
.L_266:
        /*00f4*/ 	.byte	0x04, 0x28
        /*00f6*/ 	.short	(.L_268 - .L_267)


	//   ....[0]....
.L_267:
        /*00f8*/ 	.word	0x00000930


	//   ....[1]....
        /*00fc*/ 	.word	0x00000940


	//   ....[2]....
        /*0100*/ 	.word	0x000009b0


	//   ....[3]....
        /*0104*/ 	.word	0x000009e0


	//   ....[4]....
        /*0108*/ 	.word	0x00000a50


	//   ....[5]....
        /*010c*/ 	.word	0x00000a60


	//   ....[6]....
        /*0110*/ 	.word	0x00000ab0


	//   ....[7]....
        /*0114*/ 	.word	0x00000ad0


	//   ....[8]....
        /*0118*/ 	.word	0x00000b30


	//   ....[9]....
        /*011c*/ 	.word	0x00000b40


	//   ....[10]....
        /*0120*/ 	.word	0x00000e40


	//   ....[11]....
        /*0124*/ 	.word	0x00000e50


	//   ....[12]....
        /*0128*/ 	.word	0x00000ed0


	//   ....[13]....
        /*012c*/ 	.word	0x00000ef0


	//   ....[14]....
        /*0130*/ 	.word	0x00000f40


	//   ....[15]....
        /*0134*/ 	.word	0x00000f60


	//   ....[16]....
        /*0138*/ 	.word	0x00000fd0


	//   ....[17]....
        /*013c*/ 	.word	0x00000fe0


	//   ....[18]....
        /*0140*/ 	.word	0x00001030


	//   ....[19]....
        /*0144*/ 	.word	0x00001060


	//   ....[20]....
        /*0148*/ 	.word	0x00002450


	//   ....[21]....
        /*014c*/ 	.word	0x00002460


	//   ....[22]....
        /*0150*/ 	.word	0x000024d0


	//   ....[23]....
        /*0154*/ 	.word	0x000024e0


	//   ....[24]....
        /*0158*/ 	.word	0x00002540


	//   ....[25]....
        /*015c*/ 	.word	0x00002550


	//   ....[26]....
        /*0160*/ 	.word	0x000025a0


	//   ....[27]....
        /*0164*/ 	.word	0x000025d0


	//   ....[28]....
        /*0168*/ 	.word	0x00002650


	//   ....[29]....
        /*016c*/ 	.word	0x00002660


	//----- nvinfo : EIATTR_VRC_CTA_INIT_COUNT
	.align		4
.L_268:
        /*0170*/ 	.byte	0x02, 0x4a
	.zero		1
	.zero		1


	//----- nvinfo : EIATTR_EXIT_INSTR_OFFSETS
	.align		4
        /*0174*/ 	.byte	0x04, 0x1c
        /*0176*/ 	.short	(.L_270 - .L_269)


	//   ....[0]....
.L_269:
        /*0178*/ 	.word	0x00000080


	//   ....[1]....
        /*017c*/ 	.word	0x000000c0


	//   ....[2]....
        /*0180*/ 	.word	0x000028f0


	//   ....[3]....
        /*0184*/ 	.word	0x00002940


	//----- nvinfo : EIATTR_MAX_THREADS
	.align		4
.L_270:
        /*0188*/ 	.byte	0x04, 0x05
        /*018a*/ 	.short	(.L_272 - .L_271)
.L_271:
        /*018c*/ 	.word	0x00000280
        /*0190*/ 	.word	0x00000001
        /*0194*/ 	.word	0x00000001


	//----- nvinfo : EIATTR_CRS_STACK_SIZE
	.align		4
.L_272:
        /*0198*/ 	.byte	0x04, 0x1e
        /*019a*/ 	.short	(.L_274 - .L_273)
.L_273:
        /*019c*/ 	.word	0x00000000


	//----- nvinfo : EIATTR_CBANK_PARAM_SIZE
	.align		4
.L_274:
        /*01a0*/ 	.byte	0x03, 0x19
        /*01a2*/ 	.short	0x0021


	//----- nvinfo : EIATTR_PARAM_CBANK
	.align		4
        /*01a4*/ 	.byte	0x04, 0x0a
        /*01a6*/ 	.short	(.L_276 - .L_275)
	.align		4
.L_275:
        /*01a8*/ 	.word	index@(.nv.constant0._ZN3cub18CUB_300001_SM_10006detail6reduce28DeviceReduceSingleTileKernelINS2_10policy_hubIdjN4cuda3std3__44plusIdEEE10Policy1000EN6thrust24THRUST_300001_SM_1000_NS6detail15normal_iteratorINSD_10device_ptrIdEEEEPdjS9_ddNS7_10__identityEEEvT0_T1_T2_T3_T4_T6_)
        /*01ac*/ 	.short	0x0380
        /*01ae*/ 	.short	0x0021


	//----- nvinfo : EIATTR_SW_WAR
	.align		4
.L_276:
        /*01b0*/ 	.byte	0x04, 0x36
        /*01b2*/ 	.short	(.L_278 - .L_277)
.L_277:
        /*01b4*/ 	.word	0x00000008
.L_278:


//--------------------- .nv.info._ZN3cub18CUB_300001_SM_10006detail9transform16transform_kernelINS2_10policy_hubILb1EN4cuda3std3__45tupleIJN6thrust24THRUST_300001_SM_1000_NS6detail15normal_iteratorINSA_10device_ptrIdEEEEEEEE10policy1000ElNSB_10functional5actorINSJ_9compositeIJNSJ_16operator_adaptorINS7_5minusIvEEEENSK_INSJ_8argumentILj0EEEEENSK_INSJ_5valueIdEEEEEEEEESF_JPdEEEvT0_iT1_T2_DpNS2_10kernel_argIT3_EE --------------------------
	.section	.nv.info._ZN3cub18CUB_300001_SM_10006detail9transform16transform_kernelINS2_10policy_hubILb1EN4cuda3std3__45tupleIJN6thrust24THRUST_300001_SM_1000_NS6detail15normal_iteratorINSA_10device_ptrIdEEEEEEEE10policy1000ElNSB_10functional5actorINSJ_9compositeIJNSJ_16operator_adaptorINS7_5minusIvEEEENSK_INSJ_8argumentILj0EEEEENSK_INSJ_5valueIdEEEEEEEEESF_JPdEEEvT0_iT1_T2_DpNS2_10kernel_argIT3_EE,"",@"SHT_CUDA_INFO"
	.sectionflags	@""
	.align	4


	//----- nvinfo : EIATTR_CUDA_API_VERSION
	.align		4
        /*0000*/ 	.byte	0x04, 0x37
        /*0002*/ 	.short	(.L_280 - .L_279)
.L_279:
        /*0004*/ 	.word	0x00000082


	//----- nvinfo : EIATTR_KPARAM_INFO
	.align		4
.L_280:
        /*0008*/ 	.byte	0x04, 0x17
        /*000a*/ 	.short	(.L_282 - .L_281)
.L_281:
        /*000c*/ 	.word	0x00000000
        /*0010*/ 	.short	0x0004
        /*0012*/ 	.short	0x0028
        /*0014*/ 	.byte	0x00, 0xf0, 0x41, 0x00


	//----- nvinfo : EIATTR_KPARAM_INFO
	.align		4
.L_282:
        /*0018*/ 	.byte	0x04, 0x17
        /*001a*/ 	.short	(.L_284 - .L_283)
.L_283:
        /*001c*/ 	.word	0x00000000
        /*0020*/ 	.short	0x0003
        /*0022*/ 	.short	0x0020
        /*0024*/ 	.byte	0x00, 0xf0, 0x21, 0x00


	//----- nvinfo : EIATTR_KPARAM_INFO
	.align		4
.L_284:
        /*0028*/ 	.byte	0x04, 0x17
        /*002a*/ 	.short	(.L_286 - .L_285)
.L_285:
        /*002c*/ 	.word	0x00000000
        /*0030*/ 	.short	0x0002
        /*0032*/ 	.short	0x0010
        /*0034*/ 	.byte	0x00, 0xf0, 0x41, 0x00


	//----- nvinfo : EIATTR_KPARAM_INFO
	.align		4
.L_286:
        /*0038*/ 	.byte	0x04, 0x17
        /*003a*/ 	.short	(.L_288 - .L_287)
.L_287:
        /*003c*/ 	.word	0x00000000
        /*0040*/ 	.short	0x0001
        /*0042*/ 	.short	0x0008
        /*0044*/ 	.byte	0x00, 0xf0, 0x11, 0x00


	//----- nvinfo : EIATTR_KPARAM_INFO
	.align		4
.L_288:
        /*0048*/ 	.byte	0x04, 0x17
        /*004a*/ 	.short	(.L_290 - .L_289)
.L_289:
        /*004c*/ 	.word	0x00000000
        /*0050*/ 	.short	0x0000
        /*0052*/ 	.short	0x0000
        /*0054*/ 	.byte	0x00, 0xf0, 0x21, 0x00


	//----- nvinfo : EIATTR_SPARSE_MMA_MASK
	.align		4
.L_290:
        /*0058*/ 	.byte	0x03, 0x50
        /*005a*/ 	.short	0x0000


	//----- nvinfo : EIATTR_MAXREG_COUNT
	.align		4
        /*005c*/ 	.byte	0x03, 0x1b
        /*005e*/ 	.short	0x00ff


	//----- nvinfo : EIATTR_MERCURY_ISA_VERSION
	.align		4
        /*0060*/ 	.byte	0x03, 0x5f
        /*0062*/ 	.short	0x0101


	//----- nvinfo : EIATTR_VRC_CTA_INIT_COUNT
	.align		4
        /*0064*/ 	.byte	0x02, 0x4a
	.zero		1
	.zero		1


	//----- nvinfo : EIATTR_EXIT_INSTR_OFFSETS
	.align		4
        /*0068*/ 	.byte	0x04, 0x1c
        /*006a*/ 	.short	(.L_292 - .L_291)


	//   ....[0]....
.L_291:
        /*006c*/ 	.word	0x000002a0


	//   ....[1]....
        /*0070*/ 	.word	0x00000a10


	//   ....[2]....
        /*0074*/ 	.word	0x00000c80


	//   ....[3]....
        /*0078*/ 	.word	0x00000de0


	//   ....[4]....
        /*007c*/ 	.word	0x00000e10


	//   ....[5]....
        /*0080*/ 	.word	0x00000e80


	//   ....[6]....
        /*0084*/ 	.word	0x00000ea0


	//   ....[7]....
        /*0088*/ 	.word	0x00001370


	//   ....[8]....
        /*008c*/ 	.word	0x00001590


	//   ....[9]....
        /*0090*/ 	.word	0x000016f0


	//   ....[10]....
        /*0094*/ 	.word	0x000017a0


	//----- nvinfo : EIATTR_MAX_THREADS
	.align		4
.L_292:
        /*0098*/ 	.byte	0x04, 0x05
        /*009a*/ 	.short	(.L_294 - .L_293)
.L_293:
        /*009c*/ 	.word	0x00000080
        /*00a0*/ 	.word	0x00000001
        /*00a4*/ 	.word	0x00000001


	//----- nvinfo : EIATTR_CRS_STACK_SIZE
	.align		4
.L_294:
        /*00a8*/ 	.byte	0x04, 0x1e
        /*00aa*/ 	.short	(.L_296 - .L_295)
.L_295:
        /*00ac*/ 	.word	0x00000000


	//----- nvinfo : EIATTR_CBANK_PARAM_SIZE
	.align		4
.L_296:
        /*00b0*/ 	.byte	0x03, 0x19
        /*00b2*/ 	.short	0x0038


	//----- nvinfo : EIATTR_PARAM_CBANK
	.align		4
        /*00b4*/ 	.byte	0x04, 0x0a
        /*00b6*/ 	.short	(.L_298 - .L_297)
	.align		4
.L_297:
        /*00b8*/ 	.word	index@(.nv.constant0._ZN3cub18CUB_300001_SM_10006detail9transform16transform_kernelINS2_10policy_hubILb1EN4cuda3std3__45tupleIJN6thrust24THRUST_300001_SM_1000_NS6detail15normal_iteratorINSA_10device_ptrIdEEEEEEEE10policy1000ElNSB_10functional5actorINSJ_9compositeIJNSJ_16operator_adaptorINS7_5minusIvEEEENSK_INSJ_8argumentILj0EEEEENSK_INSJ_5valueIdEEEEEEEEESF_JPdEEEvT0_iT1_T2_DpNS2_10kernel_argIT3_EE)
        /*00bc*/ 	.short	0x0380
        /*00be*/ 	.short	0x0038


	//----- nvinfo : EIATTR_SW_WAR
	.align		4
.L_298:
        /*00c0*/ 	.byte	0x04, 0x36
        /*00c2*/ 	.short	(.L_300 - .L_299)
.L_299:
        /*00c4*/ 	.word	0x00000008
.L_300:


//--------------------- .nv.info._ZN3cub18CUB_300001_SM_10006detail9transform16transform_kernelINS2_10policy_hubILb1EN4cuda3std3__45tupleIJN6thrust24THRUST_300001_SM_1000_NS6detail15normal_iteratorINSA_10device_ptrIdEEEEEEEE10policy1000EiNSB_10functional5actorINSJ_9compositeIJNSJ_16operator_adaptorINS7_5minusIvEEEENSK_INSJ_8argumentILj0EEEEENSK_INSJ_5valueIdEEEEEEEEESF_JPdEEEvT0_iT1_T2_DpNS2_10kernel_argIT3_EE --------------------------
	.section	.nv.info._ZN3cub18CUB_300001_SM_10006detail9transform16transform_kernelINS2_10policy_hubILb1EN4cuda3std3__45tupleIJN6thrust24THRUST_300001_SM_1000_NS6detail15normal_iteratorINSA_10device_ptrIdEEEEEEEE10policy1000EiNSB_10functional5actorINSJ_9compositeIJNSJ_16operator_adaptorINS7_5minusIvEEEENSK_INSJ_8argumentILj0EEEEENSK_INSJ_5valueIdEEEEEEEEESF_JPdEEEvT0_iT1_T2_DpNS2_10kernel_argIT3_EE,"",@"SHT_CUDA_INFO"
	.sectionflags	@""
	.align	4


	//----- nvinfo : EIATTR_CUDA_API_VERSION
	.align		4
        /*0000*/ 	.byte	0x04, 0x37
        /*0002*/ 	.short	(.L_302 - .L_301)
.L_301:
        /*0004*/ 	.word	0x00000082


	//----- nvinfo : EIATTR_KPARAM_INFO
	.align		4
.L_302:
        /*0008*/ 	.byte	0x04, 0x17
        /*000a*/ 	.short	(.L_304 - .L_303)
.L_303:
        /*000c*/ 	.word	0x00000000
        /*0010*/ 	.short	0x0004
        /*0012*/ 	.short	0x0020
        /*0014*/ 	.byte	0x00, 0xf0, 0x41, 0x00


	//----- nvinfo : EIATTR_KPARAM_INFO
	.align		4
.L_304:
        /*0018*/ 	.byte	0x04, 0x17
        /*001a*/ 	.short	(.L_306 - .L_305)
.L_305:
        /*001c*/ 	.word	0x00000000
        /*0020*/ 	.short	0x0003
        /*0022*/ 	.short	0x0018
        /*0024*/ 	.byte	0x00, 0xf0, 0x21, 0x00


	//----- nvinfo : EIATTR_KPARAM_INFO
	.align		4
.L_306:
        /*0028*/ 	.byte	0x04, 0x17
        /*002a*/ 	.short	(.L_308 - .L_307)
.L_307:
        /*002c*/ 	.word	0x00000000
        /*0030*/ 	.short	0x0002
        /*0032*/ 	.short	0x0008
        /*0034*/ 	.byte	0x00, 0xf0, 0x41, 0x00


	//----- nvinfo : EIATTR_KPARAM_INFO
	.align		4
.L_308:
        /*0038*/ 	.byte	0x04, 0x17
        /*003a*/ 	.short	(.L_310 - .L_309)
.L_309:
        /*003c*/ 	.word	0x00000000
        /*0040*/ 	.short	0x0001
        /*0042*/ 	.short	0x0004
        /*0044*/ 	.byte	0x00, 0xf0, 0x11, 0x00


	//----- nvinfo : EIATTR_KPARAM_INFO
	.align		4
.L_310:
        /*0048*/ 	.byte	0x04, 0x17
        /*004a*/ 	.short	(.L_312 - .L_311)
.L_311:
        /*004c*/ 	.word	0x00000000
        /*0050*/ 	.short	0x0000
        /*0052*/ 	.short	0x0000
        /*0054*/ 	.byte	0x00, 0xf0, 0x11, 0x00


	//----- nvinfo : EIATTR_SPARSE_MMA_MASK
	.align		4
.L_312:
        /*0058*/ 	.byte	0x03, 0x50
        /*005a*/ 	.short	0x0000


	//----- nvinfo : EIATTR_MAXREG_COUNT
	.align		4
        /*005c*/ 	.byte	0x03, 0x1b
        /*005e*/ 	.short	0x00ff


	//----- nvinfo : EIATTR_MERCURY_ISA_VERSION
	.align		4
        /*0060*/ 	.byte	0x03, 0x5f
        /*0062*/ 	.short	0x0101


	//----- nvinfo : EIATTR_VRC_CTA_INIT_COUNT
	.align		4
        /*0064*/ 	.byte	0x02, 0x4a
	.zero		1
	.zero		1


	//----- nvinfo : EIATTR_EXIT_INSTR_OFFSETS
	.align		4
        /*0068*/ 	.byte	0x04, 0x1c
        /*006a*/ 	.short	(.L_314 - .L_313)


	//   ....[0]....
.L_313:
        /*006c*/ 	.word	0x000001f0


	//   ....[1]....
        /*0070*/ 	.word	0x000006c0


	//   ....[2]....
        /*0074*/ 	.word	0x000008f0


	//   ....[3]....
        /*0078*/ 	.word	0x00000a50


	//   ....[4]....
        /*007c*/ 	.word	0x00000b20


	//   ....[5]....
        /*0080*/ 	.word	0x00000b40


	//   ....[6]....
        /*0084*/ 	.word	0x00000f60


	//   ....[7]....
        /*0088*/ 	.word	0x000011d0


	//   ....[8]....
        /*008c*/ 	.word	0x00001330


	//   ....[9]....
        /*0090*/ 	.word	0x00001360


	//   ....[10]....
        /*0094*/ 	.word	0x000013d0


	//----- nvinfo : EIATTR_MAX_THREADS
	.align		4
.L_314:
        /*0098*/ 	.byte	0x04, 0x05
        /*009a*/ 	.short	(.L_316 - .L_315)
.L_315:
        /*009c*/ 	.word	0x00000080
        /*00a0*/ 	.word	0x00000001
        /*00a4*/ 	.word	0x00000001


	//----- nvinfo : EIATTR_CRS_STACK_SIZE
	.align		4
.L_316:
        /*00a8*/ 	.byte	0x04, 0x1e
        /*00aa*/ 	.short	(.L_318 - .L_317)
.L_317:
        /*00ac*/ 	.word	0x00000000


	//----- nvinfo : EIATTR_CBANK_PARAM_SIZE
	.align		4
.L_318:
        /*00b0*/ 	.byte	0x03, 0x19
        /*00b2*/ 	.short	0x0030


	//----- nvinfo : EIATTR_PARAM_CBANK
	.align		4
        /*00b4*/ 	.byte	0x04, 0x0a
        /*00b6*/ 	.short	(.L_320 - .L_319)
	.align		4
.L_319:
        /*00b8*/ 	.word	index@(.nv.constant0._ZN3cub18CUB_300001_SM_10006detail9transform16transform_kernelINS2_10policy_hubILb1EN4cuda3std3__45tupleIJN6thrust24THRUST_300001_SM_1000_NS6detail15normal_iteratorINSA_10device_ptrIdEEEEEEEE10policy1000EiNSB_10functional5actorINSJ_9compositeIJNSJ_16operator_adaptorINS7_5minusIvEEEENSK_INSJ_8argumentILj0EEEEENSK_INSJ_5valueIdEEEEEEEEESF_JPdEEEvT0_iT1_T2_DpNS2_10kernel_argIT3_EE)
        /*00bc*/ 	.short	0x0380
        /*00be*/ 	.short	0x0030


	//----- nvinfo : EIATTR_SW_WAR
	.align		4
.L_320:
        /*00c0*/ 	.byte	0x04, 0x36
        /*00c2*/ 	.short	(.L_322 - .L_321)
.L_321:
        /*00c4*/ 	.word	0x00000008
.L_322:


//--------------------- .nv.info._ZN3cub18CUB_300001_SM_10006detail11EmptyKernelIvEEvv --------------------------
	.section	.nv.info._ZN3cub18CUB_300001_SM_10006detail11EmptyKernelIvEEvv,"",@"SHT_CUDA_INFO"
	.sectionflags	@""
	.align	4


	//----- nvinfo : EIATTR_CUDA_API_VERSION
	.align		4
        /*0000*/ 	.byte	0x04, 0x37
        /*0002*/ 	.short	(.L_324 - .L_323)
.L_323:
        /*0004*/ 	.word	0x00000082


	//----- nvinfo : EIATTR_SPARSE_MMA_MASK
	.align		4
.L_324:
        /*0008*/ 	.byte	0x03, 0x50
        /*000a*/ 	.short	0x0000


	//----- nvinfo : EIATTR_MAXREG_COUNT
	.align		4
        /*000c*/ 	.byte	0x03, 0x1b
        /*000e*/ 	.short	0x00ff


	//----- nvinfo : EIATTR_MERCURY_ISA_VERSION
	.align		4
        /*0010*/ 	.byte	0x03, 0x5f
        /*0012*/ 	.short	0x0101


	//----- nvinfo : EIATTR_VRC_CTA_INIT_COUNT
	.align		4
        /*0014*/ 	.byte	0x02, 0x4a
	.zero		1
	.zero		1


	//----- nvinfo : EIATTR_EXIT_INSTR_OFFSETS
	.align		4
        /*0018*/ 	.byte	0x04, 0x1c
        /*001a*/ 	.short	(.L_326 - .L_325)


	//   ....[0]....
.L_325:
        /*001c*/ 	.word	0x00000010


	//----- nvinfo : EIATTR_SW_WAR
	.align		4
.L_326:
        /*0020*/ 	.byte	0x04, 0x36
        /*0022*/ 	.short	(.L_328 - .L_327)
.L_327:
        /*0024*/ 	.word	0x00000008
.L_328:


//--------------------- .nv.info._Z7calcAvgPdS_m  --------------------------
	.section	.nv.info._Z7calcAvgPdS_m,"",@"SHT_CUDA_INFO"
	.sectionflags	@""
	.align	4


	//----- nvinfo : EIATTR_CUDA_API_VERSION
	.align		4
        /*0000*/ 	.byte	0x04, 0x37
        /*0002*/ 	.short	(.L_330 - .L_329)
.L_329:
        /*0004*/ 	.word	0x00000082


	//----- nvinfo : EIATTR_KPARAM_INFO
	.align		4
.L_330:
        /*0008*/ 	.byte	0x04, 0x17
        /*000a*/ 	.short	(.L_332 - .L_331)
.L_331:
        /*000c*/ 	.word	0x00000000
        /*0010*/ 	.short	0x0002
        /*0012*/ 	.short	0x0010
        /*0014*/ 	.byte	0x00, 0xf0, 0x21, 0x00


	//----- nvinfo : EIATTR_KPARAM_INFO
	.align		4
.L_332:
        /*0018*/ 	.byte	0x04, 0x17
        /*001a*/ 	.short	(.L_334 - .L_333)
.L_333:
        /*001c*/ 	.word	0x00000000
        /*0020*/ 	.short	0x0001
        /*0022*/ 	.short	0x0008
        /*0024*/ 	.byte	0x00, 0xf5, 0x21, 0x00


	//----- nvinfo : EIATTR_KPARAM_INFO
	.align		4
.L_334:
        /*0028*/ 	.byte	0x04, 0x17
        /*002a*/ 	.short	(.L_336 - .L_335)
.L_335:
        /*002c*/ 	.word	0x00000000
        /*0030*/ 	.short	0x0000
        /*0032*/ 	.short	0x0000
        /*0034*/ 	.byte	0x00, 0xf5, 0x21, 0x00


	//----- nvinfo : EIATTR_SPARSE_MMA_MASK
	.align		4
.L_336:
        /*0038*/ 	.byte	0x03, 0x50
        /*003a*/ 	.short	0x0000


	//----- nvinfo : EIATTR_MAXREG_COUNT
	.align		4
        /*003c*/ 	.byte	0x03, 0x1b
        /*003e*/ 	.short	0x00ff


	//----- nvinfo : EIATTR_MERCURY_ISA_VERSION
	.align		4
        /*0040*/ 	.byte	0x03, 0x5f
        /*0042*/ 	.short	0x0101


	//----- nvinfo : EIATTR_VRC_CTA_INIT_COUNT
	.align		4
        /*0044*/ 	.byte	0x02, 0x4a
	.zero		1
	.zero		1


	//----- nvinfo : EIATTR_EXIT_INSTR_OFFSETS
	.align		4
        /*0048*/ 	.byte	0x04, 0x1c
        /*004a*/ 	.short	(.L_338 - .L_337)


	//   ....[0]....
.L_337:
        /*004c*/ 	.word	0x000000d0


	//----- nvinfo : EIATTR_CBANK_PARAM_SIZE
	.align		4
.L_338:
        /*0050*/ 	.byte	0x03, 0x19
        /*0052*/ 	.short	0x0018


	//----- nvinfo : EIATTR_PARAM_CBANK
	.align		4
        /*0054*/ 	.byte	0x04, 0x0a
        /*0056*/ 	.short	(.L_340 - .L_339)
	.align		4
.L_339:
        /*0058*/ 	.word	index@(.nv.constant0._Z7calcAvgPdS_m)
        /*005c*/ 	.short	0x0380
        /*005e*/ 	.short	0x0018


	//----- nvinfo : EIATTR_SW_WAR
	.align		4
.L_340:
        /*0060*/ 	.byte	0x04, 0x36
        /*0062*/ 	.short	(.L_342 - .L_341)
.L_341:
        /*0064*/ 	.word	0x00000008
.L_342:


//--------------------- .nv.info._Z21periodogram_frequencyPdS_S_S_dmm --------------------------
	.section	.nv.info._Z21periodogram_frequencyPdS_S_S_dmm,"",@"SHT_CUDA_INFO"
	.sectionflags	@""
	.align	4


	//----- nvinfo : EIATTR_CUDA_API_VERSION
	.align		4
        /*0000*/ 	.byte	0x04, 0x37
        /*0002*/ 	.short	(.L_344 - .L_343)
.L_343:
        /*0004*/ 	.word	0x00000082


	//----- nvinfo : EIATTR_KPARAM_INFO
	.align		4
.L_344:
        /*0008*/ 	.byte	0x04, 0x17
        /*000a*/ 	.short	(.L_346 - .L_345)
.L_345:
        /*000c*/ 	.word	0x00000000
        /*0010*/ 	.short	0x0006
        /*0012*/ 	.short	0x0030
        /*0014*/ 	.byte	0x00, 0xf0, 0x21, 0x00


	//----- nvinfo : EIATTR_KPARAM_INFO
	.align		4
.L_346:
        /*0018*/ 	.byte	0x04, 0x17
        /*001a*/ 	.short	(.L_348 - .L_347)
.L_347:
        /*001c*/ 	.word	0x00000000
        /*0020*/ 	.short	0x0005
        /*0022*/ 	.short	0x0028
        /*0024*/ 	.byte	0x00, 0xf0, 0x21, 0x00


	//----- nvinfo : EIATTR_KPARAM_INFO
	.align		4
.L_348:
        /*0028*/ 	.byte	0x04, 0x17
        /*002a*/ 	.short	(.L_350 - .L_349)
.L_349:
        /*002c*/ 	.word	0x00000000
        /*0030*/ 	.short	0x0004
        /*0032*/ 	.short	0x0020
        /*0034*/ 	.byte	0x00, 0xf0, 0x21, 0x00


	//----- nvinfo : EIATTR_KPARAM_INFO
	.align		4
.L_350:
        /*0038*/ 	.byte	0x04, 0x17
        /*003a*/ 	.short	(.L_352 - .L_351)
.L_351:
        /*003c*/ 	.word	0x00000000
        /*0040*/ 	.short	0x0003
        /*0042*/ 	.short	0x0018
        /*0044*/ 	.byte	0x00, 0xf5, 0x21, 0x00


	//----- nvinfo : EIATTR_KPARAM_INFO
	.align		4
.L_352:
        /*0048*/ 	.byte	0x04, 0x17
        /*004a*/ 	.short	(.L_354 - .L_353)
.L_353:
        /*004c*/ 	.word	0x00000000
        /*0050*/ 	.short	0x0002
        /*0052*/ 	.short	0x0010
        /*0054*/ 	.byte	0x00, 0xf5, 0x21, 0x00


	//----- nvinfo : EIATTR_KPARAM_INFO
	.align		4
.L_354:
        /*0058*/ 	.byte	0x04, 0x17
        /*005a*/ 	.short	(.L_356 - .L_355)
.L_355:
        /*005c*/ 	.word	0x00000000
        /*0060*/ 	.short	0x0001
        /*0062*/ 	.short	0x0008
        /*0064*/ 	.byte	0x00, 0xf5, 0x21, 0x00


	//----- nvinfo : EIATTR_KPARAM_INFO
	.align		4
.L_356:
        /*0068*/ 	.byte	0x04, 0x17
        /*006a*/ 	.short	(.L_358 - .L_357)
.L_357:
        /*006c*/ 	.word	0x00000000
        /*0070*/ 	.short	0x0000
        /*0072*/ 	.short	0x0000
        /*0074*/ 	.byte	0x00, 0xf5, 0x21, 0x00


	//----- nvinfo : EIATTR_SPARSE_MMA_MASK
	.align		4
.L_358:
        /*0078*/ 	.byte	0x03, 0x50
        /*007a*/ 	.short	0x0000


	//----- nvinfo : EIATTR_MAXREG_COUNT
	.align		4
        /*007c*/ 	.byte	0x03, 0x1b
        /*007e*/ 	.short	0x00ff


	//----- nvinfo : EIATTR_MERCURY_ISA_VERSION
	.align		4
        /*0080*/ 	.byte	0x03, 0x5f
        /*0082*/ 	.short	0x0101


	//----- nvinfo : EIATTR_VRC_CTA_INIT_COUNT
	.align		4
        /*0084*/ 	.byte	0x02, 0x4a
	.zero		1
	.zero		1


	//----- nvinfo : EIATTR_EXIT_INSTR_OFFSETS
	.align		4
        /*0088*/ 	.byte	0x04, 0x1c
        /*008a*/ 	.short	(.L_360 - .L_359)


	//   ....[0]....
.L_359:
        /*008c*/ 	.word	0x00000090


	//   ....[1]....
        /*0090*/ 	.word	0x00001560


	//----- nvinfo : EIATTR_CRS_STACK_SIZE
	.align		4
.L_360:
        /*0094*/ 	.byte	0x04, 0x1e
        /*0096*/ 	.short	(.L_362 - .L_361)
.L_361:
        /*0098*/ 	.word	0x00000000


	//----- nvinfo : EIATTR_CBANK_PARAM_SIZE
	.align		4
.L_362:
        /*009c*/ 	.byte	0x03, 0x19
        /*009e*/ 	.short	0x0038


	//----- nvinfo : EIATTR_PARAM_CBANK
	.align		4
        /*00a0*/ 	.byte	0x04, 0x0a
        /*00a2*/ 	.short	(.L_364 - .L_363)
	.align		4
.L_363:
        /*00a4*/ 	.word	index@(.nv.constant0._Z21periodogram_frequencyPdS_S_S_dmm)
        /*00a8*/ 	.short	0x0380
        /*00aa*/ 	.short	0x0038


	//----- nvinfo : EIATTR_SW_WAR
	.align		4
.L_364:
        /*00ac*/ 	.byte	0x04, 0x36
        /*00ae*/ 	.short	(.L_366 - .L_365)
.L_365:
        /*00b0*/ 	.word	0x00000008
.L_366:


//--------------------- .nv.callgraph             --------------------------
	.section	.nv.callgraph,"",@"SHT_CUDA_CALLGRAPH"
	.align	4
	.sectionentsize	8
	.align		4
        /*0000*/ 	.word	0x00000000
	.align		4
        /*0004*/ 	.word	0xffffffff
	.align		4
        /*0008*/ 	.word	0x00000000
	.align		4
        /*000c*/ 	.word	0xfffffffe
	.align		4
        /*0010*/ 	.word	0x00000000
	.align		4
        /*0014*/ 	.word	0xfffffffd
	.align		4
        /*0018*/ 	.word	0x00000000
	.align		4
        /*001c*/ 	.word	0xfffffffc


//--------------------- .nv.constant4             --------------------------
	.section	.nv.constant4,"a",@progbits
	.align	8
	.align		8
.nv.constant4:
        /*0000*/ 	.dword	_ZN34_INTERNAL_6a2d4ba3_4_k_cu_7bd95bcd4cuda3std3__45__cpo5beginE
	.align		8
        /*0008*/ 	.dword	_ZN34_INTERNAL_6a2d4ba3_4_k_cu_7bd95bcd4cuda3std3__45__cpo3endE
	.align		8
        /*0010*/ 	.dword	_ZN34_INTERNAL_6a2d4ba3_4_k_cu_7bd95bcd4cuda3std3__45__cpo6cbeginE
	.align		8
        /*0018*/ 	.dword	_ZN34_INTERNAL_6a2d4ba3_4_k_cu_7bd95bcd4cuda3std3__45__cpo4cendE
	.align		8
        /*0020*/ 	.dword	_ZN34_INTERNAL_6a2d4ba3_4_k_cu_7bd95bcd4cuda3std3__45__cpo6rbeginE
	.align		8
        /*0028*/ 	.dword	_ZN34_INTERNAL_6a2d4ba3_4_k_cu_7bd95bcd4cuda3std3__45__cpo4rendE
	.align		8
        /*0030*/ 	.dword	_ZN34_INTERNAL_6a2d4ba3_4_k_cu_7bd95bcd4cuda3std3__45__cpo7crbeginE
	.align		8
        /*0038*/ 	.dword	_ZN34_INTERNAL_6a2d4ba3_4_k_cu_7bd95bcd4cuda3std3__45__cpo5crendE
	.align		8
        /*0040*/ 	.dword	_ZN34_INTERNAL_6a2d4ba3_4_k_cu_7bd95bcd4cuda3std3__436_GLOBAL__N__6a2d4ba3_4_k_cu_7bd95bcd6ignoreE
	.align		8
        /*0048*/ 	.dword	_ZN34_INTERNAL_6a2d4ba3_4_k_cu_7bd95bcd4cuda3std3__419piecewise_constructE
	.align		8
        /*0050*/ 	.dword	_ZN34_INTERNAL_6a2d4ba3_4_k_cu_7bd95bcd4cuda3std3__48in_placeE
	.align		8
        /*0058*/ 	.dword	_ZN34_INTERNAL_6a2d4ba3_4_k_cu_7bd95bcd4cuda3std3__420unreachable_sentinelE
	.align		8
        /*0060*/ 	.dword	_ZN34_INTERNAL_6a2d4ba3_4_k_cu_7bd95bcd4cuda3std3__47nulloptE
	.align		8
        /*0068*/ 	.dword	_ZN34_INTERNAL_6a2d4ba3_4_k_cu_7bd95bcd4cuda3std3__48unexpectE
	.align		8
        /*0070*/ 	.dword	_ZN34_INTERNAL_6a2d4ba3_4_k_cu_7bd95bcd4cuda3std6ranges3__45__cpo4swapE
	.align		8
        /*0078*/ 	.dword	_ZN34_INTERNAL_6a2d4ba3_4_k_cu_7bd95bcd4cuda3std6ranges3__45__cpo9iter_moveE
	.align		8
        /*0080*/ 	.dword	_ZN34_INTERNAL_6a2d4ba3_4_k_cu_7bd95bcd4cuda3std6ranges3__45__cpo5beginE
	.align		8
        /*0088*/ 	.dword	_ZN34_INTERNAL_6a2d4ba3_4_k_cu_7bd95bcd4cuda3std6ranges3__45__cpo3endE
	.align		8
        /*0090*/ 	.dword	_ZN34_INTERNAL_6a2d4ba3_4_k_cu_7bd95bcd4cuda3std6ranges3__45__cpo6cbeginE
	.align		8
        /*0098*/ 	.dword	_ZN34_INTERNAL_6a2d4ba3_4_k_cu_7bd95bcd4cuda3std6ranges3__45__cpo4cendE
	.align		8
        /*00a0*/ 	.dword	_ZN34_INTERNAL_6a2d4ba3_4_k_cu_7bd95bcd4cuda3std6ranges3__45__cpo7advanceE
	.align		8
        /*00a8*/ 	.dword	_ZN34_INTERNAL_6a2d4ba3_4_k_cu_7bd95bcd4cuda3std6ranges3__45__cpo9iter_swapE
	.align		8
        /*00b0*/ 	.dword	_ZN34_INTERNAL_6a2d4ba3_4_k_cu_7bd95bcd4cuda3std6ranges3__45__cpo4nextE
	.align		8
        /*00b8*/ 	.dword	_ZN34_INTERNAL_6a2d4ba3_4_k_cu_7bd95bcd4cuda3std6ranges3__45__cpo4prevE
	.align		8
        /*00c0*/ 	.dword	_ZN34_INTERNAL_6a2d4ba3_4_k_cu_7bd95bcd4cuda3std6ranges3__45__cpo4dataE
	.align		8
        /*00c8*/ 	.dword	_ZN34_INTERNAL_6a2d4ba3_4_k_cu_7bd95bcd4cuda3std6ranges3__45__cpo5cdataE
	.align		8
        /*00d0*/ 	.dword	_ZN34_INTERNAL_6a2d4ba3_4_k_cu_7bd95bcd4cuda3std6ranges3__45__cpo4sizeE
	.align		8
        /*00d8*/ 	.dword	_ZN34_INTERNAL_6a2d4ba3_4_k_cu_7bd95bcd4cuda3std6ranges3__45__cpo5ssizeE
	.align		8
        /*00e0*/ 	.dword	_ZN34_INTERNAL_6a2d4ba3_4_k_cu_7bd95bcd4cuda3std6ranges3__45__cpo8distanceE
	.align		8
        /*00e8*/ 	.dword	_ZN34_INTERNAL_6a2d4ba3_4_k_cu_7bd95bcd6thrust24THRUST_300001_SM_1000_NS8cuda_cub3parE
	.align		8
        /*00f0*/ 	.dword	_ZN34_INTERNAL_6a2d4ba3_4_k_cu_7bd95bcd6thrust24THRUST_300001_SM_1000_NS8cuda_cub10par_nosyncE
	.align		8
        /*00f8*/ 	.dword	_ZN34_INTERNAL_6a2d4ba3_4_k_cu_7bd95bcd6thrust24THRUST_300001_SM_1000_NS6system6detail10sequential3seqE
	.align		8
        /*0100*/ 	.dword	_ZN34_INTERNAL_6a2d4ba3_4_k_cu_7bd95bcd6thrust24THRUST_300001_SM_1000_NS12placeholders2_1E
	.align		8
        /*0108*/ 	.dword	_ZN34_INTERNAL_6a2d4ba3_4_k_cu_7bd95bcd6thrust24THRUST_300001_SM_1000_NS12placeholders2_2E
	.align		8
        /*0110*/ 	.dword	_ZN34_INTERNAL_6a2d4ba3_4_k_cu_7bd95bcd6thrust24THRUST_300001_SM_1000_NS12placeholders2_3E
	.align		8
        /*0118*/ 	.dword	_ZN34_INTERNAL_6a2d4ba3_4_k_cu_7bd95bcd6thrust24THRUST_300001_SM_1000_NS12placeholders2_4E
	.align		8
        /*0120*/ 	.dword	_ZN34_INTERNAL_6a2d4ba3_4_k_cu_7bd95bcd6thrust24THRUST_300001_SM_1000_NS12placeholders2_5E
	.align		8
        /*0128*/ 	.dword	_ZN34_INTERNAL_6a2d4ba3_4_k_cu_7bd95bcd6thrust24THRUST_300001_SM_1000_NS12placeholders2_6E
	.align		8
        /*0130*/ 	.dword	_ZN34_INTERNAL_6a2d4ba3_4_k_cu_7bd95bcd6thrust24THRUST_300001_SM_1000_NS12placeholders2_7E
	.align		8
        /*0138*/ 	.dword	_ZN34_INTERNAL_6a2d4ba3_4_k_cu_7bd95bcd6thrust24THRUST_300001_SM_1000_NS12placeholders2_8E
	.align		8
        /*0140*/ 	.dword	_ZN34_INTERNAL_6a2d4ba3_4_k_cu_7bd95bcd6thrust24THRUST_300001_SM_1000_NS12placeholders2_9E
	.align		8
        /*0148*/ 	.dword	_ZN34_INTERNAL_6a2d4ba3_4_k_cu_7bd95bcd6thrust24THRUST_300001_SM_1000_NS12placeholders3_10E
	.align		8
        /*0150*/ 	.dword	_ZN34_INTERNAL_6a2d4ba3_4_k_cu_7bd95bcd6thrust24THRUST_300001_SM_1000_NS3seqE


//--------------------- .text._ZN3cub18CUB_300001_SM_10006detail6reduce28DeviceReduceSingleTileKernelINS2_10policy_hubIdyN4cuda3std3__44plusIdEEE10Policy1000EPdSC_iS9_ddNS7_10__identityEEEvT0_T1_T2_T3_T4_T6_ --------------------------
	.section	.text._ZN3cub18CUB_300001_SM_10006detail6reduce28DeviceReduceSingleTileKernelINS2_10policy_hubIdyN4cuda3std3__44plusIdEEE10Policy1000EPdSC_iS9_ddNS7_10__identityEEEvT0_T1_T2_T3_T4_T6_,"ax",@progbits
	.align	128
        .global         _ZN3cub18CUB_300001_SM_10006detail6reduce28DeviceReduceSingleTileKernelINS2_10policy_hubIdyN4cuda3std3__44plusIdEEE10Policy1000EPdSC_iS9_ddNS7_10__identityEEEvT0_T1_T2_T3_T4_T6_
        .type           _ZN3cub18CUB_300001_SM_10006detail6reduce28DeviceReduceSingleTileKernelINS2_10policy_hubIdyN4cuda3std3__44plusIdEEE10Policy1000EPdSC_iS9_ddNS7_10__identityEEEvT0_T1_T2_T3_T4_T6_,@function
        .size           _ZN3cub18CUB_300001_SM_10006detail6reduce28DeviceReduceSingleTileKernelINS2_10policy_hubIdyN4cuda3std3__44plusIdEEE10Policy1000EPdSC_iS9_ddNS7_10__identityEEEvT0_T1_T2_T3_T4_T6_,(.L_x_229 - _ZN3cub18CUB_300001_SM_10006detail6reduce28DeviceReduceSingleTileKernelINS2_10policy_hubIdyN4cuda3std3__44plusIdEEE10Policy1000EPdSC_iS9_ddNS7_10__identityEEEvT0_T1_T2_T3_T4_T6_)
        .other          _ZN3cub18CUB_300001_SM_10006detail6reduce28DeviceReduceSingleTileKernelINS2_10policy_hubIdyN4cuda3std3__44plusIdEEE10Policy1000EPdSC_iS9_ddNS7_10__identityEEEvT0_T1_T2_T3_T4_T6_,@"STO_CUDA_ENTRY STV_DEFAULT"
_ZN3cub18CUB_300001_SM_10006detail6reduce28DeviceReduceSingleTileKernelINS2_10policy_hubIdyN4cuda3std3__44plusIdEEE10Policy1000EPdSC_iS9_ddNS7_10__identityEEEvT0_T1_T2_T3_T4_T6_:
.text._ZN3cub18CUB_300001_SM_10006detail6reduce28DeviceReduceSingleTileKernelINS2_10policy_hubIdyN4cuda3std3__44plusIdEEE10Policy1000EPdSC_iS9_ddNS7_10__identityEEEvT0_T1_T2_T3_T4_T6_:
[----:B------:R-:W-:Y:S01]  /*0000*/  LDC R1, c[0x0][0x37c] ;  /* 0x0000df00ff017b82 */ /* 0x000fe20000000800 */
[----:B------:R-:W0:Y:S01]  /*0010*/  LDCU UR4, c[0x0][0x390] ;  /* 0x00007200ff0477ac */ /* 0x000e220008000800 */
[----:B------:R-:W1:Y:S01]  /*0020*/  LDCU.64 UR6, c[0x0][0x358] ;  /* 0x00006b00ff0677ac */ /* 0x000e620008000a00 */
[----:B0-----:R-:W-:-:S05]  /*0030*/  IMAD.U32 R4, RZ, RZ, UR4 ;  /* 0x00000004ff047e24 */ /* 0x001fca000f8e00ff */
[----:B------:R-:W-:-:S13]  /*0040*/  ISETP.NE.AND P0, PT, R4, RZ, PT ;  /* 0x000000ff0400720c */ /* 0x000fda0003f05270 */
[----:B-1----:R-:W-:Y:S05]  /*0050*/  @P0 BRA `(.L_x_0) ;  /* 0x00000000001c0947 */ /* 0x002fea0003800000 */
[----:B------:R-:W0:Y:S02]  /*0060*/  S2R R0, SR_TID.X ;  /* 0x0000000000007919 */ /* 0x000e240000002100 */
[----:B0-----:R-:W-:-:S13]  /*0070*/  ISETP.NE.AND P0, PT, R0, RZ, PT ;  /* 0x000000ff0000720c */ /* 0x001fda0003f05270 */
[----:B------:R-:W-:Y:S05]  /*0080*/  @P0 EXIT ;  /* 0x000000000000094d */ /* 0x000fea0003800000 */
[----:B------:R-:W0:Y:S08]  /*0090*/  LDC.64 R2, c[0x0][0x388] ;  /* 0x0000e200ff027b82 */ /* 0x000e300000000a00 */
[----:B------:R-:W0:Y:S02]  /*00a0*/  LDC.64 R4, c[0x0][0x398] ;  /* 0x0000e600ff047b82 */ /* 0x000e240000000a00 */
[----:B0-----:R-:W-:Y:S01]  /*00b0*/  STG.E.64 desc[UR6][R2.64], R4 ;  /* 0x0000000402007986 */ /* 0x001fe2000c101b06 */
[----:B------:R-:W-:Y:S05]  /*00c0*/  EXIT ;  /* 0x000000000000794d */ /* 0x000fea0003800000 */
.L_x_0:
[----:B------:R-:W-:Y:S01]  /*00d0*/  ISETP.GT.AND P0, PT, R4, 0xdff, PT ;  /* 0x00000dff0400780c */ /* 0x000fe20003f04270 */
[----:B------:R-:W-:-:S12]  /*00e0*/  BSSY.RECONVERGENT B0, `(.L_x_1) ;  /* 0x0000242000007945 */ /* 0x000fd80003800200 */
[----:B------:R-:W-:Y:S05]  /*00f0*/  @P0 BRA `(.L_x_2) ;  /* 0x0000001400180947 */ /* 0x000fea0003800000 */
[----:B------:R-:W0:Y:S01]  /*0100*/  S2R R5, SR_TID.X ;  /* 0x0000000000057919 */ /* 0x000e220000002100 */
[----:B------:R-:W-:Y:S01]  /*0110*/  BSSY.RECONVERGENT B1, `(.L_x_3) ;  /* 0x0000009000017945 */ /* 0x000fe20003800200 */
[----:B------:R-:W-:Y:S02]  /*0120*/  CS2R R2, SRZ ;  /* 0x0000000000027805 */ /* 0x000fe4000001ff00 */
[----:B0-----:R-:W-:Y:S01]  /*0130*/  ISETP.GE.AND P0, PT, R5, R4, PT ;  /* 0x000000040500720c */ /* 0x001fe20003f06270 */
[----:B------:R-:W-:-:S12]  /*0140*/  IMAD.MOV.U32 R7, RZ, RZ, R5 ;  /* 0x000000ffff077224 */ /* 0x000fd800078e0005 */
[----:B------:R-:W-:Y:S05]  /*0150*/  @P0 BRA `(.L_x_4) ;  /* 0x0000000000100947 */ /* 0x000fea0003800000 */
[----:B------:R-:W0:Y:S02]  /*0160*/  LDC.64 R2, c[0x0][0x380] ;  /* 0x0000e000ff027b82 */ /* 0x000e240000000a00 */
[----:B0-----:R-:W-:-:S06]  /*0170*/  IMAD.WIDE.U32 R2, R5, 0x8, R2 ;  /* 0x0000000805027825 */ /* 0x001fcc00078e0002 */
[----:B------:R-:W5:Y:S01]  /*0180*/  LDG.E.64.CONSTANT R2, desc[UR6][R2.64] ;  /* 0x0000000602027981 */ /* 0x000f62000c1e9b00 */
[----:B------:R-:W-:-:S07]  /*0190*/  VIADD R7, R5, 0x200 ;  /* 0x0000020005077836 */ /* 0x000fce0000000000 */
.L_x_4:
[----:B------:R-:W-:Y:S05]  /*01a0*/  BSYNC.RECONVERGENT B1 ;  /* 0x0000000000017941 */ /* 0x000fea0003800200 */
.L_x_3:
[----:B------:R-:W-:Y:S01]  /*01b0*/  ISETP.GE.AND P0, PT, R7, R4, PT ;  /* 0x000000040700720c */ /* 0x000fe20003f06270 */
[----:B------:R-:W-:-:S12]  /*01c0*/  BSSY.RECONVERGENT B1, `(.L_x_5) ;  /* 0x0000076000017945 */ /* 0x000fd80003800200 */
[----:B------:R-:W-:Y:S05]  /*01d0*/  @P0 BRA `(.L_x_6) ;  /* 0x0000000400d00947 */ /* 0x000fea0003800000 */
[----:B------:R-:W-:Y:S01]  /*01e0*/  LOP3.LUT R9, RZ, R7, RZ, 0x33, !PT ;  /* 0x00000007ff097212 */ /* 0x000fe200078e33ff */
[----:B------:R-:W-:Y:S04]  /*01f0*/  BSSY.RECONVERGENT B2, `(.L_x_7) ;  /* 0x0000017000027945 */ /* 0x000fe80003800200 */
[----:B------:R-:W-:-:S05]  /*0200*/  IMAD.IADD R0, R9, 0x1, R4 ;  /* 0x0000000109007824 */ /* 0x000fca00078e0204 */
[C---:B------:R-:W-:Y:S02]  /*0210*/  LOP3.LUT R6, R0.reuse, 0x600, RZ, 0xc0, !PT ;  /* 0x0000060000067812 */ /* 0x040fe400078ec0ff */
[----:B------:R-:W-:Y:S02]  /*0220*/  ISETP.GE.U32.AND P0, PT, R0, 0x600, PT ;  /* 0x000006000000780c */ /* 0x000fe40003f06070 */
[----:B------:R-:W-:-:S13]  /*0230*/  ISETP.NE.AND P1, PT, R6, 0x600, PT ;  /* 0x000006000600780c */ /* 0x000fda0003f25270 */
[----:B------:R-:W-:Y:S05]  /*0240*/  @!P1 BRA `(.L_x_8) ;  /* 0x0000000000449947 */ /* 0x000fea0003800000 */
[----:B------:R-:W0:Y:S01]  /*0250*/  LDC.64 R8, c[0x0][0x380] ;  /* 0x0000e000ff087b82 */ /* 0x000e220000000a00 */
[----:B------:R-:W-:-:S04]  /*0260*/  LEA.HI R0, R0, 0x1, RZ, 0x17 ;  /* 0x0000000100007811 */ /* 0x000fc800078fb8ff */
[----:B------:R-:W-:-:S05]  /*0270*/  LOP3.LUT R0, R0, 0x3, RZ, 0xc0, !PT ;  /* 0x0000000300007812 */ /* 0x000fca00078ec0ff */
[----:B------:R-:W-:Y:S02]  /*0280*/  IMAD.MOV R0, RZ, RZ, -R0 ;  /* 0x000000ffff007224 */ /* 0x000fe400078e0a00 */
[----:B0-----:R-:W-:-:S04]  /*0290*/  IMAD.WIDE.U32 R8, R7, 0x8, R8 ;  /* 0x0000000807087825 */ /* 0x001fc800078e0008 */
[----:B------:R-:W-:Y:S02]  /*02a0*/  IMAD.MOV.U32 R6, RZ, RZ, R8 ;  /* 0x000000ffff067224 */ /* 0x000fe400078e0008 */
[----:B------:R-:W-:-:S07]  /*02b0*/  IMAD.MOV.U32 R11, RZ, RZ, R9 ;  /* 0x000000ffff0b7224 */ /* 0x000fce00078e0009 */
.L_x_9:
[----:B------:R-:W-:Y:S02]  /*02c0*/  IMAD.MOV.U32 R8, RZ, RZ, R6 ;  /* 0x000000ffff087224 */ /* 0x000fe400078e0006 */
[----:B------:R-:W-:-:S06]  /*02d0*/  IMAD.MOV.U32 R9, RZ, RZ, R11 ;  /* 0x000000ffff097224 */ /* 0x000fcc00078e000b */
[----:B------:R-:W2:Y:S01]  /*02e0*/  LDG.E.64.CONSTANT R8, desc[UR6][R8.64] ;  /* 0x0000000608087981 */ /* 0x000ea2000c1e9b00 */
[----:B------:R-:W-:Y:S01]  /*02f0*/  VIADD R0, R0, 0x1 ;  /* 0x0000000100007836 */ /* 0x000fe20000000000 */
[----:B------:R-:W-:Y:S01]  /*0300*/  IADD3 R6, P2, PT, R6, 0x1000, RZ ;  /* 0x0000100006067810 */ /* 0x000fe20007f5e0ff */
[----:B------:R-:W-:-:S03]  /*0310*/  VIADD R7, R7, 0x200 ;  /* 0x0000020007077836 */ /* 0x000fc60000000000 */
[----:B------:R-:W-:Y:S01]  /*0320*/  ISETP.NE.AND P1, PT, R0, RZ, PT ;  /* 0x000000ff0000720c */ /* 0x000fe20003f25270 */
[----:B------:R-:W-:Y:S01]  /*0330*/  IMAD.X R11, RZ, RZ, R11, P2 ;  /* 0x000000ffff0b7224 */ /* 0x000fe200010e060b */
[----:B--2--5:R-:W-:-:S11]  /*0340*/  DADD R2, R8, R2 ;  /* 0x0000000008027229 */ /* 0x024fd60000000002 */
[----:B------:R-:W-:Y:S05]  /*0350*/  @P1 BRA `(.L_x_9) ;  /* 0xfffffffc00d81947 */ /* 0x000fea000383ffff */
.L_x_8:
[----:B------:R-:W-:Y:S05]  /*0360*/  BSYNC.RECONVERGENT B2 ;  /* 0x0000000000027941 */ /* 0x000fea0003800200 */
.L_x_7:
[----:B------:R-:W-:Y:S05]  /*0370*/  @!P0 BRA `(.L_x_6) ;  /* 0x0000000400688947 */ /* 0x000fea0003800000 */
[----:B------:R-:W-:Y:S01]  /*0380*/  IMAD.IADD R0, R4, 0x1, -R7 ;  /* 0x0000000104007824 */ /* 0x000fe200078e0a07 */
[----:B------:R-:W-:Y:S01]  /*0390*/  BSSY.RECONVERGENT B2, `(.L_x_10) ;  /* 0x0000031000027945 */ /* 0x000fe20003800200 */
[----:B------:R-:W-:-:S03]  /*03a0*/  PLOP3.LUT P0, PT, PT, PT, PT, 0x80, 0x8 ;  /* 0x000000000008781c */ /* 0x000fc60003f0f070 */
[----:B------:R-:W-:-:S13]  /*03b0*/  ISETP.GT.AND P1, PT, R0, 0x1800, PT ;  /* 0x000018000000780c */ /* 0x000fda0003f24270 */
[----:B------:R-:W-:Y:S05]  /*03c0*/  @!P1 BRA `(.L_x_11) ;  /* 0x0000000000b49947 */ /* 0x000fea0003800000 */
[----:B------:R-:W-:Y:S01]  /*03d0*/  PLOP3.LUT P0, PT, PT, PT, PT, 0x8, 0x80 ;  /* 0x000000000080781c */ /* 0x000fe20003f0e170 */
[----:B------:R-:W-:-:S12]  /*03e0*/  VIADD R0, R4, 0xffffe800 ;  /* 0xffffe80004007836 */ /* 0x000fd80000000000 */
.L_x_12:
[----:B------:R-:W0:Y:S02]  /*03f0*/  LDC.64 R32, c[0x0][0x380] ;  /* 0x0000e000ff207b82 */ /* 0x000e240000000a00 */
[----:B0-----:R-:W-:-:S05]  /*0400*/  IMAD.WIDE R14, R7, 0x8, R32 ;  /* 0x00000008070e7825 */ /* 0x001fca00078e0220 */
[----:B------:R-:W2:Y:S04]  /*0410*/  LDG.E.64.CONSTANT R8, desc[UR6][R14.64] ;  /* 0x000000060e087981 */ /* 0x000ea8000c1e9b00 */
[----:B------:R-:W3:Y:S04]  /*0420*/  LDG.E.64.CONSTANT R10, desc[UR6][R14.64+0x1000] ;  /* 0x001000060e0a7981 */ /* 0x000ee8000c1e9b00 */
[----:B------:R-:W4:Y:S01]  /*0430*/  LDG.E.64.CONSTANT R12, desc[UR6][R14.64+0x2000] ;  /* 0x002000060e0c7981 */ /* 0x000f22000c1e9b00 */
[----:B------:R-:W-:-:S03]  /*0440*/  VIADD R41, R7, 0x800 ;  /* 0x0000080007297836 */ /* 0x000fc60000000000 */
[----:B------:R-:W4:Y:S01]  /*0450*/  LDG.E.64.CONSTANT R30, desc[UR6][R14.64+0x3000] ;  /* 0x003000060e1e7981 */ /* 0x000f22000c1e9b00 */
[----:B------:R-:W-:-:S05]  /*0460*/  IMAD.WIDE R40, R41, 0x8, R32 ;  /* 0x0000000829287825 */ /* 0x000fca00078e0220 */
[----:B------:R-:W4:Y:S04]  /*0470*/  LDG.E.64.CONSTANT R28, desc[UR6][R40.64] ;  /* 0x00000006281c7981 */ /* 0x000f28000c1e9b00 */
[----:B------:R-:W4:Y:S04]  /*0480*/  LDG.E.64.CONSTANT R26, desc[UR6][R40.64+0x1000] ;  /* 0x00100006281a7981 */ /* 0x000f28000c1e9b00 */
        /* <DEDUP_REMOVED lines=12> */
[----:B------:R-:W4:Y:S04]  /*0550*/  LDG.E.64.CONSTANT R34, desc[UR6][R44.64+0x2000] ;  /* 0x002000062c227981 */ /* 0x000f28000c1e9b00 */
[----:B------:R-:W4:Y:S01]  /*0560*/  LDG.E.64.CONSTANT R32, desc[UR6][R44.64+0x3000] ;  /* 0x003000062c207981 */ /* 0x000f22000c1e9b00 */
[----:B------:R-:W-:-:S05]  /*0570*/  VIADD R7, R7, 0x2000 ;  /* 0x0000200007077836 */ /* 0x000fca0000000000 */
[----:B------:R-:W-:Y:S01]  /*0580*/  ISETP.GE.AND P1, PT, R7, R0, PT ;  /* 0x000000000700720c */ /* 0x000fe20003f26270 */
[----:B--2--5:R-:W-:-:S08]  /*0590*/  DADD R8, R8, R2 ;  /* 0x0000000008087229 */ /* 0x024fd00000000002 */
[----:B---3--:R-:W-:-:S08]  /*05a0*/  DADD R8, R8, R10 ;  /* 0x0000000008087229 */ /* 0x008fd0000000000a */
[----:B----4-:R-:W-:-:S08]  /*05b0*/  DADD R8, R8, R12 ;  /* 0x0000000008087229 */ /* 0x010fd0000000000c */
[----:B------:R-:W-:-:S08]  /*05c0*/  DADD R8, R8, R30 ;  /* 0x0000000008087229 */ /* 0x000fd0000000001e */
        /* <DEDUP_REMOVED lines=11> */
[----:B------:R-:W-:Y:S01]  /*0680*/  DADD R2, R8, R32 ;  /* 0x0000000008027229 */ /* 0x000fe20000000020 */
[----:B------:R-:W-:Y:S10]  /*0690*/  @!P1 BRA `(.L_x_12) ;  /* 0xfffffffc00549947 */ /* 0x000ff4000383ffff */
.L_x_11:
[----:B------:R-:W-:Y:S05]  /*06a0*/  BSYNC.RECONVERGENT B2 ;  /* 0x0000000000027941 */ /* 0x000fea0003800200 */
.L_x_10:
[----:B------:R-:W-:Y:S01]  /*06b0*/  IMAD.IADD R0, R4, 0x1, -R7 ;  /* 0x0000000104007824 */ /* 0x000fe200078e0a07 */
[----:B------:R-:W-:Y:S04]  /*06c0*/  BSSY.RECONVERGENT B2, `(.L_x_13) ;  /* 0x0000019000027945 */ /* 0x000fe80003800200 */
[----:B------:R-:W-:-:S13]  /*06d0*/  ISETP.GT.AND P1, PT, R0, 0x800, PT ;  /* 0x000008000000780c */ /* 0x000fda0003f24270 */
[----:B------:R-:W-:Y:S05]  /*06e0*/  @!P1 BRA `(.L_x_14) ;  /* 0x0000000000589947 */ /* 0x000fea0003800000 */
        /* <DEDUP_REMOVED lines=12> */
[----:B------:R-:W-:Y:S01]  /*07b0*/  PLOP3.LUT P0, PT, PT, PT, PT, 0x8, 0x80 ;  /* 0x000000000080781c */ /* 0x000fe20003f0e170 */
[----:B------:R-:W-:Y:S01]  /*07c0*/  VIADD R7, R7, 0x1000 ;  /* 0x0000100007077836 */ /* 0x000fe20000000000 */
[----:B--2--5:R-:W-:-:S08]  /*07d0*/  DADD R10, R2, R10 ;  /* 0x00000000020a7229 */ /* 0x024fd0000000000a */
[----:B---3--:R-:W-:-:S08]  /*07e0*/  DADD R10, R10, R12 ;  /* 0x000000000a0a7229 */ /* 0x008fd0000000000c */
[----:B----4-:R-:W-:-:S08]  /*07f0*/  DADD R10, R10, R14 ;  /* 0x000000000a0a7229 */ /* 0x010fd0000000000e */
[----:B------:R-:W-:-:S08]  /*0800*/  DADD R10, R10, R16 ;  /* 0x000000000a0a7229 */ /* 0x000fd00000000010 */
[----:B------:R-:W-:-:S08]  /*0810*/  DADD R10, R10, R20 ;  /* 0x000000000a0a7229 */ /* 0x000fd00000000014 */
[----:B------:R-:W-:-:S08]  /*0820*/  DADD R10, R10, R22 ;  /* 0x000000000a0a7229 */ /* 0x000fd00000000016 */
[----:B------:R-:W-:-:S08]  /*0830*/  DADD R10, R10, R24 ;  /* 0x000000000a0a7229 */ /* 0x000fd00000000018 */
[----:B------:R-:W-:-:S11]  /*0840*/  DADD R2, R10, R26 ;  /* 0x000000000a027229 */ /* 0x000fd6000000001a */
.L_x_14:
[----:B------:R-:W-:Y:S05]  /*0850*/  BSYNC.RECONVERGENT B2 ;  /* 0x0000000000027941 */ /* 0x000fea0003800200 */
.L_x_13:
[----:B------:R-:W-:-:S13]  /*0860*/  ISETP.LT.OR P0, PT, R7, R4, P0 ;  /* 0x000000040700720c */ /* 0x000fda0000701670 */
[----:B------:R-:W-:Y:S05]  /*0870*/  @!P0 BRA `(.L_x_6) ;  /* 0x0000000000288947 */ /* 0x000fea0003800000 */
[----:B------:R-:W0:Y:S02]  /*0880*/  LDC.64 R8, c[0x0][0x380] ;  /* 0x0000e000ff087b82 */ /* 0x000e240000000a00 */
[----:B0-----:R-:W-:-:S05]  /*0890*/  IMAD.WIDE R6, R7, 0x8, R8 ;  /* 0x0000000807067825 */ /* 0x001fca00078e0208 */
[----:B------:R-:W2:Y:S04]  /*08a0*/  LDG.E.64.CONSTANT R8, desc[UR6][R6.64] ;  /* 0x0000000606087981 */ /* 0x000ea8000c1e9b00 */
[----:B------:R-:W3:Y:S04]  /*08b0*/  LDG.E.64.CONSTANT R10, desc[UR6][R6.64+0x1000] ;  /* 0x00100006060a7981 */ /* 0x000ee8000c1e9b00 */
[----:B------:R-:W4:Y:S04]  /*08c0*/  LDG.E.64.CONSTANT R12, desc[UR6][R6.64+0x2000] ;  /* 0x00200006060c7981 */ /* 0x000f28000c1e9b00 */
[----:B------:R-:W4:Y:S01]  /*08d0*/  LDG.E.64.CONSTANT R14, desc[UR6][R6.64+0x3000] ;  /* 0x00300006060e7981 */ /* 0x000f22000c1e9b00 */
[----:B--2--5:R-:W-:-:S08]  /*08e0*/  DADD R8, R2, R8 ;  /* 0x0000000002087229 */ /* 0x024fd00000000008 */
[----:B---3--:R-:W-:-:S08]  /*08f0*/  DADD R8, R8, R10 ;  /* 0x0000000008087229 */ /* 0x008fd0000000000a */
[----:B----4-:R-:W-:-:S08]  /*0900*/  DADD R8, R8, R12 ;  /* 0x0000000008087229 */ /* 0x010fd0000000000c */
[----:B------:R-:W-:-:S11]  /*0910*/  DADD R2, R8, R14 ;  /* 0x0000000008027229 */ /* 0x000fd6000000000e */
.L_x_6:
[----:B------:R-:W-:Y:S05]  /*0920*/  BSYNC.RECONVERGENT B1 ;  /* 0x0000000000017941 */ /* 0x000fea0003800200 */
.L_x_5:
[----:B------:R-:W-:-:S13]  /*0930*/  ISETP.GE.AND P0, PT, R4, 0x200, PT ;  /* 0x000002000400780c */ /* 0x000fda0003f06270 */
[----:B------:R-:W-:Y:S05]  /*0940*/  @!P0 BRA `(.L_x_15) ;  /* 0x0000000400148947 */ /* 0x000fea0003800000 */
[----:B------:R-:W0:Y:S01]  /*0950*/  S2R R12, SR_LANEID ;  /* 0x00000000000c7919 */ /* 0x000e220000000000 */
[----:B-----5:R-:W-:Y:S04]  /*0960*/  SHFL.DOWN PT, R6, R2, 0x1, 0x1f ;  /* 0x08201f0002067f89 */ /* 0x020fe800000e0000 */
[----:B------:R-:W1:Y:S02]  /*0970*/  SHFL.DOWN PT, R7, R3, 0x1, 0x1f ;  /* 0x08201f0003077f89 */ /* 0x000e6400000e0000 */
[----:B-1----:R-:W-:Y:S01]  /*0980*/  DADD R6, R6, R2 ;  /* 0x0000000006067229 */ /* 0x002fe20000000002 */
[C---:B0-----:R-:W-:Y:S02]  /*0990*/  ISETP.GT.AND P0, PT, R12.reuse, 0x1e, PT ;  /* 0x0000001e0c00780c */ /* 0x041fe40003f04270 */
[----:B------:R-:W-:-:S07]  /*09a0*/  ISETP.NE.AND P1, PT, R12, RZ, PT ;  /* 0x000000ff0c00720c */ /* 0x000fce0003f25270 */
[----:B------:R-:W-:Y:S02]  /*09b0*/  FSEL R8, R2, R6, P0 ;  /* 0x0000000602087208 */ /* 0x000fe40000000000 */
[----:B------:R-:W-:Y:S02]  /*09c0*/  FSEL R9, R3, R7, P0 ;  /* 0x0000000703097208 */ /* 0x000fe40000000000 */
[----:B------:R-:W-:Y:S01]  /*09d0*/  ISETP.GT.AND P0, PT, R12, 0x1d, PT ;  /* 0x0000001d0c00780c */ /* 0x000fe20003f04270 */
[----:B------:R-:W-:Y:S01]  /*09e0*/  SHFL.DOWN PT, R6, R8, 0x2, 0x1f ;  /* 0x08401f0008067f89 */ /* 0x000fe200000e0000 */
[----:B------:R-:W-:Y:S02]  /*09f0*/  @!P1 MOV R4, 0x400 ;  /* 0x0000040000049802 */ /* 0x000fe40000000f00 */
[----:B------:R-:W-:Y:S01]  /*0a00*/  @!P1 SHF.R.U32.HI R0, RZ, 0x2, R5 ;  /* 0x00000002ff009819 */ /* 0x000fe20000011605 */
[----:B------:R-:W0:Y:S03]  /*0a10*/  SHFL.DOWN PT, R7, R9, 0x2, 0x1f ;  /* 0x08401f0009077f89 */ /* 0x000e2600000e0000 */
[----:B------:R-:W-:Y:S01]  /*0a20*/  @!P1 LOP3.LUT R0, R0, 0xf8, RZ, 0xc0, !PT ;  /* 0x000000f800009812 */ /* 0x000fe200078ec0ff */
[----:B0-----:R-:W-:-:S10]  /*0a30*/  DADD R6, R6, R8 ;  /* 0x0000000006067229 */ /* 0x001fd40000000008 */
[----:B------:R-:W-:Y:S02]  /*0a40*/  FSEL R6, R8, R6, P0 ;  /* 0x0000000608067208 */ /* 0x000fe40000000000 */
[----:B------:R-:W-:Y:S02]  /*0a50*/  FSEL R7, R9, R7, P0 ;  /* 0x0000000709077208 */ /* 0x000fe40000000000 */
[----:B------:R-:W-:Y:S01]  /*0a60*/  ISETP.GT.AND P0, PT, R12, 0x1b, PT ;  /* 0x0000001b0c00780c */ /* 0x000fe20003f04270 */
[----:B------:R-:W-:Y:S04]  /*0a70*/  SHFL.DOWN PT, R2, R6, 0x4, 0x1f ;  /* 0x08801f0006027f89 */ /* 0x000fe800000e0000 */
[----:B------:R-:W0:Y:S01]  /*0a80*/  SHFL.DOWN PT, R3, R7, 0x4, 0x1f ;  /* 0x08801f0007037f89 */ /* 0x000e2200000e0000 */
[----:B------:R-:W1:Y:S01]  /*0a90*/  @!P1 S2R R9, SR_CgaCtaId ;  /* 0x0000000000099919 */ /* 0x000e620000008800 */
[----:B0-----:R-:W-:-:S10]  /*0aa0*/  DADD R2, R2, R6 ;  /* 0x0000000002027229 */ /* 0x001fd40000000006 */
[----:B------:R-:W-:Y:S02]  /*0ab0*/  FSEL R10, R6, R2, P0 ;  /* 0x00000002060a7208 */ /* 0x000fe40000000000 */
[----:B------:R-:W-:Y:S02]  /*0ac0*/  FSEL R11, R7, R3, P0 ;  /* 0x00000003070b7208 */ /* 0x000fe40000000000 */
[----:B------:R-:W-:Y:S01]  /*0ad0*/  ISETP.GT.AND P0, PT, R12, 0x17, PT ;  /* 0x000000170c00780c */ /* 0x000fe20003f04270 */
[----:B------:R-:W-:Y:S04]  /*0ae0*/  SHFL.DOWN PT, R2, R10, 0x8, 0x1f ;  /* 0x09001f000a027f89 */ /* 0x000fe800000e0000 */
[----:B------:R-:W0:Y:S02]  /*0af0*/  SHFL.DOWN PT, R3, R11, 0x8, 0x1f ;  /* 0x09001f000b037f89 */ /* 0x000e2400000e0000 */
[----:B0-----:R-:W-:-:S10]  /*0b00*/  DADD R2, R2, R10 ;  /* 0x0000000002027229 */ /* 0x001fd4000000000a */
[----:B------:R-:W-:Y:S02]  /*0b10*/  FSEL R6, R10, R2, P0 ;  /* 0x000000020a067208 */ /* 0x000fe40000000000 */
[----:B------:R-:W-:Y:S02]  /*0b20*/  FSEL R7, R11, R3, P0 ;  /* 0x000000030b077208 */ /* 0x000fe40000000000 */
[----:B-1----:R-:W-:Y:S01]  /*0b30*/  @!P1 LEA R11, R9, R4, 0x18 ;  /* 0x00000004090b9211 */ /* 0x002fe200078ec0ff */
[----:B------:R-:W-:Y:S01]  /*0b40*/  SHFL.DOWN PT, R2, R6, 0x10, 0x1f ;  /* 0x0a001f0006027f89 */ /* 0x000fe200000e0000 */
[----:B------:R-:W-:-:S03]  /*0b50*/  ISETP.NE.AND P0, PT, R5, RZ, PT ;  /* 0x000000ff0500720c */ /* 0x000fc60003f05270 */
[----:B------:R-:W0:Y:S01]  /*0b60*/  SHFL.DOWN PT, R3, R7, 0x10, 0x1f ;  /* 0x0a001f0007037f89 */ /* 0x000e2200000e0000 */
[----:B------:R-:W-:Y:S01]  /*0b70*/  @!P1 IMAD.IADD R11, R0, 0x1, R11 ;  /* 0x00000001000b9824 */ /* 0x000fe200078e020b */
[----:B0-----:R-:W-:-:S07]  /*0b80*/  DADD R8, R2, R6 ;  /* 0x0000000002087229 */ /* 0x001fce0000000006 */
[----:B------:R1:W-:Y:S01]  /*0b90*/  @!P1 STS.64 [R11+0x10], R8 ;  /* 0x000010080b009388 */ /* 0x0003e20000000a00 */
[----:B------:R-:W-:Y:S01]  /*0ba0*/  BAR.SYNC.DEFER_BLOCKING 0x0 ;  /* 0x0000000000007b1d */ /* 0x000fe20000010000 */
[----:B------:R-:W-:-:S04]  /*0bb0*/  ISETP.GT.AND P1, PT, R12, 0xf, PT ;  /* 0x0000000f0c00780c */ /* 0x000fc80003f24270 */
[----:B------:R-:W-:Y:S02]  /*0bc0*/  FSEL R2, R6, R8, P1 ;  /* 0x0000000806027208 */ /* 0x000fe40000800000 */
[----:B------:R-:W-:Y:S01]  /*0bd0*/  FSEL R3, R7, R9, P1 ;  /* 0x0000000907037208 */ /* 0x000fe20000800000 */
[----:B------:R-:W-:Y:S06]  /*0be0*/  @P0 BRA `(.L_x_16) ;  /* 0x0000001800440947 */ /* 0x000fec0003800000 */
[----:B------:R-:W0:Y:S01]  /*0bf0*/  S2UR UR5, SR_CgaCtaId ;  /* 0x00000000000579c3 */ /* 0x000e220000008800 */
[----:B------:R-:W-:Y:S02]  /*0c00*/  UMOV UR4, 0x400 ;  /* 0x0000040000047882 */ /* 0x000fe40000000000 */
[----:B0-----:R-:W-:-:S09]  /*0c10*/  ULEA UR4, UR5, UR4, 0x18 ;  /* 0x0000000405047291 */ /* 0x001fd2000f8ec0ff */
[----:B------:R-:W0:Y:S04]  /*0c20*/  LDS.64 R4, [UR4+0x18] ;  /* 0x00001804ff047984 */ /* 0x000e280008000a00 */
[----:B-1----:R-:W1:Y:S04]  /*0c30*/  LDS.128 R8, [UR4+0x20] ;  /* 0x00002004ff087984 */ /* 0x002e680008000c00 */
[----:B------:R-:W2:Y:S01]  /*0c40*/  LDS.128 R12, [UR4+0x30] ;  /* 0x00003004ff0c7984 */ /* 0x000ea20008000c00 */
[----:B0-----:R-:W-:-:S03]  /*0c50*/  DADD R2, R2, R4 ;  /* 0x0000000002027229 */ /* 0x001fc60000000004 */
[----:B------:R-:W0:Y:S05]  /*0c60*/  LDS.128 R4, [UR4+0x40] ;  /* 0x00004004ff047984 */ /* 0x000e2a0008000c00 */
[----:B-1----:R-:W-:-:S08]  /*0c70*/  DADD R2, R2, R8 ;  /* 0x0000000002027229 */ /* 0x002fd00000000008 */
[----:B------:R-:W-:Y:S01]  /*0c80*/  DADD R2, R2, R10 ;  /* 0x0000000002027229 */ /* 0x000fe2000000000a */
[----:B------:R-:W1:Y:S07]  /*0c90*/  LDS.128 R8, [UR4+0x50] ;  /* 0x00005004ff087984 */ /* 0x000e6e0008000c00 */
[----:B--2---:R-:W-:-:S08]  /*0ca0*/  DADD R2, R2, R12 ;  /* 0x0000000002027229 */ /* 0x004fd0000000000c */
[----:B------:R-:W-:Y:S01]  /*0cb0*/  DADD R2, R2, R14 ;  /* 0x0000000002027229 */ /* 0x000fe2000000000e */
[----:B------:R-:W2:Y:S07]  /*0cc0*/  LDS.128 R12, [UR4+0x60] ;  /* 0x00006004ff0c7984 */ /* 0x000eae0008000c00 */
[----:B0-----:R-:W-:-:S08]  /*0cd0*/  DADD R2, R2, R4 ;  /* 0x0000000002027229 */ /* 0x001fd00000000004 */
[----:B------:R-:W-:Y:S01]  /*0ce0*/  DADD R2, R2, R6 ;  /* 0x0000000002027229 */ /* 0x000fe20000000006 */
[----:B------:R-:W0:Y:S07]  /*0cf0*/  LDS.128 R4, [UR4+0x70] ;  /* 0x00007004ff047984 */ /* 0x000e2e0008000c00 */
[----:B-1----:R-:W-:-:S08]  /*0d00*/  DADD R2, R2, R8 ;  /* 0x0000000002027229 */ /* 0x002fd00000000008 */
[----:B------:R-:W-:Y:S01]  /*0d10*/  DADD R2, R2, R10 ;  /* 0x0000000002027229 */ /* 0x000fe2000000000a */
[----:B------:R-:W1:Y:S07]  /*0d20*/  LDS.128 R8, [UR4+0x80] ;  /* 0x00008004ff087984 */ /* 0x000e6e0008000c00 */
[----:B--2---:R-:W-:-:S08]  /*0d30*/  DADD R2, R2, R12 ;  /* 0x0000000002027229 */ /* 0x004fd0000000000c */
[----:B------:R-:W-:-:S08]  /*0d40*/  DADD R2, R2, R14 ;  /* 0x0000000002027229 */ /* 0x000fd0000000000e */
[----:B0-----:R-:W-:-:S08]  /*0d50*/  DADD R2, R2, R4 ;  /* 0x0000000002027229 */ /* 0x001fd00000000004 */
[----:B------:R-:W-:-:S08]  /*0d60*/  DADD R2, R2, R6 ;  /* 0x0000000002027229 */ /* 0x000fd00000000006 */
[----:B-1----:R-:W-:-:S08]  /*0d70*/  DADD R2, R2, R8 ;  /* 0x0000000002027229 */ /* 0x002fd00000000008 */
[----:B------:R-:W-:Y:S01]  /*0d80*/  DADD R2, R2, R10 ;  /* 0x0000000002027229 */ /* 0x000fe2000000000a */
[----:B------:R-:W-:Y:S10]  /*0d90*/  BRA `(.L_x_16) ;  /* 0x0000001400d87947 */ /* 0x000ff40003800000 */
.L_x_15:
[----:B------:R-:W-:Y:S01]  /*0da0*/  LOP3.LUT R0, R5, 0x3e0, RZ, 0xc0, !PT ;  /* 0x000003e005007812 */ /* 0x000fe200078ec0ff */
[----:B------:R-:W0:Y:S03]  /*0db0*/  S2R R10, SR_LANEID ;  /* 0x00000000000a7919 */ /* 0x000e260000000000 */
[----:B------:R-:W-:Y:S01]  /*0dc0*/  LOP3.LUT R9, RZ, R0, RZ, 0x33, !PT ;  /* 0x00000000ff097212 */ /* 0x000fe200078e33ff */
[----:B------:R-:W-:-:S04]  /*0dd0*/  VIADD R7, R0, 0x20 ;  /* 0x0000002000077836 */ /* 0x000fc80000000000 */
[----:B------:R-:W-:Y:S01]  /*0de0*/  IMAD.IADD R9, R9, 0x1, R4 ;  /* 0x0000000109097824 */ /* 0x000fe200078e0204 */
[----:B------:R-:W-:-:S04]  /*0df0*/  ISETP.GT.AND P0, PT, R7, R4, PT ;  /* 0x000000040700720c */ /* 0x000fc80003f04270 */
[----:B------:R-:W-:-:S05]  /*0e00*/  SEL R11, R9, 0x1f, P0 ;  /* 0x0000001f090b7807 */ /* 0x000fca0000000000 */
[----:B-----5:R-:W-:Y:S04]  /*0e10*/  SHFL.DOWN PT, R6, R2, 0x1, R11 ;  /* 0x0820000002067989 */ /* 0x020fe800000e000b */
[----:B------:R-:W1:Y:S01]  /*0e20*/  SHFL.DOWN PT, R7, R3, 0x1, R11 ;  /* 0x0820000003077989 */ /* 0x000e6200000e000b */
[C---:B0-----:R-:W-:Y:S01]  /*0e30*/  ISETP.GE.AND P0, PT, R10.reuse, R11, PT ;  /* 0x0000000b0a00720c */ /* 0x041fe20003f06270 */
[C---:B------:R-:W-:Y:S01]  /*0e40*/  VIADD R0, R10.reuse, 0x2 ;  /* 0x000000020a007836 */ /* 0x040fe20000000000 */
[----:B------:R-:W-:Y:S01]  /*0e50*/  ISETP.NE.AND P1, PT, R10, RZ, PT ;  /* 0x000000ff0a00720c */ /* 0x000fe20003f25270 */
[----:B-1----:R-:W-:-:S12]  /*0e60*/  DADD R6, R6, R2 ;  /* 0x0000000006067229 */ /* 0x002fd80000000002 */
[----:B------:R-:W0:Y:S01]  /*0e70*/  @!P1 S2R R12, SR_CgaCtaId ;  /* 0x00000000000c9919 */ /* 0x000e220000008800 */
[----:B------:R-:W-:Y:S02]  /*0e80*/  FSEL R8, R6, R2, !P0 ;  /* 0x0000000206087208 */ /* 0x000fe40004000000 */
[----:B------:R-:W-:Y:S02]  /*0e90*/  FSEL R9, R7, R3, !P0 ;  /* 0x0000000307097208 */ /* 0x000fe40004000000 */
[----:B------:R-:W-:Y:S01]  /*0ea0*/  ISETP.GT.AND P0, PT, R0, R11, PT ;  /* 0x0000000b0000720c */ /* 0x000fe20003f04270 */
[----:B------:R-:W-:Y:S01]  /*0eb0*/  SHFL.DOWN PT, R6, R8, 0x2, R11 ;  /* 0x0840000008067989 */ /* 0x000fe200000e000b */
[----:B------:R-:W-:-:S03]  /*0ec0*/  VIADD R0, R10, 0x4 ;  /* 0x000000040a007836 */ /* 0x000fc60000000000 */
[----:B------:R-:W1:Y:S02]  /*0ed0*/  SHFL.DOWN PT, R7, R9, 0x2, R11 ;  /* 0x0840000009077989 */ /* 0x000e6400000e000b */
[----:B-1----:R-:W-:-:S10]  /*0ee0*/  DADD R6, R6, R8 ;  /* 0x0000000006067229 */ /* 0x002fd40000000008 */
[----:B------:R-:W-:Y:S02]  /*0ef0*/  FSEL R6, R8, R6, P0 ;  /* 0x0000000608067208 */ /* 0x000fe40000000000 */
[----:B------:R-:W-:Y:S02]  /*0f00*/  FSEL R7, R9, R7, P0 ;  /* 0x0000000709077208 */ /* 0x000fe40000000000 */
        /* <DEDUP_REMOVED lines=16> */
[----:B------:R-:W-:Y:S02]  /*1010*/  @!P1 MOV R9, 0x400 ;  /* 0x0000040000099802 */ /* 0x000fe40000000f00 */
[----:B------:R-:W-:Y:S01]  /*1020*/  @!P1 SHF.R.U32.HI R8, RZ, 0x2, R5 ;  /* 0x00000002ff089819 */ /* 0x000fe20000011605 */
[----:B------:R-:W1:Y:S01]  /*1030*/  SHFL.DOWN PT, R3, R7, 0x10, R11 ;  /* 0x0a00000007037989 */ /* 0x000e6200000e000b */
[----:B0-----:R-:W-:-:S02]  /*1040*/  @!P1 LEA R9, R12, R9, 0x18 ;  /* 0x000000090c099211 */ /* 0x001fc400078ec0ff */
[----:B------:R-:W-:-:S05]  /*1050*/  @!P1 LOP3.LUT R8, R8, 0xf8, RZ, 0xc0, !PT ;  /* 0x000000f808089812 */ /* 0x000fca00078ec0ff */
[----:B------:R-:W-:Y:S01]  /*1060*/  @!P1 IMAD.IADD R9, R8, 0x1, R9 ;  /* 0x0000000108099824 */ /* 0x000fe200078e0209 */
[----:B-1----:R-:W-:-:S10]  /*1070*/  DADD R2, R2, R6 ;  /* 0x0000000002027229 */ /* 0x002fd40000000006 */
[----:B------:R-:W-:Y:S02]  /*1080*/  FSEL R2, R6, R2, P0 ;  /* 0x0000000206027208 */ /* 0x000fe40000000000 */
[----:B------:R-:W-:Y:S02]  /*1090*/  FSEL R3, R7, R3, P0 ;  /* 0x0000000307037208 */ /* 0x000fe40000000000 */
[----:B------:R-:W-:-:S03]  /*10a0*/  ISETP.NE.AND P0, PT, R5, RZ, PT ;  /* 0x000000ff0500720c */ /* 0x000fc60003f05270 */
[----:B------:R0:W-:Y:S01]  /*10b0*/  @!P1 STS.64 [R9+0x10], R2 ;  /* 0x0000100209009388 */ /* 0x0001e20000000a00 */
[----:B------:R-:W-:Y:S09]  /*10c0*/  BAR.SYNC.DEFER_BLOCKING 0x0 ;  /* 0x0000000000007b1d */ /* 0x000ff20000010000 */
[----:B------:R-:W-:Y:S05]  /*10d0*/  @P0 BRA `(.L_x_16) ;  /* 0x0000001400080947 */ /* 0x000fea0003800000 */
[----:B------:R-:W1:Y:S01]  /*10e0*/  S2UR UR5, SR_CgaCtaId ;  /* 0x00000000000579c3 */ /* 0x000e620000008800 */
[----:B------:R-:W-:Y:S01]  /*10f0*/  UMOV UR4, 0x400 ;  /* 0x0000040000047882 */ /* 0x000fe20000000000 */
[----:B------:R-:W-:Y:S01]  /*1100*/  ISETP.GT.AND P1, PT, R4, 0x20, PT ;  /* 0x000000200400780c */ /* 0x000fe20003f24270 */
[----:B-1----:R-:W-:-:S09]  /*1110*/  ULEA UR4, UR5, UR4, 0x18 ;  /* 0x0000000405047291 */ /* 0x002fd2000f8ec0ff */
[----:B------:R-:W1:Y:S04]  /*1120*/  LDS.64 R6, [UR4+0x18] ;  /* 0x00001804ff067984 */ /* 0x000e680008000a00 */
[----:B------:R-:W2:Y:S04]  /*1130*/  LDS.128 R12, [UR4+0x20] ;  /* 0x00002004ff0c7984 */ /* 0x000ea80008000c00 */
[----:B0-----:R-:W0:Y:S01]  /*1140*/  LDS.128 R8, [UR4+0x30] ;  /* 0x00003004ff087984 */ /* 0x001e220008000c00 */
[----:B-1----:R-:W-:-:S10]  /*1150*/  DADD R6, R2, R6 ;  /* 0x0000000002067229 */ /* 0x002fd40000000006 */
[----:B------:R-:W-:Y:S02]  /*1160*/  FSEL R2, R6, R2, P1 ;  /* 0x0000000206027208 */ /* 0x000fe40000800000 */
[----:B------:R-:W-:Y:S02]  /*1170*/  FSEL R3, R7, R3, P1 ;  /* 0x0000000307037208 */ /* 0x000fe40000800000 */
[----:B------:R-:W-:-:S04]  /*1180*/  ISETP.GT.AND P1, PT, R4, 0x40, PT ;  /* 0x000000400400780c */ /* 0x000fc80003f24270 */
[----:B--2---:R-:W-:-:S10]  /*1190*/  DADD R12, R12, R2 ;  /* 0x000000000c0c7229 */ /* 0x004fd40000000002 */
[----:B------:R-:W-:Y:S02]  /*11a0*/  FSEL R2, R12, R2, P1 ;  /* 0x000000020c027208 */ /* 0x000fe40000800000 */
[----:B------:R-:W-:Y:S02]  /*11b0*/  FSEL R3, R13, R3, P1 ;  /* 0x000000030d037208 */ /* 0x000fe40000800000 */
[----:B------:R-:W-:-:S04]  /*11c0*/  ISETP.GT.AND P1, PT, R4, 0x60, PT ;  /* 0x000000600400780c */ /* 0x000fc80003f24270 */
[----:B------:R-:W-:-:S10]  /*11d0*/  DADD R14, R2, R14 ;  /* 0x00000000020e7229 */ /* 0x000fd4000000000e */
[----:B------:R-:W-:Y:S02]  /*11e0*/  FSEL R2, R14, R2, P1 ;  /* 0x000000020e027208 */ /* 0x000fe40000800000 */
[----:B------:R-:W-:Y:S02]  /*11f0*/  FSEL R3, R15, R3, P1 ;  /* 0x000000030f037208 */ /* 0x000fe40000800000 */
[----:B------:R-:W1:Y:S01]  /*1200*/  LDS.128 R12, [UR4+0x40] ;  /* 0x00004004ff0c7984 */ /* 0x000e620008000c00 */
[----:B------:R-:W-:-:S03]  /*1210*/  ISETP.GT.AND P1, PT, R4, 0x80, PT ;  /* 0x000000800400780c */ /* 0x000fc60003f24270 */
[----:B0-----:R-:W-:-:S10]  /*1220*/  DADD R8, R8, R2 ;  /* 0x0000000008087229 */ /* 0x001fd40000000002 */
[----:B------:R-:W-:Y:S02]  /*1230*/  FSEL R2, R8, R2, P1 ;  /* 0x0000000208027208 */ /* 0x000fe40000800000 */
[----:B------:R-:W-:Y:S02]  /*1240*/  FSEL R3, R9, R3, P1 ;  /* 0x0000000309037208 */ /* 0x000fe40000800000 */
[----:B------:R-:W-:-:S04]  /*1250*/  ISETP.GT.AND P1, PT, R4, 0xa0, PT ;  /* 0x000000a00400780c */ /* 0x000fc80003f24270 */
[----:B------:R-:W-:-:S10]  /*1260*/  DADD R10, R2, R10 ;  /* 0x00000000020a7229 */ /* 0x000fd4000000000a */
[----:B------:R-:W-:Y:S02]  /*1270*/  FSEL R2, R10, R2, P1 ;  /* 0x000000020a027208 */ /* 0x000fe40000800000 */
[----:B------:R-:W-:Y:S02]  /*1280*/  FSEL R3, R11, R3, P1 ;  /* 0x000000030b037208 */ /* 0x000fe40000800000 */
[----:B------:R-:W0:Y:S01]  /*1290*/  LDS.128 R8, [UR4+0x50] ;  /* 0x00005004ff087984 */ /* 0x000e220008000c00 */
[----:B------:R-:W-:-:S03]  /*12a0*/  ISETP.GT.AND P1, PT, R4, 0xc0, PT ;  /* 0x000000c00400780c */ /* 0x000fc60003f24270 */
[----:B-1----:R-:W-:-:S10]  /*12b0*/  DADD R12, R12, R2 ;  /* 0x000000000c0c7229 */ /* 0x002fd40000000002 */
        /* <DEDUP_REMOVED lines=33> */
[----:B------:R-:W-:-:S04]  /*14d0*/  ISETP.GT.AND P1, PT, R4, 0x1c0, PT ;  /* 0x000001c00400780c */ /* 0x000fc80003f24270 */
[----:B-1----:R-:W-:-:S10]  /*14e0*/  DADD R12, R12, R2 ;  /* 0x000000000c0c7229 */ /* 0x002fd40000000002 */
[----:B------:R-:W-:Y:S02]  /*14f0*/  FSEL R2, R12, R2, P1 ;  /* 0x000000020c027208 */ /* 0x000fe40000800000 */
[----:B------:R-:W-:Y:S02]  /*1500*/  FSEL R3, R13, R3, P1 ;  /* 0x000000030d037208 */ /* 0x000fe40000800000 */
[----:B------:R-:W-:-:S04]  /*1510*/  ISETP.GT.AND P1, PT, R4, 0x1e0, PT ;  /* 0x000001e00400780c */ /* 0x000fc80003f24270 */
[----:B------:R-:W-:-:S10]  /*1520*/  DADD R14, R2, R14 ;  /* 0x00000000020e7229 */ /* 0x000fd4000000000e */
[----:B------:R-:W-:Y:S02]  /*1530*/  FSEL R2, R14, R2, P1 ;  /* 0x000000020e027208 */ /* 0x000fe40000800000 */
[----:B------:R-:W-:Y:S01]  /*1540*/  FSEL R3, R15, R3, P1 ;  /* 0x000000030f037208 */ /* 0x000fe20000800000 */
[----:B------:R-:W-:Y:S06]  /*1550*/  BRA `(.L_x_16) ;  /* 0x0000000c00e87947 */ /* 0x000fec0003800000 */
.L_x_2:
[----:B------:R-:W0:Y:S01]  /*1560*/  S2R R41, SR_TID.X ;  /* 0x0000000000297919 */ /* 0x000e220000002100 */
[----:B------:R-:W1:Y:S02]  /*1570*/  LDCU.64 UR4, c[0x0][0x380] ;  /* 0x00007000ff0477ac */ /* 0x000e640008000a00 */
[----:B-1----:R-:W-:Y:S02]  /*1580*/  IMAD.U32 R2, RZ, RZ, UR4 ;  /* 0x00000004ff027e24 */ /* 0x002fe4000f8e00ff */
[----:B------:R-:W-:Y:S02]  /*1590*/  IMAD.U32 R3, RZ, RZ, UR5 ;  /* 0x00000005ff037e24 */ /* 0x000fe4000f8e00ff */
[----:B0-----:R-:W-:-:S05]  /*15a0*/  IMAD.WIDE.U32 R18, R41, 0x8, R2 ;  /* 0x0000000829127825 */ /* 0x001fca00078e0002 */
[----:B------:R-:W2:Y:S04]  /*15b0*/  LDG.E.64.CONSTANT R20, desc[UR6][R18.64] ;  /* 0x0000000612147981 */ /* 0x000ea8000c1e9b00 */
[----:B------:R-:W2:Y:S04]  /*15c0*/  LDG.E.64.CONSTANT R6, desc[UR6][R18.64+0x1000] ;  /* 0x0010000612067981 */ /* 0x000ea8000c1e9b00 */
[----:B------:R-:W3:Y:S04]  /*15d0*/  LDG.E.64.CONSTANT R8, desc[UR6][R18.64+0x2000] ;  /* 0x0020000612087981 */ /* 0x000ee8000c1e9b00 */
[----:B------:R-:W4:Y:S04]  /*15e0*/  LDG.E.64.CONSTANT R10, desc[UR6][R18.64+0x3000] ;  /* 0x00300006120a7981 */ /* 0x000f28000c1e9b00 */
[----:B------:R-:W5:Y:S04]  /*15f0*/  LDG.E.64.CONSTANT R12, desc[UR6][R18.64+0x4000] ;  /* 0x00400006120c7981 */ /* 0x000f68000c1e9b00 */
[----:B------:R-:W5:Y:S04]  /*1600*/  LDG.E.64.CONSTANT R14, desc[UR6][R18.64+0x5000] ;  /* 0x00500006120e7981 */ /* 0x000f68000c1e9b00 */
[----:B------:R-:W5:Y:S01]  /*1610*/  LDG.E.64.CONSTANT R16, desc[UR6][R18.64+0x6000] ;  /* 0x0060000612107981 */ /* 0x000f62000c1e9b00 */
[----:B------:R-:W-:Y:S01]  /*1620*/  ISETP.GE.U32.AND P0, PT, R4, 0x1c00, PT ;  /* 0x00001c000400780c */ /* 0x000fe20003f06070 */
[----:B------:R-:W-:Y:S01]  /*1630*/  UMOV UR4, 0xe00 ;  /* 0x00000e0000047882 */ /* 0x000fe20000000000 */
[----:B--2---:R-:W-:-:S08]  /*1640*/  DADD R6, R20, R6 ;  /* 0x0000000014067229 */ /* 0x004fd00000000006 */
[----:B---3--:R-:W-:-:S08]  /*1650*/  DADD R6, R8, R6 ;  /* 0x0000000008067229 */ /* 0x008fd00000000006 */
[----:B----4-:R-:W-:-:S08]  /*1660*/  DADD R6, R10, R6 ;  /* 0x000000000a067229 */ /* 0x010fd00000000006 */
[----:B-----5:R-:W-:-:S08]  /*1670*/  DADD R6, R12, R6 ;  /* 0x000000000c067229 */ /* 0x020fd00000000006 */
[----:B------:R-:W-:-:S08]  /*1680*/  DADD R6, R14, R6 ;  /* 0x000000000e067229 */ /* 0x000fd00000000006 */
[----:B------:R-:W-:Y:S01]  /*1690*/  DADD R6, R16, R6 ;  /* 0x0000000010067229 */ /* 0x000fe20000000006 */
[----:B------:R-:W-:Y:S10]  /*16a0*/  @!P0 BRA `(.L_x_17) ;  /* 0x00000000006c8947 */ /* 0x000ff40003800000 */
[----:B------:R-:W0:Y:S01]  /*16b0*/  LDC R22, c[0x0][0x390] ;  /* 0x0000e400ff167b82 */ /* 0x000e220000000800 */
[----:B------:R-:W-:Y:S01]  /*16c0*/  VIADD R23, R4, 0xfffff200 ;  /* 0xfffff20004177836 */ /* 0x000fe20000000000 */
[----:B------:R-:W-:-:S06]  /*16d0*/  UMOV UR4, 0xe00 ;  /* 0x00000e0000047882 */ /* 0x000fcc0000000000 */
[----:B------:R-:W1:Y:S02]  /*16e0*/  LDC.64 R2, c[0x0][0x380] ;  /* 0x0000e000ff027b82 */ /* 0x000e640000000a00 */
.L_x_19:
[----:B------:R-:W-:-:S04]  /*16f0*/  VIADD R9, R41, UR4 ;  /* 0x0000000429097c36 */ /* 0x000fc80008000000 */
[----:B-1----:R-:W-:-:S05]  /*1700*/  IMAD.WIDE.U32 R8, R9, 0x8, R2 ;  /* 0x0000000809087825 */ /* 0x002fca00078e0002 */
[----:B------:R-:W2:Y:S04]  /*1710*/  LDG.E.64.CONSTANT R4, desc[UR6][R8.64] ;  /* 0x0000000608047981 */ /* 0x000ea8000c1e9b00 */
[----:B------:R-:W3:Y:S04]  /*1720*/  LDG.E.64.CONSTANT R10, desc[UR6][R8.64+0x1000] ;  /* 0x00100006080a7981 */ /* 0x000ee8000c1e9b00 */
[----:B------:R-:W4:Y:S04]  /*1730*/  LDG.E.64.CONSTANT R12, desc[UR6][R8.64+0x2000] ;  /* 0x00200006080c7981 */ /* 0x000f28000c1e9b00 */
[----:B------:R-:W5:Y:S04]  /*1740*/  LDG.E.64.CONSTANT R14, desc[UR6][R8.64+0x3000] ;  /* 0x00300006080e7981 */ /* 0x000f68000c1e9b00 */
[----:B------:R-:W5:Y:S04]  /*1750*/  LDG.E.64.CONSTANT R16, desc[UR6][R8.64+0x4000] ;  /* 0x0040000608107981 */ /* 0x000f68000c1e9b00 */
[----:B------:R-:W5:Y:S04]  /*1760*/  LDG.E.64.CONSTANT R18, desc[UR6][R8.64+0x5000] ;  /* 0x0050000608127981 */ /* 0x000f68000c1e9b00 */
[----:B------:R-:W5:Y:S01]  /*1770*/  LDG.E.64.CONSTANT R20, desc[UR6][R8.64+0x6000] ;  /* 0x0060000608147981 */ /* 0x000f62000c1e9b00 */
[----:B--2---:R-:W-:-:S08]  /*1780*/  DADD R4, R4, R6 ;  /* 0x0000000004047229 */ /* 0x004fd00000000006 */
[----:B---3--:R-:W-:-:S08]  /*1790*/  DADD R4, R10, R4 ;  /* 0x000000000a047229 */ /* 0x008fd00000000004 */
[----:B----4-:R-:W-:-:S08]  /*17a0*/  DADD R4, R12, R4 ;  /* 0x000000000c047229 */ /* 0x010fd00000000004 */
[----:B-----5:R-:W-:-:S08]  /*17b0*/  DADD R4, R14, R4 ;  /* 0x000000000e047229 */ /* 0x020fd00000000004 */
[----:B------:R-:W-:Y:S01]  /*17c0*/  DADD R16, R16, R4 ;  /* 0x0000000010107229 */ /* 0x000fe20000000004 */
[----:B0-----:R-:W-:-:S04]  /*17d0*/  IMAD.MOV.U32 R4, RZ, RZ, R22 ;  /* 0x000000ffff047224 */ /* 0x001fc800078e0016 */
[----:B------:R-:W-:-:S03]  /*17e0*/  VIADD R0, R4, -UR4 ;  /* 0x8000000404007c36 */ /* 0x000fc60008000000 */
[----:B------:R-:W-:Y:S02]  /*17f0*/  DADD R16, R18, R16 ;  /* 0x0000000012107229 */ /* 0x000fe40000000010 */
[----:B------:R-:W-:-:S06]  /*1800*/  ISETP.GE.AND P0, PT, R0, 0xe00, PT ;  /* 0x00000e000000780c */ /* 0x000fcc0003f06270 */
[----:B------:R-:W-:-:S07]  /*1810*/  DADD R6, R20, R16 ;  /* 0x0000000014067229 */ /* 0x000fce0000000010 */
[----:B------:R-:W-:Y:S05]  /*1820*/  @!P0 BRA `(.L_x_18) ;  /* 0x00000008001c8947 */ /* 0x000fea0003800000 */
[----:B------:R-:W-:-:S06]  /*1830*/  UIADD3 UR4, UPT, UPT, UR4, 0xe00, URZ ;  /* 0x00000e0004047890 */ /* 0x000fcc000fffe0ff */
[----:B------:R-:W-:-:S13]  /*1840*/  ISETP.LT.AND P0, PT, R23, UR4, PT ;  /* 0x0000000417007c0c */ /* 0x000fda000bf01270 */
[----:B------:R-:W-:Y:S05]  /*1850*/  @!P0 BRA `(.L_x_19) ;  /* 0xfffffffc00a48947 */ /* 0x000fea000383ffff */
.L_x_17:
[----:B------:R-:W-:-:S13]  /*1860*/  ISETP.LE.AND P0, PT, R4, UR4, PT ;  /* 0x0000000404007c0c */ /* 0x000fda000bf03270 */
[----:B------:R-:W-:Y:S05]  /*1870*/  @P0 BRA `(.L_x_18) ;  /* 0x0000000800080947 */ /* 0x000fea0003800000 */
[----:B------:R-:W-:Y:S01]  /*1880*/  VIADD R0, R4, -UR4 ;  /* 0x8000000404007c36 */ /* 0x000fe20008000000 */
[----:B------:R-:W-:Y:S04]  /*1890*/  BSSY.RECONVERGENT B1, `(.L_x_18) ;  /* 0x0000080000017945 */ /* 0x000fe80003800200 */
[----:B------:R-:W-:-:S13]  /*18a0*/  ISETP.GE.AND P0, PT, R41, R0, PT ;  /* 0x000000002900720c */ /* 0x000fda0003f06270 */
[----:B------:R-:W-:Y:S05]  /*18b0*/  @P0 BRA `(.L_x_20) ;  /* 0x0000000400f40947 */ /* 0x000fea0003800000 */
[----:B------:R-:W-:Y:S01]  /*18c0*/  LOP3.LUT R5, RZ, R41, RZ, 0x33, !PT ;  /* 0x00000029ff057212 */ /* 0x000fe200078e33ff */
[----:B------:R-:W-:Y:S01]  /*18d0*/  BSSY.RECONVERGENT B2, `(.L_x_21) ;  /* 0x0000014000027945 */ /* 0x000fe20003800200 */
[----:B------:R-:W-:Y:S02]  /*18e0*/  IMAD.MOV.U32 R45, RZ, RZ, R41 ;  /* 0x000000ffff2d7224 */ /* 0x000fe400078e0029 */
[----:B------:R-:W-:-:S04]  /*18f0*/  IADD3 R4, PT, PT, R4, -UR4, R5 ;  /* 0x8000000404047c10 */ /* 0x000fc8000fffe005 */
[C---:B------:R-:W-:Y:S02]  /*1900*/  LOP3.LUT R5, R4.reuse, 0x600, RZ, 0xc0, !PT ;  /* 0x0000060004057812 */ /* 0x040fe400078ec0ff */
[----:B------:R-:W-:Y:S02]  /*1910*/  ISETP.GE.U32.AND P1, PT, R4, 0x600, PT ;  /* 0x000006000400780c */ /* 0x000fe40003f26070 */
[----:B------:R-:W-:-:S13]  /*1920*/  ISETP.NE.AND P0, PT, R5, 0x600, PT ;  /* 0x000006000500780c */ /* 0x000fda0003f05270 */
[----:B------:R-:W-:Y:S05]  /*1930*/  @!P0 BRA `(.L_x_22) ;  /* 0x0000000000348947 */ /* 0x000fea0003800000 */
[----:B------:R-:W-:Y:S01]  /*1940*/  LEA.HI R4, R4, 0x1, RZ, 0x17 ;  /* 0x0000000104047811 */ /* 0x000fe200078fb8ff */
[----:B------:R-:W-:Y:S02]  /*1950*/  VIADD R9, R41, UR4 ;  /* 0x0000000429097c36 */ /* 0x000fe40008000000 */
[----:B------:R-:W-:Y:S01]  /*1960*/  IMAD.MOV.U32 R45, RZ, RZ, R41 ;  /* 0x000000ffff2d7224 */ /* 0x000fe200078e0029 */
[----:B------:R-:W-:-:S05]  /*1970*/  LOP3.LUT R4, R4, 0x3, RZ, 0xc0, !PT ;  /* 0x0000000304047812 */ /* 0x000fca00078ec0ff */
[----:B------:R-:W-:-:S07]  /*1980*/  IMAD.MOV R8, RZ, RZ, -R4 ;  /* 0x000000ffff087224 */ /* 0x000fce00078e0a04 */
.L_x_23:
[----:B------:R-:W-:-:S06]  /*1990*/  IMAD.WIDE.U32 R4, R9, 0x8, R2 ;  /* 0x0000000809047825 */ /* 0x000fcc00078e0002 */
[----:B------:R-:W2:Y:S01]  /*19a0*/  LDG.E.64.CONSTANT R4, desc[UR6][R4.64] ;  /* 0x0000000604047981 */ /* 0x000ea2000c1e9b00 */
[----:B------:R-:W-:Y:S02]  /*19b0*/  VIADD R8, R8, 0x1 ;  /* 0x0000000108087836 */ /* 0x000fe40000000000 */
[----:B------:R-:W-:Y:S02]  /*19c0*/  VIADD R45, R45, 0x200 ;  /* 0x000002002d2d7836 */ /* 0x000fe40000000000 */
[----:B------:R-:W-:Y:S01]  /*19d0*/  VIADD R9, R9, 0x200 ;  /* 0x0000020009097836 */ /* 0x000fe20000000000 */
[----:B------:R-:W-:Y:S01]  /*19e0*/  ISETP.NE.AND P0, PT, R8, RZ, PT ;  /* 0x000000ff0800720c */ /* 0x000fe20003f05270 */
[----:B--2---:R-:W-:-:S12]  /*19f0*/  DADD R6, R4, R6 ;  /* 0x0000000004067229 */ /* 0x004fd80000000006 */
[----:B------:R-:W-:Y:S05]  /*1a00*/  @P0 BRA `(.L_x_23) ;  /* 0xfffffffc00e00947 */ /* 0x000fea000383ffff */
.L_x_22:
[----:B------:R-:W-:Y:S05]  /*1a10*/  BSYNC.RECONVERGENT B2 ;  /* 0x0000000000027941 */ /* 0x000fea0003800200 */
.L_x_21:
[----:B------:R-:W-:Y:S05]  /*1a20*/  @!P1 BRA `(.L_x_20) ;  /* 0x0000000400989947 */ /* 0x000fea0003800000 */
[----:B------:R-:W0:Y:S01]  /*1a30*/  LDCU.64 UR8, c[0x0][0x380] ;  /* 0x00007000ff0877ac */ /* 0x000e220008000a00 */
[----:B------:R-:W-:Y:S01]  /*1a40*/  IMAD.IADD R9, R0, 0x1, -R45 ;  /* 0x0000000100097824 */ /* 0x000fe200078e0a2d */
[C---:B------:R-:W-:Y:S01]  /*1a50*/  IADD3 R5, P0, PT, R45.reuse, UR4, RZ ;  /* 0x000000042d057c10 */ /* 0x040fe2000ff1e0ff */
[----:B------:R-:W-:Y:S01]  /*1a60*/  BSSY.RECONVERGENT B2, `(.L_x_24) ;  /* 0x0000039000027945 */ /* 0x000fe20003800200 */
[----:B------:R-:W-:Y:S02]  /*1a70*/  VIADD R43, R45, UR4 ;  /* 0x000000042d2b7c36 */ /* 0x000fe40008000000 */
[----:B------:R-:W-:Y:S01]  /*1a80*/  ISETP.GT.AND P1, PT, R9, 0x1800, PT ;  /* 0x000018000900780c */ /* 0x000fe20003f24270 */
[----:B------:R-:W-:Y:S01]  /*1a90*/  IMAD.X R8, RZ, RZ, RZ, P0 ;  /* 0x000000ffff087224 */ /* 0x000fe200000e06ff */
[----:B0-----:R-:W-:-:S04]  /*1aa0*/  LEA R4, P0, R5, UR8, 0x3 ;  /* 0x0000000805047c11 */ /* 0x001fc8000f8018ff */
[----:B------:R-:W-:Y:S02]  /*1ab0*/  LEA.HI.X R5, R5, UR9, R8, 0x3, P0 ;  /* 0x0000000905057c11 */ /* 0x000fe400080f1c08 */
[----:B------:R-:W-:-:S05]  /*1ac0*/  IADD3 R4, P0, PT, R4, 0x2000, RZ ;  /* 0x0000200004047810 */ /* 0x000fca0007f1e0ff */
[----:B------:R-:W-:Y:S01]  /*1ad0*/  IMAD.X R5, RZ, RZ, R5, P0 ;  /* 0x000000ffff057224 */ /* 0x000fe200000e0605 */
[----:B------:R-:W-:Y:S01]  /*1ae0*/  PLOP3.LUT P0, PT, PT, PT, PT, 0x80, 0x8 ;  /* 0x000000000008781c */ /* 0x000fe20003f0f070 */
[----:B------:R-:W-:-:S12]  /*1af0*/  @!P1 BRA `(.L_x_25) ;  /* 0x0000000000bc9947 */ /* 0x000fd80003800000 */
[----:B------:R-:W-:Y:S01]  /*1b00*/  PLOP3.LUT P0, PT, PT, PT, PT, 0x8, 0x80 ;  /* 0x000000000080781c */ /* 0x000fe20003f0e170 */
[----:B------:R-:W-:-:S12]  /*1b10*/  VIADD R40, R0, 0xffffe800 ;  /* 0xffffe80000287836 */ /* 0x000fd80000000000 */
.L_x_26:
[C---:B------:R-:W-:Y:S01]  /*1b20*/  IMAD.WIDE.U32 R38, R43.reuse, 0x8, R2 ;  /* 0x000000082b267825 */ /* 0x040fe200078e0002 */
[----:B------:R-:W2:Y:S04]  /*1b30*/  LDG.E.64.CONSTANT R8, desc[UR6][R4.64+-0x1000] ;  /* 0xfff0000604087981 */ /* 0x000ea8000c1e9b00 */
[----:B------:R-:W3:Y:S04]  /*1b40*/  LDG.E.64.CONSTANT R10, desc[UR6][R4.64] ;  /* 0x00000006040a7981 */ /* 0x000ee8000c1e9b00 */
[----:B------:R-:W4:Y:S01]  /*1b50*/  LDG.E.64.CONSTANT R38, desc[UR6][R38.64] ;  /* 0x0000000626267981 */ /* 0x000f22000c1e9b00 */
[----:B------:R-:W-:-:S03]  /*1b60*/  VIADD R15, R43, 0x800 ;  /* 0x000008002b0f7836 */ /* 0x000fc60000000000 */
[----:B------:R-:W5:Y:S01]  /*1b70*/  LDG.E.64.CONSTANT R12, desc[UR6][R4.64+0x1000] ;  /* 0x00100006040c7981 */ /* 0x000f62000c1e9b00 */
[----:B------:R-:W-:-:S03]  /*1b80*/  IMAD.WIDE.U32 R14, R15, 0x8, R2 ;  /* 0x000000080f0e7825 */ /* 0x000fc600078e0002 */
[----:B------:R-:W5:Y:S04]  /*1b90*/  LDG.E.64.CONSTANT R16, desc[UR6][R4.64+0x3000] ;  /* 0x0030000604107981 */ /* 0x000f68000c1e9b00 */
[----:B------:R-:W5:Y:S04]  /*1ba0*/  LDG.E.64.CONSTANT R14, desc[UR6][R14.64] ;  /* 0x000000060e0e7981 */ /* 0x000f68000c1e9b00 */
[----:B------:R-:W5:Y:S01]  /*1bb0*/  LDG.E.64.CONSTANT R18, desc[UR6][R4.64+0x4000] ;  /* 0x0040000604127981 */ /* 0x000f62000c1e9b00 */
        /* <DEDUP_REMOVED lines=11> */
[----:B------:R-:W5:Y:S04]  /*1c70*/  LDG.E.64.CONSTANT R34, desc[UR6][R4.64+0xc000] ;  /* 0x00c0000604227981 */ /* 0x000f68000c1e9b00 */
[----:B------:R0:W5:Y:S01]  /*1c80*/  LDG.E.64.CONSTANT R36, desc[UR6][R4.64+0xd000] ;  /* 0x00d0000604247981 */ /* 0x000162000c1e9b00 */
[----:B------:R-:W-:-:S05]  /*1c90*/  VIADD R45, R45, 0x2000 ;  /* 0x000020002d2d7836 */ /* 0x000fca0000000000 */
[----:B------:R-:W-:Y:S02]  /*1ca0*/  ISETP.GE.AND P1, PT, R45, R40, PT ;  /* 0x000000282d00720c */ /* 0x000fe40003f26270 */
[----:B0-----:R-:W-:Y:S01]  /*1cb0*/  IADD3 R4, P2, PT, R4, 0x10000, RZ ;  /* 0x0001000004047810 */ /* 0x001fe20007f5e0ff */
[----:B------:R-:W-:-:S04]  /*1cc0*/  VIADD R43, R43, 0x2000 ;  /* 0x000020002b2b7836 */ /* 0x000fc80000000000 */
[----:B------:R-:W-:Y:S01]  /*1cd0*/  IMAD.X R5, RZ, RZ, R5, P2 ;  /* 0x000000ffff057224 */ /* 0x000fe200010e0605 */
[----:B----4-:R-:W-:-:S08]  /*1ce0*/  DADD R38, R38, R6 ;  /* 0x0000000026267229 */ /* 0x010fd00000000006 */
[----:B--2---:R-:W-:-:S08]  /*1cf0*/  DADD R8, R38, R8 ;  /* 0x0000000026087229 */ /* 0x004fd00000000008 */
[----:B---3--:R-:W-:-:S08]  /*1d00*/  DADD R8, R8, R10 ;  /* 0x0000000008087229 */ /* 0x008fd0000000000a */
[----:B-----5:R-:W-:-:S08]  /*1d10*/  DADD R8, R8, R12 ;  /* 0x0000000008087229 */ /* 0x020fd0000000000c */
        /* <DEDUP_REMOVED lines=13> */
.L_x_25:
[----:B------:R-:W-:Y:S05]  /*1df0*/  BSYNC.RECONVERGENT B2 ;  /* 0x0000000000027941 */ /* 0x000fea0003800200 */
.L_x_24:
[----:B------:R-:W-:Y:S01]  /*1e00*/  IMAD.IADD R8, R0, 0x1, -R45 ;  /* 0x0000000100087824 */ /* 0x000fe200078e0a2d */
[----:B------:R-:W-:Y:S04]  /*1e10*/  BSSY.RECONVERGENT B2, `(.L_x_27) ;  /* 0x000001c000027945 */ /* 0x000fe80003800200 */
[----:B------:R-:W-:-:S13]  /*1e20*/  ISETP.GT.AND P1, PT, R8, 0x800, PT ;  /* 0x000008000800780c */ /* 0x000fda0003f24270 */
[----:B------:R-:W-:Y:S05]  /*1e30*/  @!P1 BRA `(.L_x_28) ;  /* 0x0000000000649947 */ /* 0x000fea0003800000 */
        /* <DEDUP_REMOVED lines=9> */
[----:B------:R-:W5:Y:S04]  /*1ed0*/  LDG.E.64.CONSTANT R22, desc[UR6][R4.64+0x4000] ;  /* 0x0040000604167981 */ /* 0x000f68000c1e9b00 */
[----:B------:R0:W5:Y:S01]  /*1ee0*/  LDG.E.64.CONSTANT R8, desc[UR6][R4.64+0x5000] ;  /* 0x0050000604087981 */ /* 0x000162000c1e9b00 */
[----:B------:R-:W-:Y:S01]  /*1ef0*/  PLOP3.LUT P0, PT, PT, PT, PT, 0x8, 0x80 ;  /* 0x000000000080781c */ /* 0x000fe20003f0e170 */
[----:B------:R-:W-:-:S02]  /*1f00*/  VIADD R45, R45, 0x1000 ;  /* 0x000010002d2d7836 */ /* 0x000fc40000000000 */
[----:B------:R-:W-:Y:S01]  /*1f10*/  VIADD R43, R43, 0x1000 ;  /* 0x000010002b2b7836 */ /* 0x000fe20000000000 */
[----:B----4-:R-:W-:-:S08]  /*1f20*/  DADD R6, R6, R10 ;  /* 0x0000000006067229 */ /* 0x010fd0000000000a */
[----:B--2---:R-:W-:-:S08]  /*1f30*/  DADD R6, R6, R12 ;  /* 0x0000000006067229 */ /* 0x004fd0000000000c */
[----:B---3--:R-:W-:-:S08]  /*1f40*/  DADD R6, R6, R14 ;  /* 0x0000000006067229 */ /* 0x008fd0000000000e */
[----:B-----5:R-:W-:-:S08]  /*1f50*/  DADD R6, R6, R16 ;  /* 0x0000000006067229 */ /* 0x020fd00000000010 */
[----:B------:R-:W-:-:S08]  /*1f60*/  DADD R6, R6, R18 ;  /* 0x0000000006067229 */ /* 0x000fd00000000012 */
[----:B------:R-:W-:Y:S01]  /*1f70*/  DADD R6, R6, R20 ;  /* 0x0000000006067229 */ /* 0x000fe20000000014 */
[----:B------:R-:W-:-:S07]  /*1f80*/  IADD3 R10, P1, PT, R4, 0x8000, RZ ;  /* 0x00008000040a7810 */ /* 0x000fce0007f3e0ff */
[----:B------:R-:W-:Y:S01]  /*1f90*/  DADD R6, R6, R22 ;  /* 0x0000000006067229 */ /* 0x000fe20000000016 */
[----:B0-----:R-:W-:Y:S02]  /*1fa0*/  IMAD.X R5, RZ, RZ, R5, P1 ;  /* 0x000000ffff057224 */ /* 0x001fe400008e0605 */
[----:B------:R-:W-:-:S05]  /*1fb0*/  IMAD.MOV.U32 R4, RZ, RZ, R10 ;  /* 0x000000ffff047224 */ /* 0x000fca00078e000a */
[----:B------:R-:W-:-:S11]  /*1fc0*/  DADD R6, R6, R8 ;  /* 0x0000000006067229 */ /* 0x000fd60000000008 */
.L_x_28:
[----:B------:R-:W-:Y:S05]  /*1fd0*/  BSYNC.RECONVERGENT B2 ;  /* 0x0000000000027941 */ /* 0x000fea0003800200 */
.L_x_27:
[----:B------:R-:W-:-:S13]  /*1fe0*/  ISETP.LT.OR P0, PT, R45, R0, P0 ;  /* 0x000000002d00720c */ /* 0x000fda0000701670 */
[----:B------:R-:W-:Y:S05]  /*1ff0*/  @!P0 BRA `(.L_x_20) ;  /* 0x0000000000248947 */ /* 0x000fea0003800000 */
[----:B------:R-:W-:Y:S01]  /*2000*/  IMAD.WIDE.U32 R2, R43, 0x8, R2 ;  /* 0x000000082b027825 */ /* 0x000fe200078e0002 */
[----:B------:R-:W2:Y:S04]  /*2010*/  LDG.E.64.CONSTANT R8, desc[UR6][R4.64+-0x1000] ;  /* 0xfff0000604087981 */ /* 0x000ea8000c1e9b00 */
[----:B------:R-:W3:Y:S04]  /*2020*/  LDG.E.64.CONSTANT R10, desc[UR6][R4.64] ;  /* 0x00000006040a7981 */ /* 0x000ee8000c1e9b00 */
[----:B------:R-:W4:Y:S04]  /*2030*/  LDG.E.64.CONSTANT R2, desc[UR6][R2.64] ;  /* 0x0000000602027981 */ /* 0x000f28000c1e9b00 */
[----:B------:R-:W5:Y:S01]  /*2040*/  LDG.E.64.CONSTANT R12, desc[UR6][R4.64+0x1000] ;  /* 0x00100006040c7981 */ /* 0x000f62000c1e9b00 */
[----:B----4-:R-:W-:-:S08]  /*2050*/  DADD R6, R6, R2 ;  /* 0x0000000006067229 */ /* 0x010fd00000000002 */
[----:B--2---:R-:W-:-:S08]  /*2060*/  DADD R6, R6, R8 ;  /* 0x0000000006067229 */ /* 0x004fd00000000008 */
[----:B---3--:R-:W-:-:S08]  /*2070*/  DADD R6, R6, R10 ;  /* 0x0000000006067229 */ /* 0x008fd0000000000a */
[----:B-----5:R-:W-:-:S11]  /*2080*/  DADD R6, R6, R12 ;  /* 0x0000000006067229 */ /* 0x020fd6000000000c */
.L_x_20:
[----:B------:R-:W-:Y:S05]  /*2090*/  BSYNC.RECONVERGENT B1 ;  /* 0x0000000000017941 */ /* 0x000fea0003800200 */
.L_x_18:
[----:B------:R-:W0:Y:S01]  /*20a0*/  S2R R0, SR_LANEID ;  /* 0x0000000000007919 */ /* 0x000e220000000000 */
[----:B------:R-:W-:Y:S04]  /*20b0*/  SHFL.DOWN PT, R2, R6, 0x1, 0x1f ;  /* 0x08201f0006027f89 */ /* 0x000fe800000e0000 */
[----:B------:R-:W1:Y:S02]  /*20c0*/  SHFL.DOWN PT, R3, R7, 0x1, 0x1f ;  /* 0x08201f0007037f89 */ /* 0x000e6400000e0000 */
[----:B-1----:R-:W-:Y:S01]  /*20d0*/  DADD R2, R2, R6 ;  /* 0x0000000002027229 */ /* 0x002fe20000000006 */
[C---:B0-----:R-:W-:Y:S02]  /*20e0*/  ISETP.GT.AND P0, PT, R0.reuse, 0x1e, PT ;  /* 0x0000001e0000780c */ /* 0x041fe40003f04270 */
[----:B------:R-:W-:-:S07]  /*20f0*/  ISETP.NE.AND P1, PT, R0, RZ, PT ;  /* 0x000000ff0000720c */ /* 0x000fce0003f25270 */
        /* <DEDUP_REMOVED lines=15> */
[----:B------:R-:W-:Y:S01]  /*21f0*/  ISETP.GT.AND P0, PT, R0, 0x17, PT ;  /* 0x000000170000780c */ /* 0x000fe20003f04270 */
[----:B------:R-:W-:Y:S01]  /*2200*/  SHFL.DOWN PT, R2, R6, 0x8, 0x1f ;  /* 0x09001f0006027f89 */ /* 0x000fe200000e0000 */
[----:B------:R-:W-:-:S03]  /*2210*/  @!P1 MOV R8, 0x400 ;  /* 0x0000040000089802 */ /* 0x000fc60000000f00 */
[----:B------:R-:W0:Y:S01]  /*2220*/  SHFL.DOWN PT, R3, R7, 0x8, 0x1f ;  /* 0x09001f0007037f89 */ /* 0x000e2200000e0000 */
[----:B-1----:R-:W-:Y:S01]  /*2230*/  @!P1 LEA R11, R11, R8, 0x18 ;  /* 0x000000080b0b9211 */ /* 0x002fe200078ec0ff */
[----:B0-----:R-:W-:-:S10]  /*2240*/  DADD R2, R2, R6 ;  /* 0x0000000002027229 */ /* 0x001fd40000000006 */
[----:B------:R-:W-:Y:S02]  /*2250*/  FSEL R4, R6, R2, P0 ;  /* 0x0000000206047208 */ /* 0x000fe40000000000 */
[----:B------:R-:W-:Y:S02]  /*2260*/  FSEL R5, R7, R3, P0 ;  /* 0x0000000307057208 */ /* 0x000fe40000000000 */
[----:B------:R-:W-:Y:S01]  /*2270*/  @!P1 SHF.R.U32.HI R6, RZ, 0x2, R41 ;  /* 0x00000002ff069819 */ /* 0x000fe20000011629 */
[----:B------:R-:W-:Y:S01]  /*2280*/  SHFL.DOWN PT, R2, R4, 0x10, 0x1f ;  /* 0x0a001f0004027f89 */ /* 0x000fe200000e0000 */
[----:B------:R-:W-:Y:S02]  /*2290*/  ISETP.NE.AND P0, PT, R41, RZ, PT ;  /* 0x000000ff2900720c */ /* 0x000fe40003f05270 */
[----:B------:R-:W-:Y:S01]  /*22a0*/  @!P1 LOP3.LUT R6, R6, 0xf8, RZ, 0xc0, !PT ;  /* 0x000000f806069812 */ /* 0x000fe200078ec0ff */
[----:B------:R-:W0:Y:S04]  /*22b0*/  SHFL.DOWN PT, R3, R5, 0x10, 0x1f ;  /* 0x0a001f0005037f89 */ /* 0x000e2800000e0000 */
[----:B------:R-:W-:Y:S01]  /*22c0*/  @!P1 IMAD.IADD R11, R6, 0x1, R11 ;  /* 0x00000001060b9824 */ /* 0x000fe200078e020b */
[----:B0-----:R-:W-:-:S07]  /*22d0*/  DADD R2, R2, R4 ;  /* 0x0000000002027229 */ /* 0x001fce0000000004 */
[----:B------:R0:W-:Y:S01]  /*22e0*/  @!P1 STS.64 [R11+0x10], R2 ;  /* 0x000010020b009388 */ /* 0x0001e20000000a00 */
[----:B------:R-:W-:Y:S01]  /*22f0*/  BAR.SYNC.DEFER_BLOCKING 0x0 ;  /* 0x0000000000007b1d */ /* 0x000fe20000010000 */
[----:B------:R-:W-:-:S04]  /*2300*/  ISETP.GT.AND P1, PT, R0, 0xf, PT ;  /* 0x0000000f0000780c */ /* 0x000fc80003f24270 */
[----:B------:R-:W-:Y:S02]  /*2310*/  FSEL R0, R4, R2, P1 ;  /* 0x0000000204007208 */ /* 0x000fe40000800000 */
[----:B------:R-:W-:-:S03]  /*2320*/  FSEL R5, R5, R3, P1 ;  /* 0x0000000305057208 */ /* 0x000fc60000800000 */
[----:B0-----:R-:W-:Y:S02]  /*2330*/  IMAD.MOV.U32 R2, RZ, RZ, R0 ;  /* 0x000000ffff027224 */ /* 0x001fe400078e0000 */
[----:B------:R-:W-:Y:S01]  /*2340*/  IMAD.MOV.U32 R3, RZ, RZ, R5 ;  /* 0x000000ffff037224 */ /* 0x000fe200078e0005 */
[----:B------:R-:W-:Y:S06]  /*2350*/  @P0 BRA `(.L_x_16) ;  /* 0x0000000000680947 */ /* 0x000fec0003800000 */
[----:B------:R-:W0:Y:S01]  /*2360*/  S2UR UR5, SR_CgaCtaId ;  /* 0x00000000000579c3 */ /* 0x000e220000008800 */
[----:B------:R-:W-:Y:S02]  /*2370*/  UMOV UR4, 0x400 ;  /* 0x0000040000047882 */ /* 0x000fe40000000000 */
[----:B0-----:R-:W-:-:S09]  /*2380*/  ULEA UR4, UR5, UR4, 0x18 ;  /* 0x0000000405047291 */ /* 0x001fd2000f8ec0ff */
[----:B------:R-:W0:Y:S04]  /*2390*/  LDS.64 R4, [UR4+0x18] ;  /* 0x00001804ff047984 */ /* 0x000e280008000a00 */
[----:B------:R-:W1:Y:S04]  /*23a0*/  LDS.128 R8, [UR4+0x20] ;  /* 0x00002004ff087984 */ /* 0x000e680008000c00 */
        /* <DEDUP_REMOVED lines=20> */
[----:B------:R-:W-:-:S11]  /*24f0*/  DADD R2, R2, R10 ;  /* 0x0000000002027229 */ /* 0x000fd6000000000a */
.L_x_16:
[----:B------:R-:W-:Y:S05]  /*2500*/  BSYNC.RECONVERGENT B0 ;  /* 0x0000000000007941 */ /* 0x000fea0003800200 */
.L_x_1:
[----:B------:R-:W-:Y:S05]  /*2510*/  @P0 EXIT ;  /* 0x000000000000094d */ /* 0x000fea0003800000 */
[----:B------:R-:W0:Y:S01]  /*2520*/  LDCU.64 UR4, c[0x0][0x398] ;  /* 0x00007300ff0477ac */ /* 0x000e220008000a00 */
[----:B------:R-:W2:Y:S01]  /*2530*/  LDC.64 R4, c[0x0][0x388] ;  /* 0x0000e200ff047b82 */ /* 0x000ea20000000a00 */
[----:B0-----:R-:W-:-:S07]  /*2540*/  DADD R2, R2, UR4 ;  /* 0x0000000402027e29 */ /* 0x001fce0008000000 */
[----:B--2---:R-:W-:Y:S01]  /*2550*/  STG.E.64 desc[UR6][R4.64], R2 ;  /* 0x0000000204007986 */ /* 0x004fe2000c101b06 */
[----:B------:R-:W-:Y:S05]  /*2560*/  EXIT ;  /* 0x000000000000794d */ /* 0x000fea0003800000 */
.L_x_29:
[----:B------:R-:W-:-:S00]  /*2570*/  BRA `(.L_x_29) ;  /* 0xfffffffc00fc7947 */ /* 0x000fc0000383ffff */
[----:B------:R-:W-:-:S00]  /*2580*/  NOP ;  /* 0x0000000000007918 */ /* 0x000fc00000000000 */
[----:B------:R-:W-:-:S00]  /*2590*/  NOP ;  /* 0x0000000000007918 */ /* 0x000fc00000000000 */
[----:B------:R-:W-:-:S00]  /*25a0*/  NOP ;  /* 0x0000000000007918 */ /* 0x000fc00000000000 */
[----:B------:R-:W-:-:S00]  /*25b0*/  NOP ;  /* 0x0000000000007918 */ /* 0x000fc00000000000 */
[----:B------:R-:W-:-:S00]  /*25c0*/  NOP ;  /* 0x0000000000007918 */ /* 0x000fc00000000000 */
[----:B------:R-:W-:-:S00]  /*25d0*/  NOP ;  /* 0x0000000000007918 */ /* 0x000fc00000000000 */
[----:B------:R-:W-:-:S00]  /*25e0*/  NOP ;  /* 0x0000000000007918 */ /* 0x000fc00000000000 */
[----:B------:R-:W-:-:S00]  /*25f0*/  NOP ;  /* 0x0000000000007918 */ /* 0x000fc00000000000 */
.L_x_229:


//--------------------- .text._ZN3cub18CUB_300001_SM_10006detail6reduce18DeviceReduceKernelINS2_10policy_hubIdyN4cuda3std3__44plusIdEEE10Policy1000EN6thrust24THRUST_300001_SM_1000_NS6detail15normal_iteratorINSD_10device_ptrIdEEEEyS9_dNS7_10__identityEEEvT0_PT3_T1_NS0_13GridEvenShareISN_EET2_T4_ --------------------------
	.section	.text._ZN3cub18CUB_300001_SM_10006detail6reduce18DeviceReduceKernelINS2_10policy_hubIdyN4cuda3std3__44plusIdEEE10Policy1000EN6thrust24THRUST_300001_SM_1000_NS6detail15normal_iteratorINSD_10device_ptrIdEEEEyS9_dNS7_10__identityEEEvT0_PT3_T1_NS0_13GridEvenShareISN_EET2_T4_,"ax",@progbits
	.align	128
        .global         _ZN3cub18CUB_300001_SM_10006detail6reduce18DeviceReduceKernelINS2_10policy_hubIdyN4cuda3std3__44plusIdEEE10Policy1000EN6thrust24THRUST_300001_SM_1000_NS6detail15normal_iteratorINSD_10device_ptrIdEEEEyS9_dNS7_10__identityEEEvT0_PT3_T1_NS0_13GridEvenShareISN_EET2_T4_
        .type           _ZN3cub18CUB_300001_SM_10006detail6reduce18DeviceReduceKernelINS2_10policy_hubIdyN4cuda3std3__44plusIdEEE10Policy1000EN6thrust24THRUST_300001_SM_1000_NS6detail15normal_iteratorINSD_10device_ptrIdEEEEyS9_dNS7_10__identityEEEvT0_PT3_T1_NS0_13GridEvenShareISN_EET2_T4_,@function
        .size           _ZN3cub18CUB_300001_SM_10006detail6reduce18DeviceReduceKernelINS2_10policy_hubIdyN4cuda3std3__44plusIdEEE10Policy1000EN6thrust24THRUST_300001_SM_1000_NS6detail15normal_iteratorINSD_10device_ptrIdEEEEyS9_dNS7_10__identityEEEvT0_PT3_T1_NS0_13GridEvenShareISN_EET2_T4_,(.L_x_230 - _ZN3cub18CUB_300001_SM_10006detail6reduce18DeviceReduceKernelINS2_10policy_hubIdyN4cuda3std3__44plusIdEEE10Policy1000EN6thrust24THRUST_300001_SM_1000_NS6detail15normal_iteratorINSD_10device_ptrIdEEEEyS9_dNS7_10__identityEEEvT0_PT3_T1_NS0_13GridEvenShareISN_EET2_T4_)
        .other          _ZN3cub18CUB_300001_SM_10006detail6reduce18DeviceReduceKernelINS2_10policy_hubIdyN4cuda3std3__44plusIdEEE10Policy1000EN6thrust24THRUST_300001_SM_1000_NS6detail15normal_iteratorINSD_10device_ptrIdEEEEyS9_dNS7_10__identityEEEvT0_PT3_T1_NS0_13GridEvenShareISN_EET2_T4_,@"STO_CUDA_ENTRY STV_DEFAULT"
_ZN3cub18CUB_300001_SM_10006detail6reduce18DeviceReduceKernelINS2_10policy_hubIdyN4cuda3std3__44plusIdEEE10Policy1000EN6thrust24THRUST_300001_SM_1000_NS6detail15normal_iteratorINSD_10device_ptrIdEEEEyS9_dNS7_10__identityEEEvT0_PT3_T1_NS0_13GridEvenShareISN_EET2_T4_:
.text._ZN3cub18CUB_300001_SM_10006detail6reduce18DeviceReduceKernelINS2_10policy_hubIdyN4cuda3std3__44plusIdEEE10Policy1000EN6thrust24THRUST_300001_SM_1000_NS6detail15normal_iteratorINSD_10device_ptrIdEEEEyS9_dNS7_10__identityEEEvT0_PT3_T1_NS0_13GridEvenShareISN_EET2_T4_:
[----:B------:R-:W-:Y:S08]  /*0000*/  LDC R1, c[0x0][0x37c] ;  /* 0x0000df00ff017b82 */ /* 0x000ff00000000800 */
[----:B------:R-:W0:Y:S01]  /*0010*/  S2UR UR18, SR_CTAID.X ;  /* 0x00000000001279c3 */ /* 0x000e220000002500 */
[----:B------:R-:W1:Y:S01]  /*0020*/  LDCU.64 UR4, c[0x0][0x3b8] ;  /* 0x00007700ff0477ac */ /* 0x000e620008000a00 */
[----:B------:R-:W-:Y:S01]  /*0030*/  BSSY.RECONVERGENT B0, `(.L_x_30) ;  /* 0x0000277000007945 */ /* 0x000fe20003800200 */
[----:B------:R-:W2:Y:S01]  /*0040*/  LDCU UR11, c[0x0][0x3c0] ;  /* 0x00007800ff0b77ac */ /* 0x000ea20008000800 */
[----:B------:R-:W3:Y:S01]  /*0050*/  LDCU.64 UR16, c[0x0][0x358] ;  /* 0x00006b00ff1077ac */ /* 0x000ee20008000a00 */
[----:B-1----:R-:W-:-:S02]  /*0060*/  IMAD.U32 R12, RZ, RZ, UR4 ;  /* 0x00000004ff0c7e24 */ /* 0x002fc4000f8e00ff */
[----:B------:R-:W-:Y:S01]  /*0070*/  IMAD.U32 R3, RZ, RZ, UR5 ;  /* 0x00000005ff037e24 */ /* 0x000fe2000f8e00ff */
[----:B--2---:R-:W-:Y:S02]  /*0080*/  UIMAD UR5, UR11, 0xe00, URZ ;  /* 0x00000e000b0578a4 */ /* 0x004fe4000f8e02ff */
[----:B0-----:R-:W-:Y:S02]  /*0090*/  UIMAD UR9, UR18, 0xe00, URZ ;  /* 0x00000e00120978a4 */ /* 0x001fe4000f8e02ff */
[----:B------:R-:W-:-:S04]  /*00a0*/  USHF.R.S32.HI UR4, URZ, 0x1f, UR5 ;  /* 0x0000001fff047899 */ /* 0x000fc80008011405 */
[----:B------:R-:W-:-:S04]  /*00b0*/  IADD3 R13, P1, PT, R12, -UR9, RZ ;  /* 0x800000090c0d7c10 */ /* 0x000fc8000ff3e0ff */
[----:B------:R-:W-:Y:S02]  /*00c0*/  ISETP.GT.U32.AND P0, PT, R13, 0xdff, PT ;  /* 0x00000dff0d00780c */ /* 0x000fe40003f04070 */
[----:B------:R-:W-:-:S04]  /*00d0*/  IADD3.X R2, PT, PT, R3, -0x1, RZ, P1, !PT ;  /* 0xffffffff03027810 */ /* 0x000fc80000ffe4ff */
[----:B------:R-:W-:-:S13]  /*00e0*/  ISETP.GT.U32.AND.EX P0, PT, R2, RZ, PT, P0 ;  /* 0x000000ff0200720c */ /* 0x000fda0003f04100 */
[----:B---3--:R-:W-:Y:S05]  /*00f0*/  @P0 BRA `(.L_x_31) ;  /* 0x0000001400280947 */ /* 0x008fea0003800000 */
[----:B------:R-:W0:Y:S01]  /*0100*/  S2R R0, SR_TID.X ;  /* 0x0000000000007919 */ /* 0x000e220000002100 */
[----:B------:R-:W-:Y:S01]  /*0110*/  VIADD R3, R12, -UR9 ;  /* 0x800000090c037c36 */ /* 0x000fe20008000000 */
[----:B------:R-:W-:Y:S01]  /*0120*/  BSSY.RECONVERGENT B1, `(.L_x_32) ;  /* 0x000000a000017945 */ /* 0x000fe20003800200 */
[----:B------:R-:W-:-:S03]  /*0130*/  CS2R R8, SRZ ;  /* 0x0000000000087805 */ /* 0x000fc6000001ff00 */
[----:B0-----:R-:W-:Y:S01]  /*0140*/  ISETP.GE.AND P0, PT, R0, R3, PT ;  /* 0x000000030000720c */ /* 0x001fe20003f06270 */
[----:B------:R-:W-:-:S12]  /*0150*/  IMAD.MOV.U32 R2, RZ, RZ, R0 ;  /* 0x000000ffff027224 */ /* 0x000fd800078e0000 */
[----:B------:R-:W-:Y:S05]  /*0160*/  @P0 BRA `(.L_x_33) ;  /* 0x0000000000140947 */ /* 0x000fea0003800000 */
[----:B------:R-:W0:Y:S01]  /*0170*/  LDC.64 R8, c[0x0][0x380] ;  /* 0x0000e000ff087b82 */ /* 0x000e220000000a00 */
[----:B------:R-:W-:-:S04]  /*0180*/  VIADD R5, R0, UR9 ;  /* 0x0000000900057c36 */ /* 0x000fc80008000000 */
[----:B0-----:R-:W-:-:S06]  /*0190*/  IMAD.WIDE.U32 R8, R5, 0x8, R8 ;  /* 0x0000000805087825 */ /* 0x001fcc00078e0008 */
[----:B------:R-:W5:Y:S01]  /*01a0*/  LDG.E.64 R8, desc[UR16][R8.64] ;  /* 0x0000001008087981 */ /* 0x000f62000c1e1b00 */
[----:B------:R-:W-:-:S07]  /*01b0*/  VIADD R2, R0, 0x200 ;  /* 0x0000020000027836 */ /* 0x000fce0000000000 */
.L_x_33:
[----:B------:R-:W-:Y:S05]  /*01c0*/  BSYNC.RECONVERGENT B1 ;  /* 0x0000000000017941 */ /* 0x000fea0003800200 */
.L_x_32:
[----:B------:R-:W-:Y:S01]  /*01d0*/  ISETP.GE.AND P0, PT, R2, R3, PT ;  /* 0x000000030200720c */ /* 0x000fe20003f06270 */
[----:B------:R-:W-:-:S12]  /*01e0*/  BSSY.RECONVERGENT B1, `(.L_x_34) ;  /* 0x0000078000017945 */ /* 0x000fd80003800200 */
[----:B------:R-:W-:Y:S05]  /*01f0*/  @P0 BRA `(.L_x_35) ;  /* 0x0000000400d80947 */ /* 0x000fea0003800000 */
[----:B------:R-:W-:Y:S01]  /*0200*/  LOP3.LUT R5, RZ, R2, RZ, 0x33, !PT ;  /* 0x00000002ff057212 */ /* 0x000fe200078e33ff */
[----:B------:R-:W-:Y:S03]  /*0210*/  BSSY.RECONVERGENT B2, `(.L_x_36) ;  /* 0x0000036000027945 */ /* 0x000fe60003800200 */
[----:B------:R-:W-:-:S04]  /*0220*/  IADD3 R12, PT, PT, R12, -UR9, R5 ;  /* 0x800000090c0c7c10 */ /* 0x000fc8000fffe005 */
[C---:B------:R-:W-:Y:S02]  /*0230*/  ISETP.GE.U32.AND P1, PT, R12.reuse, 0x1e00, PT ;  /* 0x00001e000c00780c */ /* 0x040fe40003f26070 */
[----:B------:R-:W-:-:S04]  /*0240*/  LEA.HI R4, R12, 0x1, RZ, 0x17 ;  /* 0x000000010c047811 */ /* 0x000fc800078fb8ff */
[----:B------:R-:W-:-:S04]  /*0250*/  LOP3.LUT R5, R4, 0xf, RZ, 0xc0, !PT ;  /* 0x0000000f04057812 */ /* 0x000fc800078ec0ff */
[----:B------:R-:W-:-:S03]  /*0260*/  ISETP.NE.AND P0, PT, R5, RZ, PT ;  /* 0x000000ff0500720c */ /* 0x000fc60003f05270 */
[----:B------:R-:W-:Y:S10]  /*0270*/  @!P1 BRA `(.L_x_37) ;  /* 0x0000000000bc9947 */ /* 0x000ff40003800000 */
[----:B------:R-:W0:Y:S01]  /*0280*/  LDCU.64 UR4, c[0x0][0x380] ;  /* 0x00007000ff0477ac */ /* 0x000e220008000a00 */
[----:B------:R-:W-:Y:S01]  /*0290*/  IMAD.WIDE.U32 R6, R2, 0x8, RZ ;  /* 0x0000000802067825 */ /* 0x000fe200078e00ff */
[----:B------:R-:W-:-:S03]  /*02a0*/  LOP3.LUT R26, R4, 0xfffff0, RZ, 0xc0, !PT ;  /* 0x00fffff0041a7812 */ /* 0x000fc600078ec0ff */
[----:B------:R-:W-:Y:S02]  /*02b0*/  IMAD.U32 R11, RZ, RZ, UR18 ;  /* 0x00000012ff0b7e24 */ /* 0x000fe4000f8e00ff */
[----:B------:R-:W-:Y:S02]  /*02c0*/  IMAD.MOV R26, RZ, RZ, -R26 ;  /* 0x000000ffff1a7224 */ /* 0x000fe400078e0a1a */
[----:B------:R-:W-:-:S03]  /*02d0*/  IMAD.WIDE.U32 R6, R11, 0x7000, R6 ;  /* 0x000070000b067825 */ /* 0x000fc600078e0006 */
[----:B0-----:R-:W-:-:S04]  /*02e0*/  IADD3 R6, P1, PT, R6, UR4, RZ ;  /* 0x0000000406067c10 */ /* 0x001fc8000ff3e0ff */
[----:B------:R-:W-:-:S04]  /*02f0*/  IADD3 R6, P2, PT, R6, 0x8000, RZ ;  /* 0x0000800006067810 */ /* 0x000fc80007f5e0ff */
[----:B------:R-:W-:-:S09]  /*0300*/  IADD3.X R7, PT, PT, RZ, UR5, R7, P2, P1 ;  /* 0x00000005ff077c10 */ /* 0x000fd200097e2407 */
.L_x_38:
[----:B------:R-:W2:Y:S04]  /*0310*/  LDG.E.64 R10, desc[UR16][R6.64+-0x8000] ;  /* 0xff800010060a7981 */ /* 0x000ea8000c1e1b00 */
[----:B------:R-:W3:Y:S04]  /*0320*/  LDG.E.64 R12, desc[UR16][R6.64+-0x7000] ;  /* 0xff900010060c7981 */ /* 0x000ee8000c1e1b00 */
[----:B------:R-:W4:Y:S04]  /*0330*/  LDG.E.64 R14, desc[UR16][R6.64+-0x6000] ;  /* 0xffa00010060e7981 */ /* 0x000f28000c1e1b00 */
[----:B------:R-:W4:Y:S04]  /*0340*/  LDG.E.64 R16, desc[UR16][R6.64+-0x5000] ;  /* 0xffb0001006107981 */ /* 0x000f28000c1e1b00 */
[----:B------:R-:W4:Y:S04]  /*0350*/  LDG.E.64 R18, desc[UR16][R6.64+-0x4000] ;  /* 0xffc0001006127981 */ /* 0x000f28000c1e1b00 */
[----:B------:R-:W4:Y:S04]  /*0360*/  LDG.E.64 R20, desc[UR16][R6.64+-0x3000] ;  /* 0xffd0001006147981 */ /* 0x000f28000c1e1b00 */
[----:B------:R-:W4:Y:S04]  /*0370*/  LDG.E.64 R24, desc[UR16][R6.64+-0x2000] ;  /* 0xffe0001006187981 */ /* 0x000f28000c1e1b00 */
[----:B------:R-:W4:Y:S01]  /*0380*/  LDG.E.64 R22, desc[UR16][R6.64+-0x1000] ;  /* 0xfff0001006167981 */ /* 0x000f22000c1e1b00 */
[----:B--2--5:R-:W-:-:S03]  /*0390*/  DADD R10, R10, R8 ;  /* 0x000000000a0a7229 */ /* 0x024fc60000000008 */
[----:B------:R-:W2:Y:S05]  /*03a0*/  LDG.E.64 R8, desc[UR16][R6.64] ;  /* 0x0000001006087981 */ /* 0x000eaa000c1e1b00 */
[----:B---3--:R-:W-:Y:S02]  /*03b0*/  DADD R12, R10, R12 ;  /* 0x000000000a0c7229 */ /* 0x008fe4000000000c */
[----:B------:R-:W3:Y:S06]  /*03c0*/  LDG.E.64 R10, desc[UR16][R6.64+0x1000] ;  /* 0x00100010060a7981 */ /* 0x000eec000c1e1b00 */
[----:B----4-:R-:W-:-:S02]  /*03d0*/  DADD R14, R12, R14 ;  /* 0x000000000c0e7229 */ /* 0x010fc4000000000e */
[----:B------:R-:W4:Y:S06]  /*03e0*/  LDG.E.64 R12, desc[UR16][R6.64+0x2000] ;  /* 0x00200010060c7981 */ /* 0x000f2c000c1e1b00 */
[----:B------:R-:W-:Y:S02]  /*03f0*/  DADD R16, R14, R16 ;  /* 0x000000000e107229 */ /* 0x000fe40000000010 */
[----:B------:R-:W4:Y:S06]  /*0400*/  LDG.E.64 R14, desc[UR16][R6.64+0x3000] ;  /* 0x00300010060e7981 */ /* 0x000f2c000c1e1b00 */
[----:B------:R-:W-:-:S02]  /*0410*/  DADD R18, R16, R18 ;  /* 0x0000000010127229 */ /* 0x000fc40000000012 */
[----:B------:R-:W4:Y:S06]  /*0420*/  LDG.E.64 R16, desc[UR16][R6.64+0x4000] ;  /* 0x0040001006107981 */ /* 0x000f2c000c1e1b00 */
[----:B------:R-:W-:Y:S02]  /*0430*/  DADD R20, R18, R20 ;  /* 0x0000000012147229 */ /* 0x000fe40000000014 */
[----:B------:R-:W4:Y:S06]  /*0440*/  LDG.E.64 R18, desc[UR16][R6.64+0x5000] ;  /* 0x0050001006127981 */ /* 0x000f2c000c1e1b00 */
[----:B------:R-:W-:-:S02]  /*0450*/  DADD R24, R20, R24 ;  /* 0x0000000014187229 */ /* 0x000fc40000000018 */
[----:B------:R-:W4:Y:S06]  /*0460*/  LDG.E.64 R20, desc[UR16][R6.64+0x6000] ;  /* 0x0060001006147981 */ /* 0x000f2c000c1e1b00 */
[----:B------:R-:W-:Y:S02]  /*0470*/  DADD R22, R24, R22 ;  /* 0x0000000018167229 */ /* 0x000fe40000000016 */
[----:B------:R0:W4:Y:S01]  /*0480*/  LDG.E.64 R24, desc[UR16][R6.64+0x7000] ;  /* 0x0070001006187981 */ /* 0x000122000c1e1b00 */
[----:B------:R-:W-:Y:S02]  /*0490*/  VIADD R26, R26, 0x10 ;  /* 0x000000101a1a7836 */ /* 0x000fe40000000000 */
[----:B------:R-:W-:-:S03]  /*04a0*/  VIADD R2, R2, 0x2000 ;  /* 0x0000200002027836 */ /* 0x000fc60000000000 */
[----:B------:R-:W-:Y:S02]  /*04b0*/  ISETP.NE.AND P1, PT, R26, RZ, PT ;  /* 0x000000ff1a00720c */ /* 0x000fe40003f25270 */
[----:B0-----:R-:W-:-:S05]  /*04c0*/  IADD3 R6, P2, PT, R6, 0x10000, RZ ;  /* 0x0001000006067810 */ /* 0x001fca0007f5e0ff */
[----:B------:R-:W-:Y:S01]  /*04d0*/  IMAD.X R7, RZ, RZ, R7, P2 ;  /* 0x000000ffff077224 */ /* 0x000fe200010e0607 */
[----:B--2---:R-:W-:-:S08]  /*04e0*/  DADD R8, R22, R8 ;  /* 0x0000000016087229 */ /* 0x004fd00000000008 */
[----:B---3--:R-:W-:-:S08]  /*04f0*/  DADD R8, R8, R10 ;  /* 0x0000000008087229 */ /* 0x008fd0000000000a */
[----:B----4-:R-:W-:-:S08]  /*0500*/  DADD R8, R8, R12 ;  /* 0x0000000008087229 */ /* 0x010fd0000000000c */
[----:B------:R-:W-:-:S08]  /*0510*/  DADD R8, R8, R14 ;  /* 0x0000000008087229 */ /* 0x000fd0000000000e */
[----:B------:R-:W-:-:S08]  /*0520*/  DADD R8, R8, R16 ;  /* 0x0000000008087229 */ /* 0x000fd00000000010 */
[----:B------:R-:W-:-:S08]  /*0530*/  DADD R8, R8, R18 ;  /* 0x0000000008087229 */ /* 0x000fd00000000012 */
[----:B------:R-:W-:-:S08]  /*0540*/  DADD R8, R8, R20 ;  /* 0x0000000008087229 */ /* 0x000fd00000000014 */
[----:B------:R-:W-:Y:S01]  /*0550*/  DADD R8, R8, R24 ;  /* 0x0000000008087229 */ /* 0x000fe20000000018 */
[----:B------:R-:W-:Y:S10]  /*0560*/  @P1 BRA `(.L_x_38) ;  /* 0xfffffffc00681947 */ /* 0x000ff4000383ffff */
.L_x_37:
[----:B------:R-:W-:Y:S05]  /*0570*/  BSYNC.RECONVERGENT B2 ;  /* 0x0000000000027941 */ /* 0x000fea0003800200 */
.L_x_36:
[----:B------:R-:W-:Y:S05]  /*0580*/  @!P0 BRA `(.L_x_35) ;  /* 0x0000000000f48947 */ /* 0x000fea0003800000 */
[----:B------:R-:W-:Y:S01]  /*0590*/  ISETP.GE.U32.AND P1, PT, R5, 0x8, PT ;  /* 0x000000080500780c */ /* 0x000fe20003f26070 */
[----:B------:R-:W-:Y:S01]  /*05a0*/  BSSY.RECONVERGENT B2, `(.L_x_39) ;  /* 0x000001a000027945 */ /* 0x000fe20003800200 */
[----:B------:R-:W-:-:S04]  /*05b0*/  LOP3.LUT R26, R4, 0x7, RZ, 0xc0, !PT ;  /* 0x00000007041a7812 */ /* 0x000fc800078ec0ff */
[----:B------:R-:W-:-:S07]  /*05c0*/  ISETP.NE.AND P0, PT, R26, RZ, PT ;  /* 0x000000ff1a00720c */ /* 0x000fce0003f05270 */
[----:B------:R-:W-:Y:S06]  /*05d0*/  @!P1 BRA `(.L_x_40) ;  /* 0x0000000000589947 */ /* 0x000fec0003800000 */
[----:B------:R-:W0:Y:S01]  /*05e0*/  LDCU.64 UR4, c[0x0][0x380] ;  /* 0x00007000ff0477ac */ /* 0x000e220008000a00 */
[----:B------:R-:W-:-:S04]  /*05f0*/  IADD3 R5, P1, PT, R2, UR9, RZ ;  /* 0x0000000902057c10 */ /* 0x000fc8000ff3e0ff */
[----:B------:R-:W-:Y:S02]  /*0600*/  LEA.HI.X.SX32 R6, R2, RZ, 0x1, P1 ;  /* 0x000000ff02067211 */ /* 0x000fe400008f0eff */
[----:B0-----:R-:W-:-:S04]  /*0610*/  LEA R24, P1, R5, UR4, 0x3 ;  /* 0x0000000405187c11 */ /* 0x001fc8000f8218ff */
[----:B------:R-:W-:-:S05]  /*0620*/  LEA.HI.X R25, R5, UR5, R6, 0x3, P1 ;  /* 0x0000000505197c11 */ /* 0x000fca00088f1c06 */
        /* <DEDUP_REMOVED lines=17> */
.L_x_40:
[----:B------:R-:W-:Y:S05]  /*0740*/  BSYNC.RECONVERGENT B2 ;  /* 0x0000000000027941 */ /* 0x000fea0003800200 */
.L_x_39:
        /* <DEDUP_REMOVED lines=14> */
[----:B------:R-:W4:Y:S01]  /*0830*/  LDG.E.64 R14, desc[UR16][R4.64+0x3000] ;  /* 0x00300010040e7981 */ /* 0x000f22000c1e1b00 */
[----:B------:R-:W-:Y:S01]  /*0840*/  VIADD R2, R2, 0x800 ;  /* 0x0000080002027836 */ /* 0x000fe20000000000 */
[----:B--2--5:R-:W-:-:S08]  /*0850*/  DADD R6, R8, R6 ;  /* 0x0000000008067229 */ /* 0x024fd00000000006 */
[----:B---3--:R-:W-:-:S08]  /*0860*/  DADD R6, R6, R10 ;  /* 0x0000000006067229 */ /* 0x008fd0000000000a */
[----:B----4-:R-:W-:-:S08]  /*0870*/  DADD R6, R6, R12 ;  /* 0x0000000006067229 */ /* 0x010fd0000000000c */
[----:B------:R-:W-:-:S11]  /*0880*/  DADD R8, R6, R14 ;  /* 0x0000000006087229 */ /* 0x000fd6000000000e */
.L_x_42:
[----:B------:R-:W-:Y:S05]  /*0890*/  BSYNC.RECONVERGENT B2 ;  /* 0x0000000000027941 */ /* 0x000fea0003800200 */
.L_x_41:
[----:B------:R-:W-:Y:S05]  /*08a0*/  @!P0 BRA `(.L_x_35) ;  /* 0x00000000002c8947 */ /* 0x000fea0003800000 */
[----:B------:R-:W0:Y:S01]  /*08b0*/  LDC.64 R4, c[0x0][0x380] ;  /* 0x0000e000ff047b82 */ /* 0x000e220000000a00 */
[----:B------:R-:W-:Y:S02]  /*08c0*/  IMAD.U32 R7, RZ, RZ, UR18 ;  /* 0x00000012ff077e24 */ /* 0x000fe4000f8e00ff */
[----:B------:R-:W-:Y:S02]  /*08d0*/  IMAD.MOV R10, RZ, RZ, -R16 ;  /* 0x000000ffff0a7224 */ /* 0x000fe400078e0a10 */
[----:B0-----:R-:W-:-:S07]  /*08e0*/  IMAD.WIDE.U32 R4, R7, 0x7000, R4 ;  /* 0x0000700007047825 */ /* 0x001fce00078e0004 */
.L_x_43:
[----:B------:R-:W-:-:S06]  /*08f0*/  IMAD.WIDE R6, R2, 0x8, R4 ;  /* 0x0000000802067825 */ /* 0x000fcc00078e0204 */
[----:B------:R-:W2:Y:S01]  /*0900*/  LDG.E.64 R6, desc[UR16][R6.64] ;  /* 0x0000001006067981 */ /* 0x000ea2000c1e1b00 */
[----:B------:R-:W-:Y:S02]  /*0910*/  VIADD R10, R10, 0x1 ;  /* 0x000000010a0a7836 */ /* 0x000fe40000000000 */
[----:B------:R-:W-:-:S03]  /*0920*/  VIADD R2, R2, 0x200 ;  /* 0x0000020002027836 */ /* 0x000fc60000000000 */
[----:B------:R-:W-:Y:S01]  /*0930*/  ISETP.NE.AND P0, PT, R10, RZ, PT ;  /* 0x000000ff0a00720c */ /* 0x000fe20003f05270 */
[----:B--2--5:R-:W-:-:S12]  /*0940*/  DADD R8, R6, R8 ;  /* 0x0000000006087229 */ /* 0x024fd80000000008 */
[----:B------:R-:W-:Y:S05]  /*0950*/  @P0 BRA `(.L_x_43) ;  /* 0xfffffffc00e40947 */ /* 0x000fea000383ffff */
.L_x_35:
[----:B------:R-:W-:Y:S05]  /*0960*/  BSYNC.RECONVERGENT B1 ;  /* 0x0000000000017941 */ /* 0x000fea0003800200 */
.L_x_34:
        /* <DEDUP_REMOVED lines=12> */
[----:B------:R-:W-:-:S03]  /*0a30*/  @!P1 SHF.R.U32.HI R3, RZ, 0x2, R0 ;  /* 0x00000002ff039819 */ /* 0x000fc60000011600 */
[----:B------:R-:W0:Y:S01]  /*0a40*/  SHFL.DOWN PT, R5, R7, 0x2, 0x1f ;  /* 0x08401f0007057f89 */ /* 0x000e2200000e0000 */
[----:B------:R-:W-:Y:S01]  /*0a50*/  @!P1 LOP3.LUT R3, R3, 0xf8, RZ, 0xc0, !PT ;  /* 0x000000f803039812 */ /* 0x000fe200078ec0ff */
        /* <DEDUP_REMOVED lines=14> */
[----:B-1----:R-:W-:-:S05]  /*0b40*/  @!P1 LEA R10, R13, R10, 0x18 ;  /* 0x0000000a0d0a9211 */ /* 0x002fca00078ec0ff */
[----:B------:R-:W-:Y:S01]  /*0b50*/  @!P1 IMAD.IADD R3, R3, 0x1, R10 ;  /* 0x0000000103039824 */ /* 0x000fe200078e020a */
[----:B0-----:R-:W-:-:S10]  /*0b60*/  DADD R4, R4, R8 ;  /* 0x0000000004047229 */ /* 0x001fd40000000008 */
[----:B------:R-:W-:Y:S02]  /*0b70*/  FSEL R6, R8, R4, P0 ;  /* 0x0000000408067208 */ /* 0x000fe40000000000 */
[----:B------:R-:W-:Y:S02]  /*0b80*/  FSEL R7, R9, R5, P0 ;  /* 0x0000000509077208 */ /* 0x000fe40000000000 */
[----:B------:R-:W-:Y:S01]  /*0b90*/  ISETP.NE.AND P0, PT, R0, RZ, PT ;  /* 0x000000ff0000720c */ /* 0x000fe20003f05270 */
[----:B------:R-:W-:Y:S04]  /*0ba0*/  SHFL.DOWN PT, R4, R6, 0x10, 0x1f ;  /* 0x0a001f0006047f89 */ /* 0x000fe800000e0000 */
[----:B------:R-:W0:Y:S02]  /*0bb0*/  SHFL.DOWN PT, R5, R7, 0x10, 0x1f ;  /* 0x0a001f0007057f89 */ /* 0x000e2400000e0000 */
        /* <DEDUP_REMOVED lines=10> */
[----:B--2---:R-:W0:Y:S04]  /*0c60*/  LDS.64 R2, [UR4+0x18] ;  /* 0x00001804ff027984 */ /* 0x004e280008000a00 */
        /* <DEDUP_REMOVED lines=23> */
.L_x_44:
[----:B------:R-:W-:-:S05]  /*0de0*/  LOP3.LUT R2, R0, 0x3e0, RZ, 0xc0, !PT ;  /* 0x000003e000027812 */ /* 0x000fca00078ec0ff */
[----:B------:R-:W-:Y:S01]  /*0df0*/  VIADD R4, R2, 0x20 ;  /* 0x0000002002047836 */ /* 0x000fe20000000000 */
[----:B------:R-:W-:-:S04]  /*0e00*/  LOP3.LUT R2, RZ, R2, RZ, 0x33, !PT ;  /* 0x00000002ff027212 */ /* 0x000fc800078e33ff */
[----:B------:R-:W-:Y:S01]  /*0e10*/  ISETP.GT.AND P0, PT, R4, R3, PT ;  /* 0x000000030400720c */ /* 0x000fe20003f04270 */
[----:B------:R-:W-:-:S05]  /*0e20*/  IMAD.IADD R2, R3, 0x1, R2 ;  /* 0x0000000103027824 */ /* 0x000fca00078e0202 */
[----:B------:R-:W-:Y:S02]  /*0e30*/  SEL R5, R2, 0x1f, P0 ;  /* 0x0000001f02057807 */ /* 0x000fe40000000000 */
[----:B------:R-:W0:Y:S03]  /*0e40*/  S2R R2, SR_LANEID ;  /* 0x0000000000027919 */ /* 0x000e260000000000 */
[----:B-----5:R-:W-:Y:S04]  /*0e50*/  SHFL.DOWN PT, R6, R8, 0x1, R5 ;  /* 0x0820000008067989 */ /* 0x020fe800000e0005 */
[----:B------:R-:W1:Y:S02]  /*0e60*/  SHFL.DOWN PT, R7, R9, 0x1, R5 ;  /* 0x0820000009077989 */ /* 0x000e6400000e0005 */
[----:B-1----:R-:W-:Y:S01]  /*0e70*/  DADD R6, R6, R8 ;  /* 0x0000000006067229 */ /* 0x002fe20000000008 */
[C---:B0-----:R-:W-:Y:S01]  /*0e80*/  ISETP.GE.AND P0, PT, R2.reuse, R5, PT ;  /* 0x000000050200720c */ /* 0x041fe20003f06270 */
[C---:B------:R-:W-:Y:S01]  /*0e90*/  VIADD R4, R2.reuse, 0x2 ;  /* 0x0000000202047836 */ /* 0x040fe20000000000 */
[----:B------:R-:W-:-:S07]  /*0ea0*/  ISETP.NE.AND P1, PT, R2, RZ, PT ;  /* 0x000000ff0200720c */ /* 0x000fce0003f25270 */
[----:B------:R-:W-:Y:S02]  /*0eb0*/  FSEL R10, R6, R8, !P0 ;  /* 0x00000008060a7208 */ /* 0x000fe40004000000 */
[----:B------:R-:W-:Y:S02]  /*0ec0*/  FSEL R11, R7, R9, !P0 ;  /* 0x00000009070b7208 */ /* 0x000fe40004000000 */
[----:B------:R-:W-:Y:S01]  /*0ed0*/  ISETP.GT.AND P0, PT, R4, R5, PT ;  /* 0x000000050400720c */ /* 0x000fe20003f04270 */
[----:B------:R-:W-:Y:S01]  /*0ee0*/  SHFL.DOWN PT, R6, R10, 0x2, R5 ;  /* 0x084000000a067989 */ /* 0x000fe200000e0005 */
[----:B------:R-:W-:-:S03]  /*0ef0*/  VIADD R4, R2, 0x4 ;  /* 0x0000000402047836 */ /* 0x000fc60000000000 */
[----:B------:R-:W0:Y:S02]  /*0f00*/  SHFL.DOWN PT, R7, R11, 0x2, R5 ;  /* 0x084000000b077989 */ /* 0x000e2400000e0005 */
[----:B0-----:R-:W-:-:S10]  /*0f10*/  DADD R6, R6, R10 ;  /* 0x0000000006067229 */ /* 0x001fd4000000000a */
[----:B------:R-:W-:Y:S02]  /*0f20*/  FSEL R12, R10, R6, P0 ;  /* 0x000000060a0c7208 */ /* 0x000fe40000000000 */
[----:B------:R-:W-:Y:S02]  /*0f30*/  FSEL R13, R11, R7, P0 ;  /* 0x000000070b0d7208 */ /* 0x000fe40000000000 */
[----:B------:R-:W-:Y:S01]  /*0f40*/  ISETP.GT.AND P0, PT, R4, R5, PT ;  /* 0x000000050400720c */ /* 0x000fe20003f04270 */
[----:B------:R-:W-:Y:S01]  /*0f50*/  SHFL.DOWN PT, R6, R12, 0x4, R5 ;  /* 0x088000000c067989 */ /* 0x000fe200000e0005 */
[C---:B------:R-:W-:Y:S02]  /*0f60*/  VIADD R4, R2.reuse, 0x8 ;  /* 0x0000000802047836 */ /* 0x040fe40000000000 */
[----:B------:R-:W-:Y:S01]  /*0f70*/  VIADD R2, R2, 0x10 ;  /* 0x0000001002027836 */ /* 0x000fe20000000000 */
[----:B------:R-:W0:Y:S02]  /*0f80*/  SHFL.DOWN PT, R7, R13, 0x4, R5 ;  /* 0x088000000d077989 */ /* 0x000e2400000e0005 */
[----:B0-----:R-:W-:-:S10]  /*0f90*/  DADD R6, R6, R12 ;  /* 0x0000000006067229 */ /* 0x001fd4000000000c */
[----:B------:R-:W-:Y:S02]  /*0fa0*/  FSEL R8, R12, R6, P0 ;  /* 0x000000060c087208 */ /* 0x000fe40000000000 */
[----:B------:R-:W-:Y:S02]  /*0fb0*/  FSEL R9, R13, R7, P0 ;  /* 0x000000070d097208 */ /* 0x000fe40000000000 */
[----:B------:R-:W-:Y:S01]  /*0fc0*/  ISETP.GT.AND P0, PT, R4, R5, PT ;  /* 0x000000050400720c */ /* 0x000fe20003f04270 */
[----:B------:R-:W-:Y:S01]  /*0fd0*/  SHFL.DOWN PT, R6, R8, 0x8, R5 ;  /* 0x0900000008067989 */ /* 0x000fe200000e0005 */
[----:B------:R-:W-:-:S03]  /*0fe0*/  @!P1 SHF.R.U32.HI R4, RZ, 0x2, R0 ;  /* 0x00000002ff049819 */ /* 0x000fc60000011600 */
[----:B------:R-:W0:Y:S01]  /*0ff0*/  SHFL.DOWN PT, R7, R9, 0x8, R5 ;  /* 0x0900000009077989 */ /* 0x000e2200000e0005 */
[----:B------:R-:W-:Y:S01]  /*1000*/  @!P1 LOP3.LUT R4, R4, 0xf8, RZ, 0xc0, !PT ;  /* 0x000000f804049812 */ /* 0x000fe200078ec0ff */
[----:B------:R-:W1:Y:S01]  /*1010*/  @!P1 S2R R13, SR_CgaCtaId ;  /* 0x00000000000d9919 */ /* 0x000e620000008800 */
[----:B0-----:R-:W-:-:S10]  /*1020*/  DADD R6, R6, R8 ;  /* 0x0000000006067229 */ /* 0x001fd40000000008 */
[----:B------:R-:W-:Y:S02]  /*1030*/  FSEL R10, R8, R6, P0 ;  /* 0x00000006080a7208 */ /* 0x000fe40000000000 */
[----:B------:R-:W-:Y:S02]  /*1040*/  FSEL R11, R9, R7, P0 ;  /* 0x00000007090b7208 */ /* 0x000fe40000000000 */
[----:B------:R-:W-:Y:S01]  /*1050*/  @!P1 MOV R8, 0x400 ;  /* 0x0000040000089802 */ /* 0x000fe20000000f00 */
[----:B------:R-:W-:Y:S01]  /*1060*/  SHFL.DOWN PT, R6, R10, 0x10, R5 ;  /* 0x0a0000000a067989 */ /* 0x000fe200000e0005 */
[----:B------:R-:W-:Y:S02]  /*1070*/  ISETP.GT.AND P0, PT, R2, R5, PT ;  /* 0x000000050200720c */ /* 0x000fe40003f04270 */
[----:B-1----:R-:W-:Y:S01]  /*1080*/  @!P1 LEA R13, R13, R8, 0x18 ;  /* 0x000000080d0d9211 */ /* 0x002fe200078ec0ff */
[----:B------:R-:W0:Y:S04]  /*1090*/  SHFL.DOWN PT, R7, R11, 0x10, R5 ;  /* 0x0a0000000b077989 */ /* 0x000e2800000e0005 */
[----:B------:R-:W-:Y:S01]  /*10a0*/  @!P1 IMAD.IADD R13, R4, 0x1, R13 ;  /* 0x00000001040d9824 */ /* 0x000fe200078e020d */
[----:B0-----:R-:W-:-:S10]  /*10b0*/  DADD R6, R6, R10 ;  /* 0x0000000006067229 */ /* 0x001fd4000000000a */
[----:B------:R-:W-:Y:S02]  /*10c0*/  FSEL R8, R10, R6, P0 ;  /* 0x000000060a087208 */ /* 0x000fe40000000000 */
[----:B------:R-:W-:Y:S02]  /*10d0*/  FSEL R9, R11, R7, P0 ;  /* 0x000000070b097208 */ /* 0x000fe40000000000 */
[----:B------:R-:W-:-:S03]  /*10e0*/  ISETP.NE.AND P0, PT, R0, RZ, PT ;  /* 0x000000ff0000720c */ /* 0x000fc60003f05270 */
[----:B------:R1:W-:Y:S01]  /*10f0*/  @!P1 STS.64 [R13+0x10], R8 ;  /* 0x000010080d009388 */ /* 0x0003e20000000a00 */
[----:B------:R-:W-:Y:S09]  /*1100*/  BAR.SYNC.DEFER_BLOCKING 0x0 ;  /* 0x0000000000007b1d */ /* 0x000ff20000010000 */
[----:B------:R-:W-:Y:S05]  /*1110*/  @P0 BRA `(.L_x_45) ;  /* 0x0000001400a00947 */ /* 0x000fea0003800000 */
[----:B------:R-:W0:Y:S01]  /*1120*/  S2UR UR5, SR_CgaCtaId ;  /* 0x00000000000579c3 */ /* 0x000e220000008800 */
[----:B------:R-:W-:Y:S01]  /*1130*/  UMOV UR4, 0x400 ;  /* 0x0000040000047882 */ /* 0x000fe20000000000 */
[----:B------:R-:W-:Y:S01]  /*1140*/  ISETP.GT.AND P1, PT, R3, 0x20, PT ;  /* 0x000000200300780c */ /* 0x000fe20003f24270 */
[----:B0-----:R-:W-:-:S09]  /*1150*/  ULEA UR4, UR5, UR4, 0x18 ;  /* 0x0000000405047291 */ /* 0x001fd2000f8ec0ff */
[----:B------:R-:W0:Y:S04]  /*1160*/  LDS.64 R10, [UR4+0x18] ;  /* 0x00001804ff0a7984 */ /* 0x000e280008000a00 */
[----:B------:R-:W2:Y:S01]  /*1170*/  LDS.128 R4, [UR4+0x20] ;  /* 0x00002004ff047984 */ /* 0x000ea20008000c00 */
[----:B0-----:R-:W-:-:S10]  /*1180*/  DADD R10, R8, R10 ;  /* 0x00000000080a7229 */ /* 0x001fd4000000000a */
[----:B------:R-:W-:Y:S02]  /*1190*/  FSEL R12, R10, R8, P1 ;  /* 0x000000080a0c7208 */ /* 0x000fe40000800000 */
[----:B-1----:R-:W-:Y:S02]  /*11a0*/  FSEL R13, R11, R9, P1 ;  /* 0x000000090b0d7208 */ /* 0x002fe40000800000 */
[----:B------:R-:W0:Y:S01]  /*11b0*/  LDS.128 R8, [UR4+0x30] ;  /* 0x00003004ff087984 */ /* 0x000e220008000c00 */
[----:B------:R-:W-:-:S03]  /*11c0*/  ISETP.GT.AND P1, PT, R3, 0x40, PT ;  /* 0x000000400300780c */ /* 0x000fc60003f24270 */
        /* <DEDUP_REMOVED lines=61> */
.L_x_31:
[----:B------:R-:W0:Y:S01]  /*15a0*/  S2R R0, SR_TID.X ;  /* 0x0000000000007919 */ /* 0x000e220000002100 */
[----:B------:R-:W1:Y:S01]  /*15b0*/  LDC.64 R4, c[0x0][0x380] ;  /* 0x0000e000ff047b82 */ /* 0x000e620000000a00 */
[----:B0-----:R-:W-:-:S04]  /*15c0*/  VIADD R21, R0, UR9 ;  /* 0x0000000900157c36 */ /* 0x001fc80008000000 */
[----:B-1----:R-:W-:-:S05]  /*15d0*/  IMAD.WIDE.U32 R20, R21, 0x8, R4 ;  /* 0x0000000815147825 */ /* 0x002fca00078e0004 */
[----:B------:R-:W2:Y:S04]  /*15e0*/  LDG.E.64 R14, desc[UR16][R20.64] ;  /* 0x00000010140e7981 */ /* 0x000ea8000c1e1b00 */
[----:B------:R-:W2:Y:S04]  /*15f0*/  LDG.E.64 R16, desc[UR16][R20.64+0x1000] ;  /* 0x0010001014107981 */ /* 0x000ea8000c1e1b00 */
[----:B------:R-:W3:Y:S04]  /*1600*/  LDG.E.64 R18, desc[UR16][R20.64+0x2000] ;  /* 0x0020001014127981 */ /* 0x000ee8000c1e1b00 */
[----:B------:R-:W4:Y:S04]  /*1610*/  LDG.E.64 R10, desc[UR16][R20.64+0x3000] ;  /* 0x00300010140a7981 */ /* 0x000f28000c1e1b00 */
[----:B------:R-:W5:Y:S04]  /*1620*/  LDG.E.64 R6, desc[UR16][R20.64+0x4000] ;  /* 0x0040001014067981 */ /* 0x000f68000c1e1b00 */
[----:B------:R-:W5:Y:S04]  /*1630*/  LDG.E.64 R4, desc[UR16][R20.64+0x5000] ;  /* 0x0050001014047981 */ /* 0x000f68000c1e1b00 */
[----:B------:R-:W5:Y:S01]  /*1640*/  LDG.E.64 R8, desc[UR16][R20.64+0x6000] ;  /* 0x0060001014087981 */ /* 0x000f62000c1e1b00 */
[----:B------:R-:W-:-:S04]  /*1650*/  ISETP.GE.U32.AND P0, PT, R13, UR5, PT ;  /* 0x000000050d007c0c */ /* 0x000fc8000bf06070 */
[----:B------:R-:W-:Y:S01]  /*1660*/  ISETP.GE.U32.AND.EX P0, PT, R2, UR4, PT, P0 ;  /* 0x0000000402007c0c */ /* 0x000fe2000bf06100 */
[----:B--2---:R-:W-:-:S08]  /*1670*/  DADD R14, R14, R16 ;  /* 0x000000000e0e7229 */ /* 0x004fd00000000010 */
[----:B---3--:R-:W-:-:S08]  /*1680*/  DADD R14, R18, R14 ;  /* 0x00000000120e7229 */ /* 0x008fd0000000000e */
[----:B----4-:R-:W-:-:S08]  /*1690*/  DADD R10, R10, R14 ;  /* 0x000000000a0a7229 */ /* 0x010fd0000000000e */
[----:B-----5:R-:W-:-:S08]  /*16a0*/  DADD R6, R6, R10 ;  /* 0x0000000006067229 */ /* 0x020fd0000000000a */
[----:B------:R-:W-:-:S08]  /*16b0*/  DADD R4, R4, R6 ;  /* 0x0000000004047229 */ /* 0x000fd00000000006 */
[----:B------:R-:W-:Y:S01]  /*16c0*/  DADD R8, R8, R4 ;  /* 0x0000000008087229 */ /* 0x000fe20000000004 */
[----:B------:R-:W-:Y:S10]  /*16d0*/  @!P0 BRA `(.L_x_46) ;  /* 0x0000000c001c8947 */ /* 0x000ff40003800000 */
[----:B------:R-:W-:Y:S01]  /*16e0*/  UIADD3 UR7, UP0, UPT, UR5, UR9, URZ ;  /* 0x0000000905077290 */ /* 0x000fe2000ff1e0ff */
[----:B------:R-:W-:Y:S01]  /*16f0*/  IADD3 R23, P1, PT, R12, -0xe00, RZ ;  /* 0xfffff2000c177810 */ /* 0x000fe20007f3e0ff */
[----:B------:R-:W0:Y:S01]  /*1700*/  LDCU.64 UR12, c[0x0][0x380] ;  /* 0x00007000ff0c77ac */ /* 0x000e220008000a00 */
[----:B------:R-:W-:Y:S02]  /*1710*/  LOP3.LUT R5, RZ, R0, RZ, 0x33, !PT ;  /* 0x00000000ff057212 */ /* 0x000fe400078e33ff */
[----:B------:R-:W-:Y:S01]  /*1720*/  IADD3.X R22, PT, PT, R3, -0x1, RZ, P1, !PT ;  /* 0xffffffff03167810 */ /* 0x000fe20000ffe4ff */
[----:B------:R-:W-:Y:S01]  /*1730*/  UIADD3.X UR8, UPT, UPT, URZ, UR4, URZ, UP0, !UPT ;  /* 0x00000004ff087290 */ /* 0x000fe200087fe4ff */
[----:B------:R-:W-:Y:S01]  /*1740*/  ISETP.LT.U32.AND P0, PT, R23, UR7, PT ;  /* 0x0000000717007c0c */ /* 0x000fe2000bf01070 */
[----:B------:R-:W-:Y:S01]  /*1750*/  UMOV UR6, UR5 ;  /* 0x0000000500067c82 */ /* 0x000fe20008000000 */
[----:B------:R-:W-:Y:S01]  /*1760*/  IADD3 R7, P2, PT, R0, UR7, RZ ;  /* 0x0000000700077c10 */ /* 0x000fe2000ff5e0ff */
[----:B------:R-:W-:Y:S01]  /*1770*/  UMOV UR4, URZ ;  /* 0x000000ff00047c82 */ /* 0x000fe20008000000 */
[----:B------:R-:W-:Y:S01]  /*1780*/  IADD3 R5, PT, PT, R12, -UR5, R5 ;  /* 0x800000050c057c10 */ /* 0x000fe2000fffe005 */
[----:B------:R-:W-:Y:S01]  /*1790*/  IMAD.U32 R11, RZ, RZ, UR8 ;  /* 0x00000008ff0b7e24 */ /* 0x000fe2000f8e00ff */
[----:B------:R-:W-:Y:S01]  /*17a0*/  UMOV UR10, UR8 ;  /* 0x00000008000a7c82 */ /* 0x000fe20008000000 */
[----:B------:R-:W-:-:S03]  /*17b0*/  IMAD.X R0, RZ, RZ, UR8, P2 ;  /* 0x00000008ff007e24 */ /* 0x000fc600090e06ff */
[----:B------:R-:W-:Y:S02]  /*17c0*/  ISETP.GT.U32.AND.EX P0, PT, R11, R22, PT, P0 ;  /* 0x000000160b00720c */ /* 0x000fe40003f04100 */
[----:B0-----:R-:W-:-:S04]  /*17d0*/  LEA R6, P1, R7, UR12, 0x3 ;  /* 0x0000000c07067c11 */ /* 0x001fc8000f8218ff */
[----:B------:R-:W-:Y:S02]  /*17e0*/  IADD3 R6, P2, PT, R6, 0x8000, RZ ;  /* 0x0000800006067810 */ /* 0x000fe40007f5e0ff */
[----:B------:R-:W-:Y:S01]  /*17f0*/  LEA.HI.X R7, R7, UR13, R0, 0x3, P1 ;  /* 0x0000000d07077c11 */ /* 0x000fe200088f1c00 */
[----:B------:R-:W-:Y:S01]  /*1800*/  VIADD R0, R5, -UR9 ;  /* 0x8000000905007c36 */ /* 0x000fe20008000000 */
[----:B------:R-:W-:-:S03]  /*1810*/  UMOV UR9, UR7 ;  /* 0x0000000700097c82 */ /* 0x000fc60008000000 */
[----:B------:R-:W-:Y:S01]  /*1820*/  IMAD.X R7, RZ, RZ, R7, P2 ;  /* 0x000000ffff077224 */ /* 0x000fe200010e0607 */
[----:B------:R-:W-:Y:S06]  /*1830*/  @P0 BRA `(.L_x_47) ;  /* 0x0000000000b80947 */ /* 0x000fec0003800000 */
[----:B------:R-:W0:Y:S01]  /*1840*/  LDC.64 R2, c[0x0][0x3b8] ;  /* 0x0000ee00ff027b82 */ /* 0x000e220000000a00 */
[----:B------:R-:W1:Y:S01]  /*1850*/  LDCU UR11, c[0x0][0x3c0] ;  /* 0x00007800ff0b77ac */ /* 0x000e620008000800 */
[----:B------:R-:W2:Y:S01]  /*1860*/  LDCU.64 UR12, c[0x0][0x380] ;  /* 0x00007000ff0c77ac */ /* 0x000ea20008000a00 */
[----:B------:R-:W-:Y:S01]  /*1870*/  NOP ;  /* 0x0000000000007918 */ /* 0x000fe20000000000 */
.L_x_48:
[----:B------:R-:W3:Y:S02]  /*1880*/  S2R R4, SR_TID.X ;  /* 0x0000000000047919 */ /* 0x000ee40000002100 */
[----:B---3--:R-:W-:-:S05]  /*1890*/  IADD3 R4, P0, PT, R4, UR7, RZ ;  /* 0x0000000704047c10 */ /* 0x008fca000ff1e0ff */
[----:B------:R-:W-:Y:S01]  /*18a0*/  IMAD.X R5, RZ, RZ, UR8, P0 ;  /* 0x00000008ff057e24 */ /* 0x000fe200080e06ff */
[----:B--2---:R-:W-:-:S04]  /*18b0*/  LEA R24, P0, R4, UR12, 0x3 ;  /* 0x0000000c04187c11 */ /* 0x004fc8000f8018ff */
[----:B------:R-:W-:-:S05]  /*18c0*/  LEA.HI.X R25, R4, UR13, R5, 0x3, P0 ;  /* 0x0000000d04197c11 */ /* 0x000fca00080f1c05 */
[----:B------:R-:W2:Y:S04]  /*18d0*/  LDG.E.64 R12, desc[UR16][R24.64] ;  /* 0x00000010180c7981 */ /* 0x000ea8000c1e1b00 */
[----:B------:R-:W3:Y:S04]  /*18e0*/  LDG.E.64 R14, desc[UR16][R24.64+0x1000] ;  /* 0x00100010180e7981 */ /* 0x000ee8000c1e1b00 */
[----:B------:R-:W4:Y:S04]  /*18f0*/  LDG.E.64 R16, desc[UR16][R24.64+0x2000] ;  /* 0x0020001018107981 */ /* 0x000f28000c1e1b00 */
[----:B------:R-:W5:Y:S04]  /*1900*/  LDG.E.64 R18, desc[UR16][R24.64+0x3000] ;  /* 0x0030001018127981 */ /* 0x000f68000c1e1b00 */
[----:B------:R-:W5:Y:S04]  /*1910*/  LDG.E.64 R20, desc[UR16][R24.64+0x4000] ;  /* 0x0040001018147981 */ /* 0x000f68000c1e1b00 */
[----:B------:R-:W5:Y:S04]  /*1920*/  LDG.E.64 R4, desc[UR16][R24.64+0x5000] ;  /* 0x0050001018047981 */ /* 0x000f68000c1e1b00 */
[----:B------:R-:W5:Y:S01]  /*1930*/  LDG.E.64 R10, desc[UR16][R24.64+0x6000] ;  /* 0x00600010180a7981 */ /* 0x000f62000c1e1b00 */
[----:B-1----:R-:W-:-:S04]  /*1940*/  UIMAD UR14, UR11, 0xe00, URZ ;  /* 0x00000e000b0e78a4 */ /* 0x002fc8000f8e02ff */
[----:B------:R-:W-:Y:S02]  /*1950*/  USHF.R.S32.HI UR15, URZ, 0x1f, UR14 ;  /* 0x0000001fff0f7899 */ /* 0x000fe4000801140e */
[----:B------:R-:W-:-:S04]  /*1960*/  UIADD3 UR5, UP0, UPT, UR14, UR9, URZ ;  /* 0x000000090e057290 */ /* 0x000fc8000ff1e0ff */
[----:B------:R-:W-:Y:S01]  /*1970*/  UIADD3.X UR6, UPT, UPT, UR15, UR10, URZ, UP0, !UPT ;  /* 0x0000000a0f067290 */ /* 0x000fe200087fe4ff */
[----:B--2---:R-:W-:-:S08]  /*1980*/  DADD R12, R12, R8 ;  /* 0x000000000c0c7229 */ /* 0x004fd00000000008 */
[----:B---3--:R-:W-:-:S08]  /*1990*/  DADD R12, R14, R12 ;  /* 0x000000000e0c7229 */ /* 0x008fd0000000000c */
[----:B----4-:R-:W-:-:S08]  /*19a0*/  DADD R12, R16, R12 ;  /* 0x00000000100c7229 */ /* 0x010fd0000000000c */
[----:B-----5:R-:W-:-:S08]  /*19b0*/  DADD R12, R18, R12 ;  /* 0x00000000120c7229 */ /* 0x020fd0000000000c */
[----:B------:R-:W-:Y:S01]  /*19c0*/  DADD R20, R20, R12 ;  /* 0x0000000014147229 */ /* 0x000fe2000000000c */
[----:B0-----:R-:W-:-:S05]  /*19d0*/  IMAD.MOV.U32 R12, RZ, RZ, R2 ;  /* 0x000000ffff0c7224 */ /* 0x001fca00078e0002 */
[----:B------:R-:W-:Y:S02]  /*19e0*/  IADD3 R8, P1, PT, R12, -UR7, RZ ;  /* 0x800000070c087c10 */ /* 0x000fe4000ff3e0ff */
[----:B------:R-:W-:Y:S02]  /*19f0*/  DADD R4, R4, R20 ;  /* 0x0000000004047229 */ /* 0x000fe40000000014 */
[----:B------:R-:W-:Y:S02]  /*1a00*/  ISETP.GE.U32.AND P0, PT, R8, UR14, PT ;  /* 0x0000000e08007c0c */ /* 0x000fe4000bf06070 */
[----:B------:R-:W-:-:S04]  /*1a10*/  IADD3.X R8, PT, PT, R3, ~UR8, RZ, P1, !PT ;  /* 0x8000000803087c10 */ /* 0x000fc80008ffe4ff */
[----:B------:R-:W-:Y:S01]  /*1a20*/  ISETP.GE.U32.AND.EX P0, PT, R8, UR15, PT, P0 ;  /* 0x0000000f08007c0c */ /* 0x000fe2000bf06100 */
[----:B------:R-:W-:-:S12]  /*1a30*/  DADD R8, R10, R4 ;  /* 0x000000000a087229 */ /* 0x000fd80000000004 */
[----:B------:R-:W-:Y:S05]  /*1a40*/  @!P0 BRA `(.L_x_46) ;  /* 0x0000000800408947 */ /* 0x000fea0003800000 */
[----:B------:R-:W-:Y:S02]  /*1a50*/  UIADD3 UR7, UP0, UPT, UR14, UR7, URZ ;  /* 0x000000070e077290 */ /* 0x000fe4000ff1e0ff */
[----:B------:R-:W-:Y:S01]  /*1a60*/  IMAD.U32 R5, RZ, RZ, UR14 ;  /* 0x0000000eff057e24 */ /* 0x000fe2000f8e00ff */
[----:B------:R-:W-:Y:S01]  /*1a70*/  UIADD3 UR4, UPT, UPT, UR4, 0x1, URZ ;  /* 0x0000000104047890 */ /* 0x000fe2000fffe0ff */
[----:B------:R-:W-:Y:S01]  /*1a80*/  VIADD R0, R0, -UR14 ;  /* 0x8000000e00007c36 */ /* 0x000fe20008000000 */
[----:B------:R-:W-:Y:S01]  /*1a90*/  UIADD3.X UR8, UPT, UPT, UR15, UR8, URZ, UP0, !UPT ;  /* 0x000000080f087290 */ /* 0x000fe200087fe4ff */
[----:B------:R-:W-:Y:S01]  /*1aa0*/  IMAD.WIDE R6, R5, 0x8, R6 ;  /* 0x0000000805067825 */ /* 0x000fe200078e0206 */
[----:B------:R-:W-:Y:S01]  /*1ab0*/  ISETP.LT.U32.AND P0, PT, R23, UR7, PT ;  /* 0x0000000717007c0c */ /* 0x000fe2000bf01070 */
[----:B------:R-:W-:Y:S01]  /*1ac0*/  UMOV UR9, UR5 ;  /* 0x0000000500097c82 */ /* 0x000fe20008000000 */
[----:B------:R-:W-:Y:S02]  /*1ad0*/  UMOV UR10, UR6 ;  /* 0x00000006000a7c82 */ /* 0x000fe40008000000 */
[----:B------:R-:W-:-:S05]  /*1ae0*/  IMAD.U32 R11, RZ, RZ, UR8 ;  /* 0x00000008ff0b7e24 */ /* 0x000fca000f8e00ff */
[----:B------:R-:W-:-:S13]  /*1af0*/  ISETP.GT.U32.AND.EX P0, PT, R11, R22, PT, P0 ;  /* 0x000000160b00720c */ /* 0x000fda0003f04100 */
[----:B------:R-:W-:Y:S05]  /*1b00*/  @!P0 BRA `(.L_x_48) ;  /* 0xfffffffc005c8947 */ /* 0x000fea000383ffff */
[----:B------:R-:W-:-:S05]  /*1b10*/  UMOV UR6, UR14 ;  /* 0x0000000e00067c82 */ /* 0x000fca0008000000 */
.L_x_47:
[----:B------:R-:W0:Y:S01]  /*1b20*/  S2R R11, SR_TID.X ;  /* 0x00000000000b7919 */ /* 0x000e220000002100 */
[C---:B------:R-:W-:Y:S01]  /*1b30*/  VIADD R2, R12.reuse, -UR7 ;  /* 0x800000070c027c36 */ /* 0x040fe20008000000 */
[----:B------:R-:W-:Y:S01]  /*1b40*/  ISETP.LE.U32.AND P1, PT, R12, UR7, PT ;  /* 0x000000070c007c0c */ /* 0x000fe2000bf23070 */
[----:B------:R-:W-:Y:S01]  /*1b50*/  IMAD.U32 R4, RZ, RZ, UR8 ;  /* 0x00000008ff047e24 */ /* 0x000fe2000f8e00ff */
[----:B------:R-:W-:Y:S02]  /*1b60*/  BSSY.RECONVERGENT B1, `(.L_x_46) ;  /* 0x000007e000017945 */ /* 0x000fe40003800200 */
[----:B0-----:R-:W-:-:S04]  /*1b70*/  ISETP.GE.AND P0, PT, R11, R2, PT ;  /* 0x000000020b00720c */ /* 0x001fc80003f06270 */
[----:B------:R-:W-:-:S13]  /*1b80*/  ISETP.GE.U32.OR.EX P0, PT, R4, R3, P0, P1 ;  /* 0x000000030400720c */ /* 0x000fda0000706510 */
[----:B------:R-:W-:Y:S05]  /*1b90*/  @P0 BRA `(.L_x_49) ;  /* 0x0000000400e80947 */ /* 0x000fea0003800000 */
[----:B------:R-:W-:Y:S01]  /*1ba0*/  UIMAD UR5, UR18, 0xe00, URZ ;  /* 0x00000e00120578a4 */ /* 0x000fe2000f8e02ff */
[----:B------:R-:W-:Y:S01]  /*1bb0*/  LOP3.LUT R3, RZ, R11, RZ, 0x33, !PT ;  /* 0x0000000bff037212 */ /* 0x000fe200078e33ff */
[----:B------:R-:W-:Y:S01]  /*1bc0*/  UIMAD UR14, UR4, UR11, URZ ;  /* 0x0000000b040e72a4 */ /* 0x000fe2000f8e02ff */
[----:B------:R-:W-:Y:S01]  /*1bd0*/  BSSY.RECONVERGENT B2, `(.L_x_50) ;  /* 0x0000035000027945 */ /* 0x000fe20003800200 */
[----:B------:R-:W-:Y:S01]  /*1be0*/  UIADD3 UR5, UPT, UPT, UR5, UR6, URZ ;  /* 0x0000000605057290 */ /* 0x000fe2000fffe0ff */
[----:B------:R-:W-:-:S03]  /*1bf0*/  IMAD.MOV.U32 R2, RZ, RZ, R11 ;  /* 0x000000ffff027224 */ /* 0x000fc600078e000b */
[----:B------:R-:W-:Y:S02]  /*1c00*/  IMAD.U32 R5, RZ, RZ, UR14 ;  /* 0x0000000eff057e24 */ /* 0x000fe4000f8e00ff */
[----:B------:R-:W-:-:S05]  /*1c10*/  IADD3 R12, PT, PT, R12, -UR5, R3 ;  /* 0x800000050c0c7c10 */ /* 0x000fca000fffe003 */
[----:B------:R-:W-:-:S05]  /*1c20*/  IMAD R12, R5, -0xe00, R12 ;  /* 0xfffff200050c7824 */ /* 0x000fca00078e020c */
[C---:B------:R-:W-:Y:S02]  /*1c30*/  ISETP.GE.U32.AND P1, PT, R12.reuse, 0x1e00, PT ;  /* 0x00001e000c00780c */ /* 0x040fe40003f26070 */
[----:B------:R-:W-:-:S04]  /*1c40*/  LEA.HI R3, R12, 0x1, RZ, 0x17 ;  /* 0x000000010c037811 */ /* 0x000fc800078fb8ff */
[----:B------:R-:W-:-:S04]  /*1c50*/  LOP3.LUT R4, R3, 0xf, RZ, 0xc0, !PT ;  /* 0x0000000f03047812 */ /* 0x000fc800078ec0ff */
[----:B------:R-:W-:-:S03]  /*1c60*/  ISETP.NE.AND P0, PT, R4, RZ, PT ;  /* 0x000000ff0400720c */ /* 0x000fc60003f05270 */
[----:B------:R-:W-:Y:S10]  /*1c70*/  @!P1 BRA `(.L_x_51) ;  /* 0x0000000000a89947 */ /* 0x000ff40003800000 */
[----:B------:R-:W-:-:S04]  /*1c80*/  LEA.HI R2, R0, 0x1, RZ, 0x17 ;  /* 0x0000000100027811 */ /* 0x000fc800078fb8ff */
[----:B------:R-:W-:Y:S01]  /*1c90*/  LOP3.LUT R5, R2, 0xfffff0, RZ, 0xc0, !PT ;  /* 0x00fffff002057812 */ /* 0x000fe200078ec0ff */
[----:B------:R-:W-:-:S04]  /*1ca0*/  IMAD.MOV.U32 R2, RZ, RZ, R11 ;  /* 0x000000ffff027224 */ /* 0x000fc800078e000b */
[----:B------:R-:W-:-:S07]  /*1cb0*/  IMAD.MOV R5, RZ, RZ, -R5 ;  /* 0x000000ffff057224 */ /* 0x000fce00078e0a05 */
.L_x_52:
[----:B------:R-:W2:Y:S04]  /*1cc0*/  LDG.E.64 R20, desc[UR16][R6.64+-0x8000] ;  /* 0xff80001006147981 */ /* 0x000ea8000c1e1b00 */
[----:B------:R-:W3:Y:S04]  /*1cd0*/  LDG.E.64 R18, desc[UR16][R6.64+-0x7000] ;  /* 0xff90001006127981 */ /* 0x000ee8000c1e1b00 */
[----:B------:R-:W4:Y:S04]  /*1ce0*/  LDG.E.64 R16, desc[UR16][R6.64+-0x6000] ;  /* 0xffa0001006107981 */ /* 0x000f28000c1e1b00 */
[----:B------:R-:W5:Y:S04]  /*1cf0*/  LDG.E.64 R14, desc[UR16][R6.64+-0x5000] ;  /* 0xffb00010060e7981 */ /* 0x000f68000c1e1b00 */
[----:B------:R-:W5:Y:S04]  /*1d00*/  LDG.E.64 R12, desc[UR16][R6.64+-0x4000] ;  /* 0xffc00010060c7981 */ /* 0x000f68000c1e1b00 */
[----:B------:R-:W5:Y:S04]  /*1d10*/  LDG.E.64 R10, desc[UR16][R6.64+-0x3000] ;  /* 0xffd00010060a7981 */ /* 0x000f68000c1e1b00 */
[----:B------:R-:W5:Y:S04]  /*1d20*/  LDG.E.64 R24, desc[UR16][R6.64+-0x2000] ;  /* 0xffe0001006187981 */ /* 0x000f68000c1e1b00 */
[----:B------:R-:W5:Y:S01]  /*1d30*/  LDG.E.64 R22, desc[UR16][R6.64+-0x1000] ;  /* 0xfff0001006167981 */ /* 0x000f62000c1e1b00 */
[----:B--2---:R-:W-:-:S03]  /*1d40*/  DADD R20, R20, R8 ;  /* 0x0000000014147229 */ /* 0x004fc60000000008 */
[----:B------:R-:W2:Y:S05]  /*1d50*/  LDG.E.64 R8, desc[UR16][R6.64] ;  /* 0x0000001006087981 */ /* 0x000eaa000c1e1b00 */
[----:B---3--:R-:W-:Y:S02]  /*1d60*/  DADD R18, R20, R18 ;  /* 0x0000000014127229 */ /* 0x008fe40000000012 */
[----:B------:R-:W3:Y:S06]  /*1d70*/  LDG.E.64 R20, desc[UR16][R6.64+0x1000] ;  /* 0x0010001006147981 */ /* 0x000eec000c1e1b00 */
[----:B----4-:R-:W-:-:S02]  /*1d80*/  DADD R16, R18, R16 ;  /* 0x0000000012107229 */ /* 0x010fc40000000010 */
[----:B------:R-:W4:Y:S06]  /*1d90*/  LDG.E.64 R18, desc[UR16][R6.64+0x2000] ;  /* 0x0020001006127981 */ /* 0x000f2c000c1e1b00 */
[----:B-----5:R-:W-:Y:S02]  /*1da0*/  DADD R14, R16, R14 ;  /* 0x00000000100e7229 */ /* 0x020fe4000000000e */
[----:B------:R-:W5:Y:S06]  /*1db0*/  LDG.E.64 R16, desc[UR16][R6.64+0x3000] ;  /* 0x0030001006107981 */ /* 0x000f6c000c1e1b00 */
[----:B------:R-:W-:-:S02]  /*1dc0*/  DADD R12, R14, R12 ;  /* 0x000000000e0c7229 */ /* 0x000fc4000000000c */
[----:B------:R-:W5:Y:S06]  /*1dd0*/  LDG.E.64 R14, desc[UR16][R6.64+0x4000] ;  /* 0x00400010060e7981 */ /* 0x000f6c000c1e1b00 */
[----:B------:R-:W-:Y:S02]  /*1de0*/  DADD R10, R12, R10 ;  /* 0x000000000c0a7229 */ /* 0x000fe4000000000a */
[----:B------:R-:W5:Y:S06]  /*1df0*/  LDG.E.64 R12, desc[UR16][R6.64+0x5000] ;  /* 0x00500010060c7981 */ /* 0x000f6c000c1e1b00 */
[----:B------:R-:W-:-:S02]  /*1e00*/  DADD R24, R10, R24 ;  /* 0x000000000a187229 */ /* 0x000fc40000000018 */
[----:B------:R-:W5:Y:S06]  /*1e10*/  LDG.E.64 R10, desc[UR16][R6.64+0x6000] ;  /* 0x00600010060a7981 */ /* 0x000f6c000c1e1b00 */
[----:B------:R-:W-:Y:S02]  /*1e20*/  DADD R22, R24, R22 ;  /* 0x0000000018167229 */ /* 0x000fe40000000016 */
[----:B------:R0:W5:Y:S01]  /*1e30*/  LDG.E.64 R24, desc[UR16][R6.64+0x7000] ;  /* 0x0070001006187981 */ /* 0x000162000c1e1b00 */
        /* <DEDUP_REMOVED lines=8> */
[----:B-----5:R-:W-:-:S08]  /*1ec0*/  DADD R8, R8, R16 ;  /* 0x0000000008087229 */ /* 0x020fd00000000010 */
[----:B------:R-:W-:-:S08]  /*1ed0*/  DADD R8, R8, R14 ;  /* 0x0000000008087229 */ /* 0x000fd0000000000e */
[----:B------:R-:W-:-:S08]  /*1ee0*/  DADD R8, R8, R12 ;  /* 0x0000000008087229 */ /* 0x000fd0000000000c */
[----:B------:R-:W-:-:S08]  /*1ef0*/  DADD R8, R8, R10 ;  /* 0x0000000008087229 */ /* 0x000fd0000000000a */
[----:B------:R-:W-:Y:S01]  /*1f00*/  DADD R8, R8, R24 ;  /* 0x0000000008087229 */ /* 0x000fe20000000018 */
[----:B------:R-:W-:Y:S10]  /*1f10*/  @P1 BRA `(.L_x_52) ;  /* 0xfffffffc00681947 */ /* 0x000ff4000383ffff */
.L_x_51:
[----:B------:R-:W-:Y:S05]  /*1f20*/  BSYNC.RECONVERGENT B2 ;  /* 0x0000000000027941 */ /* 0x000fea0003800200 */
.L_x_50:
[----:B------:R-:W-:Y:S05]  /*1f30*/  @!P0 BRA `(.L_x_49) ;  /* 0x0000000400008947 */ /* 0x000fea0003800000 */
[----:B------:R-:W-:Y:S01]  /*1f40*/  ISETP.GE.U32.AND P1, PT, R4, 0x8, PT ;  /* 0x000000080400780c */ /* 0x000fe20003f26070 */
[----:B------:R-:W-:Y:S01]  /*1f50*/  BSSY.RECONVERGENT B2, `(.L_x_53) ;  /* 0x0000019000027945 */ /* 0x000fe20003800200 */
[----:B------:R-:W-:-:S04]  /*1f60*/  LOP3.LUT R24, R3, 0x7, RZ, 0xc0, !PT ;  /* 0x0000000703187812 */ /* 0x000fc800078ec0ff */
[----:B------:R-:W-:-:S07]  /*1f70*/  ISETP.NE.AND P0, PT, R24, RZ, PT ;  /* 0x000000ff1800720c */ /* 0x000fce0003f05270 */
[----:B------:R-:W-:Y:S06]  /*1f80*/  @!P1 BRA `(.L_x_54) ;  /* 0x0000000000549947 */ /* 0x000fec0003800000 */
[----:B------:R-:W-:-:S05]  /*1f90*/  IADD3 R4, P1, PT, R2, UR7, RZ ;  /* 0x0000000702047c10 */ /* 0x000fca000ff3e0ff */
[----:B------:R-:W-:Y:S01]  /*1fa0*/  IMAD.X R5, RZ, RZ, UR8, P1 ;  /* 0x00000008ff057e24 */ /* 0x000fe200088e06ff */
[----:B------:R-:W-:-:S04]  /*1fb0*/  LEA R20, P1, R4, UR12, 0x3 ;  /* 0x0000000c04147c11 */ /* 0x000fc8000f8218ff */
[----:B------:R-:W-:-:S05]  /*1fc0*/  LEA.HI.X R21, R4, UR13, R5, 0x3, P1 ;  /* 0x0000000d04157c11 */ /* 0x000fca00088f1c05 */
        /* <DEDUP_REMOVED lines=8> */
[----:B------:R-:W-:Y:S01]  /*2050*/  VIADD R2, R2, 0x1000 ;  /* 0x0000100002027836 */ /* 0x000fe20000000000 */
[----:B--2---:R-:W-:-:S08]  /*2060*/  DADD R22, R8, R22 ;  /* 0x0000000008167229 */ /* 0x004fd00000000016 */
[----:B---3--:R-:W-:-:S08]  /*2070*/  DADD R16, R22, R16 ;  /* 0x0000000016107229 */ /* 0x008fd00000000010 */
[----:B----4-:R-:W-:-:S08]  /*2080*/  DADD R14, R16, R14 ;  /* 0x00000000100e7229 */ /* 0x010fd0000000000e */
[----:B-----5:R-:W-:-:S08]  /*2090*/  DADD R12, R14, R12 ;  /* 0x000000000e0c7229 */ /* 0x020fd0000000000c */
[----:B------:R-:W-:-:S08]  /*20a0*/  DADD R10, R12, R10 ;  /* 0x000000000c0a7229 */ /* 0x000fd0000000000a */
[----:B------:R-:W-:-:S08]  /*20b0*/  DADD R6, R10, R6 ;  /* 0x000000000a067229 */ /* 0x000fd00000000006 */
[----:B------:R-:W-:-:S08]  /*20c0*/  DADD R4, R6, R4 ;  /* 0x0000000006047229 */ /* 0x000fd00000000004 */
[----:B------:R-:W-:-:S11]  /*20d0*/  DADD R8, R4, R18 ;  /* 0x0000000004087229 */ /* 0x000fd60000000012 */
.L_x_54:
[----:B------:R-:W-:Y:S05]  /*20e0*/  BSYNC.RECONVERGENT B2 ;  /* 0x0000000000027941 */ /* 0x000fea0003800200 */
.L_x_53:
[----:B------:R-:W-:Y:S05]  /*20f0*/  @!P0 BRA `(.L_x_49) ;  /* 0x0000000000908947 */ /* 0x000fea0003800000 */
[----:B------:R-:W-:Y:S01]  /*2100*/  ISETP.GE.U32.AND P1, PT, R24, 0x4, PT ;  /* 0x000000041800780c */ /* 0x000fe20003f26070 */
[----:B------:R-:W-:Y:S01]  /*2110*/  BSSY.RECONVERGENT B2, `(.L_x_55) ;  /* 0x0000010000027945 */ /* 0x000fe20003800200 */
[----:B------:R-:W-:-:S11]  /*2120*/  LOP3.LUT P0, RZ, R3, 0x3, RZ, 0xc0, !PT ;  /* 0x0000000303ff7812 */ /* 0x000fd6000780c0ff */
[----:B------:R-:W-:Y:S05]  /*2130*/  @!P1 BRA `(.L_x_56) ;  /* 0x0000000000349947 */ /* 0x000fea0003800000 */
[----:B------:R-:W-:-:S05]  /*2140*/  IADD3 R3, P1, PT, R2, UR7, RZ ;  /* 0x0000000702037c10 */ /* 0x000fca000ff3e0ff */
[----:B------:R-:W-:Y:S01]  /*2150*/  IMAD.X R6, RZ, RZ, UR8, P1 ;  /* 0x00000008ff067e24 */ /* 0x000fe200088e06ff */
[----:B------:R-:W-:-:S04]  /*2160*/  LEA R4, P1, R3, UR12, 0x3 ;  /* 0x0000000c03047c11 */ /* 0x000fc8000f8218ff */
[----:B------:R-:W-:-:S05]  /*2170*/  LEA.HI.X R5, R3, UR13, R6, 0x3, P1 ;  /* 0x0000000d03057c11 */ /* 0x000fca00088f1c06 */
[----:B------:R-:W2:Y:S04]  /*2180*/  LDG.E.64 R6, desc[UR16][R4.64] ;  /* 0x0000001004067981 */ /* 0x000ea8000c1e1b00 */
[----:B------:R-:W3:Y:S04]  /*2190*/  LDG.E.64 R10, desc[UR16][R4.64+0x1000] ;  /* 0x00100010040a7981 */ /* 0x000ee8000c1e1b00 */
[----:B------:R-:W4:Y:S04]  /*21a0*/  LDG.E.64 R12, desc[UR16][R4.64+0x2000] ;  /* 0x00200010040c7981 */ /* 0x000f28000c1e1b00 */
[----:B------:R-:W5:Y:S01]  /*21b0*/  LDG.E.64 R14, desc[UR16][R4.64+0x3000] ;  /* 0x00300010040e7981 */ /* 0x000f62000c1e1b00 */
[----:B------:R-:W-:Y:S01]  /*21c0*/  VIADD R2, R2, 0x800 ;  /* 0x0000080002027836 */ /* 0x000fe20000000000 */
[----:B--2---:R-:W-:-:S08]  /*21d0*/  DADD R6, R8, R6 ;  /* 0x0000000008067229 */ /* 0x004fd00000000006 */
[----:B---3--:R-:W-:-:S08]  /*21e0*/  DADD R6, R6, R10 ;  /* 0x0000000006067229 */ /* 0x008fd0000000000a */
[----:B----4-:R-:W-:-:S08]  /*21f0*/  DADD R6, R6, R12 ;  /* 0x0000000006067229 */ /* 0x010fd0000000000c */
[----:B-----5:R-:W-:-:S11]  /*2200*/  DADD R8, R6, R14 ;  /* 0x0000000006087229 */ /* 0x020fd6000000000e */
.L_x_56:
[----:B------:R-:W-:Y:S05]  /*2210*/  BSYNC.RECONVERGENT B2 ;  /* 0x0000000000027941 */ /* 0x000fea0003800200 */
.L_x_55:
[----:B------:R-:W-:Y:S05]  /*2220*/  @!P0 BRA `(.L_x_49) ;  /* 0x0000000000448947 */ /* 0x000fea0003800000 */
[----:B------:R-:W-:Y:S02]  /*2230*/  LOP3.LUT R0, R0, 0xffff, RZ, 0xc0, !PT ;  /* 0x0000ffff00007812 */ /* 0x000fe400078ec0ff */
[----:B------:R-:W-:Y:S02]  /*2240*/  IADD3 R2, P0, PT, R2, UR9, RZ ;  /* 0x0000000902027c10 */ /* 0x000fe4000ff1e0ff */
[----:B------:R-:W-:Y:S02]  /*2250*/  LEA.HI R0, R0, 0x1, RZ, 0x17 ;  /* 0x0000000100007811 */ /* 0x000fe400078fb8ff */
[----:B------:R-:W-:Y:S01]  /*2260*/  LEA R4, P1, R2, UR12, 0x3 ;  /* 0x0000000c02047c11 */ /* 0x000fe2000f8218ff */
[----:B------:R-:W-:Y:S01]  /*2270*/  IMAD.X R5, RZ, RZ, UR10, P0 ;  /* 0x0000000aff057e24 */ /* 0x000fe200080e06ff */
[----:B------:R-:W-:-:S04]  /*2280*/  LOP3.LUT R0, R0, 0x3, RZ, 0xc0, !PT ;  /* 0x0000000300007812 */ /* 0x000fc800078ec0ff */
[----:B------:R-:W-:Y:S01]  /*2290*/  LEA.HI.X R5, R2, UR13, R5, 0x3, P1 ;  /* 0x0000000d02057c11 */ /* 0x000fe200088f1c05 */
[----:B------:R-:W-:-:S07]  /*22a0*/  IMAD.MOV R0, RZ, RZ, -R0 ;  /* 0x000000ffff007224 */ /* 0x000fce00078e0a00 */
.L_x_57:
[----:B------:R-:W-:Y:S02]  /*22b0*/  IMAD.MOV.U32 R2, RZ, RZ, R4 ;  /* 0x000000ffff027224 */ /* 0x000fe400078e0004 */
[----:B------:R-:W-:-:S06]  /*22c0*/  IMAD.MOV.U32 R3, RZ, RZ, R5 ;  /* 0x000000ffff037224 */ /* 0x000fcc00078e0005 */
[----:B------:R-:W2:Y:S01]  /*22d0*/  LDG.E.64 R2, desc[UR16][R2.64] ;  /* 0x0000001002027981 */ /* 0x000ea2000c1e1b00 */
[----:B------:R-:W-:Y:S01]  /*22e0*/  VIADD R0, R0, 0x1 ;  /* 0x0000000100007836 */ /* 0x000fe20000000000 */
[----:B------:R-:W-:-:S04]  /*22f0*/  IADD3 R4, P1, PT, R4, 0x1000, RZ ;  /* 0x0000100004047810 */ /* 0x000fc80007f3e0ff */
[----:B------:R-:W-:Y:S01]  /*2300*/  ISETP.NE.AND P0, PT, R0, RZ, PT ;  /* 0x000000ff0000720c */ /* 0x000fe20003f05270 */
[----:B------:R-:W-:Y:S01]  /*2310*/  IMAD.X R5, RZ, RZ, R5, P1 ;  /* 0x000000ffff057224 */ /* 0x000fe200008e0605 */
[----:B--2---:R-:W-:-:S11]  /*2320*/  DADD R8, R2, R8 ;  /* 0x0000000002087229 */ /* 0x004fd60000000008 */
[----:B------:R-:W-:Y:S05]  /*2330*/  @P0 BRA `(.L_x_57) ;  /* 0xfffffffc00dc0947 */ /* 0x000fea000383ffff */
.L_x_49:
[----:B------:R-:W-:Y:S05]  /*2340*/  BSYNC.RECONVERGENT B1 ;  /* 0x0000000000017941 */ /* 0x000fea0003800200 */
.L_x_46:
[----:B------:R-:W0:Y:S01]  /*2350*/  S2R R0, SR_LANEID ;  /* 0x0000000000007919 */ /* 0x000e220000000000 */
[----:B------:R-:W-:Y:S04]  /*2360*/  SHFL.DOWN PT, R2, R8, 0x1, 0x1f ;  /* 0x08201f0008027f89 */ /* 0x000fe800000e0000 */
[----:B------:R-:W1:Y:S01]  /*2370*/  SHFL.DOWN PT, R3, R9, 0x1, 0x1f ;  /* 0x08201f0009037f89 */ /* 0x000e6200000e0000 */
[----:B------:R-:W2:Y:S01]  /*2380*/  S2R R11, SR_TID.X ;  /* 0x00000000000b7919 */ /* 0x000ea20000002100 */
        /* <DEDUP_REMOVED lines=20> */
[----:B------:R-:W-:Y:S02]  /*24d0*/  @!P1 MOV R7, 0x400 ;  /* 0x0000040000079802 */ /* 0x000fe40000000f00 */
[----:B--2---:R-:W-:Y:S01]  /*24e0*/  @!P1 SHF.R.U32.HI R6, RZ, 0x2, R11 ;  /* 0x00000002ff069819 */ /* 0x004fe2000001160b */
[----:B------:R-:W0:Y:S01]  /*24f0*/  SHFL.DOWN PT, R3, R9, 0x8, 0x1f ;  /* 0x09001f0009037f89 */ /* 0x000e2200000e0000 */
[----:B-1----:R-:W-:-:S02]  /*2500*/  @!P1 LEA R7, R10, R7, 0x18 ;  /* 0x000000070a079211 */ /* 0x002fc400078ec0ff */
[----:B------:R-:W-:-:S05]  /*2510*/  @!P1 LOP3.LUT R6, R6, 0xf8, RZ, 0xc0, !PT ;  /* 0x000000f806069812 */ /* 0x000fca00078ec0ff */
        /* <DEDUP_REMOVED lines=14> */
[----:B------:R-:W1:Y:S01]  /*2600*/  S2UR UR5, SR_CgaCtaId ;  /* 0x00000000000579c3 */ /* 0x000e620000008800 */
[----:B------:R-:W-:Y:S02]  /*2610*/  UMOV UR4, 0x400 ;  /* 0x0000040000047882 */ /* 0x000fe40000000000 */
[----:B-1----:R-:W-:-:S09]  /*2620*/  ULEA UR4, UR5, UR4, 0x18 ;  /* 0x0000000405047291 */ /* 0x002fd2000f8ec0ff */
[----:B0-----:R-:W0:Y:S04]  /*2630*/  LDS.64 R2, [UR4+0x18] ;  /* 0x00001804ff027984 */ /* 0x001e280008000a00 */
        /* <DEDUP_REMOVED lines=22> */
.L_x_45:
[----:B------:R-:W-:Y:S05]  /*27a0*/  BSYNC.RECONVERGENT B0 ;  /* 0x0000000000007941 */ /* 0x000fea0003800200 */
.L_x_30:
[----:B------:R-:W-:Y:S05]  /*27b0*/  @P0 EXIT ;  /* 0x000000000000094d */ /* 0x000fea0003800000 */
[----:B------:R-:W3:Y:S02]  /*27c0*/  LDCU.64 UR4, c[0x0][0x388] ;  /* 0x00007100ff0477ac */ /* 0x000ee40008000a00 */
[----:B---3--:R-:W-:-:S06]  /*27d0*/  UIMAD.WIDE.U32 UR4, UR18, 0x8, UR4 ;  /* 0x00000008120478a5 */ /* 0x008fcc000f8e0004 */
[----:B0-----:R-:W-:Y:S02]  /*27e0*/  IMAD.U32 R2, RZ, RZ, UR4 ;  /* 0x00000004ff027e24 */ /* 0x001fe4000f8e00ff */
[----:B--2---:R-:W-:-:S05]  /*27f0*/  IMAD.U32 R3, RZ, RZ, UR5 ;  /* 0x00000005ff037e24 */ /* 0x004fca000f8e00ff */
[----:B------:R-:W-:Y:S01]  /*2800*/  STG.E.64 desc[UR16][R2.64], R8 ;  /* 0x0000000802007986 */ /* 0x000fe2000c101b10 */
[----:B------:R-:W-:Y:S05]  /*2810*/  EXIT ;  /* 0x000000000000794d */ /* 0x000fea0003800000 */
.L_x_58:
        /* <DEDUP_REMOVED lines=14> */
.L_x_230:


//--------------------- .text._ZN3cub18CUB_300001_SM_10006detail6reduce28DeviceReduceSingleTileKernelINS2_10policy_hubIdyN4cuda3std3__44plusIdEEE10Policy1000EN6thrust24THRUST_300001_SM_1000_NS6detail15normal_iteratorINSD_10device_ptrIdEEEEPdyS9_ddNS7_10__identityEEEvT0_T1_T2_T3_T4_T6_ --------------------------
	.section	.text._ZN3cub18CUB_300001_SM_10006detail6reduce28DeviceReduceSingleTileKernelINS2_10policy_hubIdyN4cuda3std3__44plusIdEEE10Policy1000EN6thrust24THRUST_300001_SM_1000_NS6detail15normal_iteratorINSD_10device_ptrIdEEEEPdyS9_ddNS7_10__identityEEEvT0_T1_T2_T3_T4_T6_,"ax",@progbits
	.align	128
        .global         _ZN3cub18CUB_300001_SM_10006detail6reduce28DeviceReduceSingleTileKernelINS2_10policy_hubIdyN4cuda3std3__44plusIdEEE10Policy1000EN6thrust24THRUST_300001_SM_1000_NS6detail15normal_iteratorINSD_10device_ptrIdEEEEPdyS9_ddNS7_10__identityEEEvT0_T1_T2_T3_T4_T6_
        .type           _ZN3cub18CUB_300001_SM_10006detail6reduce28DeviceReduceSingleTileKernelINS2_10policy_hubIdyN4cuda3std3__44plusIdEEE10Policy1000EN6thrust24THRUST_300001_SM_1000_NS6detail15normal_iteratorINSD_10device_ptrIdEEEEPdyS9_ddNS7_10__identityEEEvT0_T1_T2_T3_T4_T6_,@function
        .size           _ZN3cub18CUB_300001_SM_10006detail6reduce28DeviceReduceSingleTileKernelINS2_10policy_hubIdyN4cuda3std3__44plusIdEEE10Policy1000EN6thrust24THRUST_300001_SM_1000_NS6detail15normal_iteratorINSD_10device_ptrIdEEEEPdyS9_ddNS7_10__identityEEEvT0_T1_T2_T3_T4_T6_,(.L_x_231 - _ZN3cub18CUB_300001_SM_10006detail6reduce28DeviceReduceSingleTileKernelINS2_10policy_hubIdyN4cuda3std3__44plusIdEEE10Policy1000EN6thrust24THRUST_300001_SM_1000_NS6detail15normal_iteratorINSD_10device_ptrIdEEEEPdyS9_ddNS7_10__identityEEEvT0_T1_T2_T3_T4_T6_)
        .other          _ZN3cub18CUB_300001_SM_10006detail6reduce28DeviceReduceSingleTileKernelINS2_10policy_hubIdyN4cuda3std3__44plusIdEEE10Policy1000EN6thrust24THRUST_300001_SM_1000_NS6detail15normal_iteratorINSD_10device_ptrIdEEEEPdyS9_ddNS7_10__identityEEEvT0_T1_T2_T3_T4_T6_,@"STO_CUDA_ENTRY STV_DEFAULT"
_ZN3cub18CUB_300001_SM_10006detail6reduce28DeviceReduceSingleTileKernelINS2_10policy_hubIdyN4cuda3std3__44plusIdEEE10Policy1000EN6thrust24THRUST_300001_SM_1000_NS6detail15normal_iteratorINSD_10device_ptrIdEEEEPdyS9_ddNS7_10__identityEEEvT0_T1_T2_T3_T4_T6_:
.text._ZN3cub18CUB_300001_SM_10006detail6reduce28DeviceReduceSingleTileKernelINS2_10policy_hubIdyN4cuda3std3__44plusIdEEE10Policy1000EN6thrust24THRUST_300001_SM_1000_NS6detail15normal_iteratorINSD_10device_ptrIdEEEEPdyS9_ddNS7_10__identityEEEvT0_T1_T2_T3_T4_T6_:
[----:B------:R-:W-:Y:S01]  /*0000*/  LDC R1, c[0x0][0x37c] ;  /* 0x0000df00ff017b82 */ /* 0x000fe20000000800 */
[----:B------:R-:W0:Y:S01]  /*0010*/  LDCU.64 UR4, c[0x0][0x390] ;  /* 0x00007200ff0477ac */ /* 0x000e220008000a00 */
[----:B------:R-:W1:Y:S01]  /*0020*/  LDCU.64 UR6, c[0x0][0x358] ;  /* 0x00006b00ff0677ac */ /* 0x000e620008000a00 */
[----:B0-----:R-:W-:Y:S02]  /*0030*/  IMAD.U32 R8, RZ, RZ, UR4 ;  /* 0x00000004ff087e24 */ /* 0x001fe4000f8e00ff */
[----:B------:R-:W-:-:S03]  /*0040*/  IMAD.U32 R9, RZ, RZ, UR5 ;  /* 0x00000005ff097e24 */ /* 0x000fc6000f8e00ff */
[----:B------:R-:W-:-:S04]  /*0050*/  ISETP.NE.U32.AND P0, PT, R8, RZ, PT ;  /* 0x000000ff0800720c */ /* 0x000fc80003f05070 */
[----:B------:R-:W-:-:S13]  /*0060*/  ISETP.NE.AND.EX P0, PT, R9, RZ, PT, P0 ;  /* 0x000000ff0900720c */ /* 0x000fda0003f05300 */
        /* <DEDUP_REMOVED lines=8> */
.L_x_59:
[----:B------:R-:W-:Y:S01]  /*00f0*/  ISETP.GT.U32.AND P0, PT, R8, 0xdff, PT ;  /* 0x00000dff0800780c */ /* 0x000fe20003f04070 */
[----:B------:R-:W-:Y:S03]  /*0100*/  BSSY.RECONVERGENT B0, `(.L_x_60) ;  /* 0x000024d000007945 */ /* 0x000fe60003800200 */
[----:B------:R-:W-:-:S13]  /*0110*/  ISETP.GT.U32.AND.EX P0, PT, R9, RZ, PT, P0 ;  /* 0x000000ff0900720c */ /* 0x000fda0003f04100 */
[----:B------:R-:W-:Y:S05]  /*0120*/  @P0 BRA `(.L_x_61) ;  /* 0x0000001400340947 */ /* 0x000fea0003800000 */
[----:B------:R-:W0:Y:S01]  /*0130*/  S2R R0, SR_TID.X ;  /* 0x0000000000007919 */ /* 0x000e220000002100 */
[----:B------:R-:W-:Y:S01]  /*0140*/  BSSY.RECONVERGENT B1, `(.L_x_62) ;  /* 0x0000009000017945 */ /* 0x000fe20003800200 */
[----:B------:R-:W-:Y:S02]  /*0150*/  CS2R R4, SRZ ;  /* 0x0000000000047805 */ /* 0x000fe4000001ff00 */
[----:B0-----:R-:W-:Y:S01]  /*0160*/  ISETP.GE.U32.AND P0, PT, R0, R8, PT ;  /* 0x000000080000720c */ /* 0x001fe20003f06070 */
[----:B------:R-:W-:-:S12]  /*0170*/  IMAD.MOV.U32 R2, RZ, RZ, R0 ;  /* 0x000000ffff027224 */ /* 0x000fd800078e0000 */
[----:B------:R-:W-:Y:S05]  /*0180*/  @P0 BRA `(.L_x_63) ;  /* 0x0000000000100947 */ /* 0x000fea0003800000 */
[----:B------:R-:W0:Y:S02]  /*0190*/  LDC.64 R4, c[0x0][0x380] ;  /* 0x0000e000ff047b82 */ /* 0x000e240000000a00 */
[----:B0-----:R-:W-:-:S06]  /*01a0*/  IMAD.WIDE.U32 R4, R0, 0x8, R4 ;  /* 0x0000000800047825 */ /* 0x001fcc00078e0004 */
[----:B------:R-:W5:Y:S01]  /*01b0*/  LDG.E.64 R4, desc[UR6][R4.64] ;  /* 0x0000000604047981 */ /* 0x000f62000c1e1b00 */
[----:B------:R-:W-:-:S07]  /*01c0*/  VIADD R2, R0, 0x200 ;  /* 0x0000020000027836 */ /* 0x000fce0000000000 */
.L_x_63:
[----:B------:R-:W-:Y:S05]  /*01d0*/  BSYNC.RECONVERGENT B1 ;  /* 0x0000000000017941 */ /* 0x000fea0003800200 */
.L_x_62:
[----:B------:R-:W-:Y:S01]  /*01e0*/  ISETP.GE.U32.AND P0, PT, R2, R8, PT ;  /* 0x000000080200720c */ /* 0x000fe20003f06070 */
[----:B------:R-:W-:-:S12]  /*01f0*/  BSSY.RECONVERGENT B1, `(.L_x_64) ;  /* 0x000006d000017945 */ /* 0x000fd80003800200 */
[----:B------:R-:W-:Y:S05]  /*0200*/  @P0 BRA `(.L_x_65) ;  /* 0x0000000400ac0947 */ /* 0x000fea0003800000 */
[----:B------:R-:W-:Y:S01]  /*0210*/  LOP3.LUT R3, RZ, R2, RZ, 0x33, !PT ;  /* 0x00000002ff037212 */ /* 0x000fe200078e33ff */
[----:B------:R-:W-:Y:S04]  /*0220*/  BSSY.RECONVERGENT B2, `(.L_x_66) ;  /* 0x0000033000027945 */ /* 0x000fe80003800200 */
[----:B------:R-:W-:-:S05]  /*0230*/  IMAD.IADD R6, R3, 0x1, R8 ;  /* 0x0000000103067824 */ /* 0x000fca00078e0208 */
[C---:B------:R-:W-:Y:S02]  /*0240*/  ISETP.GE.U32.AND P1, PT, R6.reuse, 0x1e00, PT ;  /* 0x00001e000600780c */ /* 0x040fe40003f26070 */
[----:B------:R-:W-:-:S04]  /*0250*/  LEA.HI R3, R6, 0x1, RZ, 0x17 ;  /* 0x0000000106037811 */ /* 0x000fc800078fb8ff */
[----:B------:R-:W-:-:S04]  /*0260*/  LOP3.LUT R43, R3, 0xf, RZ, 0xc0, !PT ;  /* 0x0000000f032b7812 */ /* 0x000fc800078ec0ff */
[----:B------:R-:W-:-:S03]  /*0270*/  ISETP.NE.AND P0, PT, R43, RZ, PT ;  /* 0x000000ff2b00720c */ /* 0x000fc60003f05270 */
[----:B------:R-:W-:Y:S10]  /*0280*/  @!P1 BRA `(.L_x_67) ;  /* 0x0000000000b09947 */ /* 0x000ff40003800000 */
[----:B------:R-:W0:Y:S01]  /*0290*/  LDC.64 R6, c[0x0][0x380] ;  /* 0x0000e000ff067b82 */ /* 0x000e220000000a00 */
[----:B------:R-:W-:-:S05]  /*02a0*/  LOP3.LUT R42, R3, 0xfffff0, RZ, 0xc0, !PT ;  /* 0x00fffff0032a7812 */ /* 0x000fca00078ec0ff */
[----:B------:R-:W-:Y:S02]  /*02b0*/  IMAD.MOV R42, RZ, RZ, -R42 ;  /* 0x000000ffff2a7224 */ /* 0x000fe400078e0a2a */
[----:B0-----:R-:W-:-:S03]  /*02c0*/  IMAD.WIDE.U32 R6, R2, 0x8, R6 ;  /* 0x0000000802067825 */ /* 0x001fc600078e0006 */
[----:B------:R-:W-:-:S05]  /*02d0*/  IADD3 R6, P1, PT, R6, 0x8000, RZ ;  /* 0x0000800006067810 */ /* 0x000fca0007f3e0ff */
[----:B------:R-:W-:-:S08]  /*02e0*/  IMAD.X R7, RZ, RZ, R7, P1 ;  /* 0x000000ffff077224 */ /* 0x000fd000008e0607 */
.L_x_68:
[----:B------:R-:W2:Y:S04]  /*02f0*/  LDG.E.64 R10, desc[UR6][R6.64+-0x8000] ;  /* 0xff800006060a7981 */ /* 0x000ea8000c1e1b00 */
[----:B------:R-:W3:Y:S04]  /*0300*/  LDG.E.64 R12, desc[UR6][R6.64+-0x7000] ;  /* 0xff900006060c7981 */ /* 0x000ee8000c1e1b00 */
[----:B------:R-:W4:Y:S04]  /*0310*/  LDG.E.64 R14, desc[UR6][R6.64+-0x6000] ;  /* 0xffa00006060e7981 */ /* 0x000f28000c1e1b00 */
        /* <DEDUP_REMOVED lines=12> */
[----:B------:R0:W4:Y:S01]  /*03e0*/  LDG.E.64 R40, desc[UR6][R6.64+0x7000] ;  /* 0x0070000606287981 */ /* 0x000122000c1e1b00 */
[----:B------:R-:W-:-:S02]  /*03f0*/  VIADD R42, R42, 0x10 ;  /* 0x000000102a2a7836 */ /* 0x000fc40000000000 */
[----:B------:R-:W-:-:S03]  /*0400*/  VIADD R2, R2, 0x2000 ;  /* 0x0000200002027836 */ /* 0x000fc60000000000 */
[----:B------:R-:W-:Y:S02]  /*0410*/  ISETP.NE.AND P1, PT, R42, RZ, PT ;  /* 0x000000ff2a00720c */ /* 0x000fe40003f25270 */
[----:B0-----:R-:W-:-:S05]  /*0420*/  IADD3 R6, P2, PT, R6, 0x10000, RZ ;  /* 0x0001000006067810 */ /* 0x001fca0007f5e0ff */
[----:B------:R-:W-:Y:S01]  /*0430*/  IMAD.X R7, RZ, RZ, R7, P2 ;  /* 0x000000ffff077224 */ /* 0x000fe200010e0607 */
        /* <DEDUP_REMOVED lines=16> */
[----:B------:R-:W-:Y:S10]  /*0540*/  @P1 BRA `(.L_x_68) ;  /* 0xfffffffc00681947 */ /* 0x000ff4000383ffff */
.L_x_67:
[----:B------:R-:W-:Y:S05]  /*0550*/  BSYNC.RECONVERGENT B2 ;  /* 0x0000000000027941 */ /* 0x000fea0003800200 */
.L_x_66:
[----:B------:R-:W-:Y:S05]  /*0560*/  @!P0 BRA `(.L_x_65) ;  /* 0x0000000000d48947 */ /* 0x000fea0003800000 */
[----:B------:R-:W-:Y:S01]  /*0570*/  ISETP.GE.U32.AND P0, PT, R43, 0x8, PT ;  /* 0x000000082b00780c */ /* 0x000fe20003f06070 */
[----:B------:R-:W-:Y:S01]  /*0580*/  BSSY.RECONVERGENT B2, `(.L_x_69) ;  /* 0x0000017000027945 */ /* 0x000fe20003800200 */
[----:B------:R-:W-:-:S04]  /*0590*/  LOP3.LUT R26, R3, 0x7, RZ, 0xc0, !PT ;  /* 0x00000007031a7812 */ /* 0x000fc800078ec0ff */
[----:B------:R-:W-:-:S07]  /*05a0*/  ISETP.NE.AND P1, PT, R26, RZ, PT ;  /* 0x000000ff1a00720c */ /* 0x000fce0003f25270 */
[----:B------:R-:W-:Y:S06]  /*05b0*/  @!P0 BRA `(.L_x_70) ;  /* 0x00000000004c8947 */ /* 0x000fec0003800000 */
[----:B------:R-:W0:Y:S02]  /*05c0*/  LDC.64 R6, c[0x0][0x380] ;  /* 0x0000e000ff067b82 */ /* 0x000e240000000a00 */
[----:B0-----:R-:W-:-:S05]  /*05d0*/  IMAD.WIDE R6, R2, 0x8, R6 ;  /* 0x0000000802067825 */ /* 0x001fca00078e0206 */
        /* <DEDUP_REMOVED lines=17> */
.L_x_70:
[----:B------:R-:W-:Y:S05]  /*06f0*/  BSYNC.RECONVERGENT B2 ;  /* 0x0000000000027941 */ /* 0x000fea0003800200 */
.L_x_69:
        /* <DEDUP_REMOVED lines=17> */
.L_x_72:
[----:B------:R-:W-:Y:S05]  /*0810*/  BSYNC.RECONVERGENT B2 ;  /* 0x0000000000027941 */ /* 0x000fea0003800200 */
.L_x_71:
[----:B------:R-:W-:Y:S05]  /*0820*/  @!P1 BRA `(.L_x_65) ;  /* 0x0000000000249947 */ /* 0x000fea0003800000 */
[----:B------:R-:W0:Y:S01]  /*0830*/  LDC.64 R10, c[0x0][0x380] ;  /* 0x0000e000ff0a7b82 */ /* 0x000e220000000a00 */
[----:B------:R-:W-:-:S07]  /*0840*/  IMAD.MOV R3, RZ, RZ, -R3 ;  /* 0x000000ffff037224 */ /* 0x000fce00078e0a03 */
.L_x_73:
[----:B0-----:R-:W-:-:S06]  /*0850*/  IMAD.WIDE R6, R2, 0x8, R10 ;  /* 0x0000000802067825 */ /* 0x001fcc00078e020a */
[----:B------:R-:W2:Y:S01]  /*0860*/  LDG.E.64 R6, desc[UR6][R6.64] ;  /* 0x0000000606067981 */ /* 0x000ea2000c1e1b00 */
[----:B------:R-:W-:Y:S02]  /*0870*/  VIADD R3, R3, 0x1 ;  /* 0x0000000103037836 */ /* 0x000fe40000000000 */
[----:B------:R-:W-:-:S03]  /*0880*/  VIADD R2, R2, 0x200 ;  /* 0x0000020002027836 */ /* 0x000fc60000000000 */
[----:B------:R-:W-:Y:S01]  /*0890*/  ISETP.NE.AND P0, PT, R3, RZ, PT ;  /* 0x000000ff0300720c */ /* 0x000fe20003f05270 */
[----:B--2--5:R-:W-:-:S12]  /*08a0*/  DADD R4, R6, R4 ;  /* 0x0000000006047229 */ /* 0x024fd80000000004 */
[----:B------:R-:W-:Y:S05]  /*08b0*/  @P0 BRA `(.L_x_73) ;  /* 0xfffffffc00e40947 */ /* 0x000fea000383ffff */
.L_x_65:
[----:B------:R-:W-:Y:S05]  /*08c0*/  BSYNC.RECONVERGENT B1 ;  /* 0x0000000000017941 */ /* 0x000fea0003800200 */
.L_x_64:
[----:B------:R-:W-:-:S04]  /*08d0*/  ISETP.GE.U32.AND P0, PT, R8, 0x200, PT ;  /* 0x000002000800780c */ /* 0x000fc80003f06070 */
[----:B------:R-:W-:-:S13]  /*08e0*/  ISETP.GE.U32.AND.EX P0, PT, R9, RZ, PT, P0 ;  /* 0x000000ff0900720c */ /* 0x000fda0003f06100 */
        /* <DEDUP_REMOVED lines=32> */
[----:B------:R-:W-:Y:S02]  /*0af0*/  ISETP.GT.AND P0, PT, R10, 0xf, PT ;  /* 0x0000000f0a00780c */ /* 0x000fe40003f04270 */
[----:B------:R-:W-:Y:S01]  /*0b00*/  @!P1 LOP3.LUT R8, R4, 0xf8, RZ, 0xc0, !PT ;  /* 0x000000f804089812 */ /* 0x000fe200078ec0ff */
[----:B------:R-:W0:Y:S04]  /*0b10*/  SHFL.DOWN PT, R3, R7, 0x10, 0x1f ;  /* 0x0a001f0007037f89 */ /* 0x000e2800000e0000 */
[----:B------:R-:W-:Y:S01]  /*0b20*/  @!P1 IMAD.IADD R9, R8, 0x1, R9 ;  /* 0x0000000108099824 */ /* 0x000fe200078e0209 */
[----:B0-----:R-:W-:-:S07]  /*0b30*/  DADD R4, R2, R6 ;  /* 0x0000000002047229 */ /* 0x001fce0000000006 */
[----:B------:R0:W-:Y:S01]  /*0b40*/  @!P1 STS.64 [R9+0x10], R4 ;  /* 0x0000100409009388 */ /* 0x0001e20000000a00 */
[----:B------:R-:W-:Y:S01]  /*0b50*/  BAR.SYNC.DEFER_BLOCKING 0x0 ;  /* 0x0000000000007b1d */ /* 0x000fe20000010000 */
[----:B------:R-:W-:Y:S02]  /*0b60*/  ISETP.NE.AND P1, PT, R0, RZ, PT ;  /* 0x000000ff0000720c */ /* 0x000fe40003f25270 */
[----:B------:R-:W-:Y:S02]  /*0b70*/  FSEL R2, R6, R4, P0 ;  /* 0x0000000406027208 */ /* 0x000fe40000000000 */
[----:B------:R-:W-:-:S09]  /*0b80*/  FSEL R3, R7, R5, P0 ;  /* 0x0000000507037208 */ /* 0x000fd20000000000 */
[----:B0-----:R-:W-:Y:S05]  /*0b90*/  @P1 BRA `(.L_x_75) ;  /* 0x00000018008c1947 */ /* 0x001fea0003800000 */
        /* <DEDUP_REMOVED lines=27> */
.L_x_74:
[----:B------:R-:W-:Y:S01]  /*0d50*/  LOP3.LUT R2, R0, 0x3e0, RZ, 0xc0, !PT ;  /* 0x000003e000027812 */ /* 0x000fe200078ec0ff */
[----:B------:R-:W0:Y:S03]  /*0d60*/  S2R R12, SR_LANEID ;  /* 0x00000000000c7919 */ /* 0x000e260000000000 */
[----:B------:R-:W-:Y:S01]  /*0d70*/  LOP3.LUT R7, RZ, R2, RZ, 0x33, !PT ;  /* 0x00000002ff077212 */ /* 0x000fe200078e33ff */
[----:B------:R-:W-:-:S04]  /*0d80*/  VIADD R3, R2, 0x20 ;  /* 0x0000002002037836 */ /* 0x000fc80000000000 */
[----:B------:R-:W-:Y:S01]  /*0d90*/  IMAD.IADD R7, R7, 0x1, R8 ;  /* 0x0000000107077824 */ /* 0x000fe200078e0208 */
[----:B------:R-:W-:-:S04]  /*0da0*/  ISETP.GT.U32.AND P0, PT, R3, R8, PT ;  /* 0x000000080300720c */ /* 0x000fc80003f04070 */
[----:B------:R-:W-:-:S05]  /*0db0*/  SEL R13, R7, 0x1f, P0 ;  /* 0x0000001f070d7807 */ /* 0x000fca0000000000 */
[----:B-----5:R-:W-:Y:S04]  /*0dc0*/  SHFL.DOWN PT, R2, R4, 0x1, R13 ;  /* 0x0820000004027989 */ /* 0x020fe800000e000d */
[----:B------:R-:W1:Y:S01]  /*0dd0*/  SHFL.DOWN PT, R3, R5, 0x1, R13 ;  /* 0x0820000005037989 */ /* 0x000e6200000e000d */
[C---:B0-----:R-:W-:Y:S01]  /*0de0*/  ISETP.GE.AND P0, PT, R12.reuse, R13, PT ;  /* 0x0000000d0c00720c */ /* 0x041fe20003f06270 */
[C---:B------:R-:W-:Y:S01]  /*0df0*/  VIADD R10, R12.reuse, 0x2 ;  /* 0x000000020c0a7836 */ /* 0x040fe20000000000 */
[----:B------:R-:W-:Y:S01]  /*0e00*/  ISETP.NE.AND P1, PT, R12, RZ, PT ;  /* 0x000000ff0c00720c */ /* 0x000fe20003f25270 */
[----:B-1----:R-:W-:-:S10]  /*0e10*/  DADD R2, R2, R4 ;  /* 0x0000000002027229 */ /* 0x002fd40000000004 */
[----:B------:R-:W-:Y:S01]  /*0e20*/  FSEL R6, R2, R4, !P0 ;  /* 0x0000000402067208 */ /* 0x000fe20004000000 */
[----:B------:R-:W-:Y:S01]  /*0e30*/  VIADD R4, R12, 0x4 ;  /* 0x000000040c047836 */ /* 0x000fe20000000000 */
[----:B------:R-:W-:Y:S02]  /*0e40*/  FSEL R7, R3, R5, !P0 ;  /* 0x0000000503077208 */ /* 0x000fe40004000000 */
[----:B------:R-:W-:Y:S01]  /*0e50*/  ISETP.GT.AND P0, PT, R10, R13, PT ;  /* 0x0000000d0a00720c */ /* 0x000fe20003f04270 */
[----:B------:R-:W-:Y:S04]  /*0e60*/  SHFL.DOWN PT, R2, R6, 0x2, R13 ;  /* 0x0840000006027989 */ /* 0x000fe800000e000d */
[----:B------:R-:W0:Y:S02]  /*0e70*/  SHFL.DOWN PT, R3, R7, 0x2, R13 ;  /* 0x0840000007037989 */ /* 0x000e2400000e000d */
[----:B0-----:R-:W-:-:S10]  /*0e80*/  DADD R2, R2, R6 ;  /* 0x0000000002027229 */ /* 0x001fd40000000006 */
[----:B------:R-:W-:Y:S01]  /*0e90*/  FSEL R10, R6, R2, P0 ;  /* 0x00000002060a7208 */ /* 0x000fe20000000000 */
[----:B------:R-:W-:Y:S01]  /*0ea0*/  VIADD R6, R12, 0x8 ;  /* 0x000000080c067836 */ /* 0x000fe20000000000 */
[----:B------:R-:W-:Y:S02]  /*0eb0*/  FSEL R11, R7, R3, P0 ;  /* 0x00000003070b7208 */ /* 0x000fe40000000000 */
[----:B------:R-:W-:Y:S01]  /*0ec0*/  ISETP.GT.AND P0, PT, R4, R13, PT ;  /* 0x0000000d0400720c */ /* 0x000fe20003f04270 */
[----:B------:R-:W-:Y:S04]  /*0ed0*/  SHFL.DOWN PT, R2, R10, 0x4, R13 ;  /* 0x088000000a027989 */ /* 0x000fe800000e000d */
[----:B------:R-:W0:Y:S02]  /*0ee0*/  SHFL.DOWN PT, R3, R11, 0x4, R13 ;  /* 0x088000000b037989 */ /* 0x000e2400000e000d */
[----:B0-----:R-:W-:-:S10]  /*0ef0*/  DADD R2, R2, R10 ;  /* 0x0000000002027229 */ /* 0x001fd4000000000a */
[----:B------:R-:W-:Y:S02]  /*0f00*/  FSEL R4, R10, R2, P0 ;  /* 0x000000020a047208 */ /* 0x000fe40000000000 */
[----:B------:R-:W-:Y:S02]  /*0f10*/  FSEL R5, R11, R3, P0 ;  /* 0x000000030b057208 */ /* 0x000fe40000000000 */
[----:B------:R-:W-:Y:S01]  /*0f20*/  ISETP.GT.AND P0, PT, R6, R13, PT ;  /* 0x0000000d0600720c */ /* 0x000fe20003f04270 */
[----:B------:R-:W-:Y:S01]  /*0f30*/  SHFL.DOWN PT, R2, R4, 0x8, R13 ;  /* 0x0900000004027989 */ /* 0x000fe200000e000d */
[----:B------:R-:W-:-:S03]  /*0f40*/  @!P1 MOV R10, 0x400 ;  /* 0x00000400000a9802 */ /* 0x000fc60000000f00 */
[----:B------:R-:W0:Y:S01]  /*0f50*/  SHFL.DOWN PT, R3, R5, 0x8, R13 ;  /* 0x0900000005037989 */ /* 0x000e2200000e000d */
[----:B------:R-:W1:Y:S01]  /*0f60*/  @!P1 S2R R11, SR_CgaCtaId ;  /* 0x00000000000b9919 */ /* 0x000e620000008800 */
[----:B0-----:R-:W-:-:S10]  /*0f70*/  DADD R2, R2, R4 ;  /* 0x0000000002027229 */ /* 0x001fd40000000004 */
[----:B------:R-:W-:Y:S01]  /*0f80*/  FSEL R6, R4, R2, P0 ;  /* 0x0000000204067208 */ /* 0x000fe20000000000 */
[----:B------:R-:W-:Y:S01]  /*0f90*/  VIADD R4, R12, 0x10 ;  /* 0x000000100c047836 */ /* 0x000fe20000000000 */
[----:B------:R-:W-:Y:S02]  /*0fa0*/  FSEL R7, R5, R3, P0 ;  /* 0x0000000305077208 */ /* 0x000fe40000000000 */
[----:B------:R-:W-:Y:S01]  /*0fb0*/  @!P1 SHF.R.U32.HI R5, RZ, 0x2, R0 ;  /* 0x00000002ff059819 */ /* 0x000fe20000011600 */
[----:B------:R-:W-:Y:S01]  /*0fc0*/  SHFL.DOWN PT, R2, R6, 0x10, R13 ;  /* 0x0a00000006027989 */ /* 0x000fe200000e000d */
[----:B-1----:R-:W-:Y:S02]  /*0fd0*/  @!P1 LEA R10, R11, R10, 0x18 ;  /* 0x0000000a0b0a9211 */ /* 0x002fe400078ec0ff */
[----:B------:R-:W-:Y:S01]  /*0fe0*/  @!P1 LOP3.LUT R5, R5, 0xf8, RZ, 0xc0, !PT ;  /* 0x000000f805059812 */ /* 0x000fe200078ec0ff */
[----:B------:R-:W0:Y:S01]  /*0ff0*/  SHFL.DOWN PT, R3, R7, 0x10, R13 ;  /* 0x0a00000007037989 */ /* 0x000e2200000e000d */
[----:B------:R-:W-:-:S03]  /*1000*/  ISETP.GT.AND P0, PT, R4, R13, PT ;  /* 0x0000000d0400720c */ /* 0x000fc60003f04270 */
[----:B------:R-:W-:Y:S01]  /*1010*/  @!P1 IMAD.IADD R5, R5, 0x1, R10 ;  /* 0x0000000105059824 */ /* 0x000fe200078e020a */
[----:B0-----:R-:W-:-:S10]  /*1020*/  DADD R2, R2, R6 ;  /* 0x0000000002027229 */ /* 0x001fd40000000006 */
[----:B------:R-:W-:Y:S02]  /*1030*/  FSEL R2, R6, R2, P0 ;  /* 0x0000000206027208 */ /* 0x000fe40000000000 */
[----:B------:R-:W-:-:S05]  /*1040*/  FSEL R3, R7, R3, P0 ;  /* 0x0000000307037208 */ /* 0x000fca0000000000 */
[----:B------:R0:W-:Y:S01]  /*1050*/  @!P1 STS.64 [R5+0x10], R2 ;  /* 0x0000100205009388 */ /* 0x0001e20000000a00 */
[----:B------:R-:W-:Y:S01]  /*1060*/  BAR.SYNC.DEFER_BLOCKING 0x0 ;  /* 0x0000000000007b1d */ /* 0x000fe20000010000 */
[----:B------:R-:W-:-:S13]  /*1070*/  ISETP.NE.AND P1, PT, R0, RZ, PT ;  /* 0x000000ff0000720c */ /* 0x000fda0003f25270 */
[----:B0-----:R-:W-:Y:S05]  /*1080*/  @P1 BRA `(.L_x_75) ;  /* 0x0000001400501947 */ /* 0x001fea0003800000 */
[----:B------:R-:W0:Y:S01]  /*1090*/  S2UR UR5, SR_CgaCtaId ;  /* 0x00000000000579c3 */ /* 0x000e220000008800 */
[----:B------:R-:W-:Y:S01]  /*10a0*/  UMOV UR4, 0x400 ;  /* 0x0000040000047882 */ /* 0x000fe20000000000 */
[----:B------:R-:W-:-:S04]  /*10b0*/  ISETP.GT.U32.AND P0, PT, R8, 0x20, PT ;  /* 0x000000200800780c */ /* 0x000fc80003f04070 */
[----:B------:R-:W-:Y:S01]  /*10c0*/  ISETP.GT.U32.AND.EX P0, PT, R9, RZ, PT, P0 ;  /* 0x000000ff0900720c */ /* 0x000fe20003f04100 */
[----:B0-----:R-:W-:-:S09]  /*10d0*/  ULEA UR4, UR5, UR4, 0x18 ;  /* 0x0000000405047291 */ /* 0x001fd2000f8ec0ff */
[----:B------:R-:W0:Y:S04]  /*10e0*/  LDS.64 R4, [UR4+0x18] ;  /* 0x00001804ff047984 */ /* 0x000e280008000a00 */
[----:B------:R-:W1:Y:S01]  /*10f0*/  LDS.128 R12, [UR4+0x20] ;  /* 0x00002004ff0c7984 */ /* 0x000e620008000c00 */
[----:B0-----:R-:W-:-:S10]  /*1100*/  DADD R4, R2, R4 ;  /* 0x0000000002047229 */ /* 0x001fd40000000004 */
[----:B------:R-:W-:Y:S02]  /*1110*/  FSEL R2, R4, R2, P0 ;  /* 0x0000000204027208 */ /* 0x000fe40000000000 */
[----:B------:R-:W-:Y:S02]  /*1120*/  FSEL R3, R5, R3, P0 ;  /* 0x0000000305037208 */ /* 0x000fe40000000000 */
[----:B------:R-:W0:Y:S01]  /*1130*/  LDS.128 R4, [UR4+0x30] ;  /* 0x00003004ff047984 */ /* 0x000e220008000c00 */
[----:B------:R-:W-:-:S03]  /*1140*/  ISETP.GT.U32.AND P0, PT, R8, 0x40, PT ;  /* 0x000000400800780c */ /* 0x000fc60003f04070 */
[----:B-1----:R-:W-:Y:S01]  /*1150*/  DADD R12, R12, R2 ;  /* 0x000000000c0c7229 */ /* 0x002fe20000000002 */
[----:B------:R-:W-:-:S09]  /*1160*/  ISETP.GT.U32.AND.EX P0, PT, R9, RZ, PT, P0 ;  /* 0x000000ff0900720c */ /* 0x000fd20003f04100 */
[----:B------:R-:W-:Y:S02]  /*1170*/  FSEL R2, R12, R2, P0 ;  /* 0x000000020c027208 */ /* 0x000fe40000000000 */
[----:B------:R-:W-:Y:S02]  /*1180*/  FSEL R3, R13, R3, P0 ;  /* 0x000000030d037208 */ /* 0x000fe40000000000 */
[----:B------:R-:W-:-:S04]  /*1190*/  ISETP.GT.U32.AND P0, PT, R8, 0x60, PT ;  /* 0x000000600800780c */ /* 0x000fc80003f04070 */
[----:B------:R-:W-:Y:S01]  /*11a0*/  DADD R14, R2, R14 ;  /* 0x00000000020e7229 */ /* 0x000fe2000000000e */
[----:B------:R-:W-:-:S09]  /*11b0*/  ISETP.GT.U32.AND.EX P0, PT, R9, RZ, PT, P0 ;  /* 0x000000ff0900720c */ /* 0x000fd20003f04100 */
[----:B------:R-:W-:Y:S02]  /*11c0*/  FSEL R2, R14, R2, P0 ;  /* 0x000000020e027208 */ /* 0x000fe40000000000 */
[----:B------:R-:W-:Y:S02]  /*11d0*/  FSEL R3, R15, R3, P0 ;  /* 0x000000030f037208 */ /* 0x000fe40000000000 */
[----:B------:R-:W1:Y:S01]  /*11e0*/  LDS.128 R12, [UR4+0x40] ;  /* 0x00004004ff0c7984 */ /* 0x000e620008000c00 */
[----:B------:R-:W-:-:S03]  /*11f0*/  ISETP.GT.U32.AND P0, PT, R8, 0x80, PT ;  /* 0x000000800800780c */ /* 0x000fc60003f04070 */
[----:B0-----:R-:W-:Y:S01]  /*1200*/  DADD R4, R4, R2 ;  /* 0x0000000004047229 */ /* 0x001fe20000000002 */
        /* <DEDUP_REMOVED lines=52> */
[----:B------:R-:W-:-:S04]  /*1550*/  ISETP.GT.U32.AND P0, PT, R8, 0x1c0, PT ;  /* 0x000001c00800780c */ /* 0x000fc80003f04070 */
        /* <DEDUP_REMOVED lines=8> */
[----:B------:R-:W-:Y:S01]  /*15e0*/  FSEL R3, R15, R3, P0 ;  /* 0x000000030f037208 */ /* 0x000fe20000000000 */
[----:B------:R-:W-:Y:S06]  /*15f0*/  BRA `(.L_x_75) ;  /* 0x0000000c00f47947 */ /* 0x000fec0003800000 */
.L_x_61:
[----:B------:R-:W0:Y:S01]  /*1600*/  S2R R0, SR_TID.X ;  /* 0x0000000000007919 */ /* 0x000e220000002100 */
[----:B------:R-:W0:Y:S02]  /*1610*/  LDC.64 R4, c[0x0][0x380] ;  /* 0x0000e000ff047b82 */ /* 0x000e240000000a00 */
[----:B0-----:R-:W-:-:S05]  /*1620*/  IMAD.WIDE.U32 R4, R0, 0x8, R4 ;  /* 0x0000000800047825 */ /* 0x001fca00078e0004 */
[----:B------:R-:W2:Y:S04]  /*1630*/  LDG.E.64 R2, desc[UR6][R4.64] ;  /* 0x0000000604027981 */ /* 0x000ea8000c1e1b00 */
[----:B------:R-:W2:Y:S04]  /*1640*/  LDG.E.64 R6, desc[UR6][R4.64+0x1000] ;  /* 0x0010000604067981 */ /* 0x000ea8000c1e1b00 */
[----:B------:R-:W3:Y:S04]  /*1650*/  LDG.E.64 R10, desc[UR6][R4.64+0x2000] ;  /* 0x00200006040a7981 */ /* 0x000ee8000c1e1b00 */
[----:B------:R-:W4:Y:S04]  /*1660*/  LDG.E.64 R12, desc[UR6][R4.64+0x3000] ;  /* 0x00300006040c7981 */ /* 0x000f28000c1e1b00 */
[----:B------:R-:W5:Y:S04]  /*1670*/  LDG.E.64 R14, desc[UR6][R4.64+0x4000] ;  /* 0x00400006040e7981 */ /* 0x000f68000c1e1b00 */
[----:B------:R-:W5:Y:S04]  /*1680*/  LDG.E.64 R16, desc[UR6][R4.64+0x5000] ;  /* 0x0050000604107981 */ /* 0x000f68000c1e1b00 */
[----:B------:R-:W5:Y:S01]  /*1690*/  LDG.E.64 R18, desc[UR6][R4.64+0x6000] ;  /* 0x0060000604127981 */ /* 0x000f62000c1e1b00 */
[----:B--2---:R-:W-:-:S08]  /*16a0*/  DADD R2, R2, R6 ;  /* 0x0000000002027229 */ /* 0x004fd00000000006 */
[----:B---3--:R-:W-:-:S08]  /*16b0*/  DADD R2, R10, R2 ;  /* 0x000000000a027229 */ /* 0x008fd00000000002 */
[----:B----4-:R-:W-:Y:S01]  /*16c0*/  DADD R2, R12, R2 ;  /* 0x000000000c027229 */ /* 0x010fe20000000002 */
[----:B------:R-:W-:-:S04]  /*16d0*/  IADD3 R12, P1, PT, R8, -0xe00, RZ ;  /* 0xfffff200080c7810 */ /* 0x000fc80007f3e0ff */
[----:B------:R-:W-:Y:S02]  /*16e0*/  ISETP.GE.U32.AND P0, PT, R12, 0xe00, PT ;  /* 0x00000e000c00780c */ /* 0x000fe40003f06070 */
[----:B------:R-:W-:Y:S01]  /*16f0*/  IADD3.X R13, PT, PT, R9, -0x1, RZ, P1, !PT ;  /* 0xffffffff090d7810 */ /* 0x000fe20000ffe4ff */
[----:B-----5:R-:W-:-:S03]  /*1700*/  DADD R2, R14, R2 ;  /* 0x000000000e027229 */ /* 0x020fc60000000002 */
[----:B------:R-:W-:-:S05]  /*1710*/  ISETP.GE.U32.AND.EX P0, PT, R13, RZ, PT, P0 ;  /* 0x000000ff0d00720c */ /* 0x000fca0003f06100 */
[----:B------:R-:W-:-:S08]  /*1720*/  DADD R2, R16, R2 ;  /* 0x0000000010027229 */ /* 0x000fd00000000002 */
[----:B------:R-:W-:Y:S01]  /*1730*/  DADD R6, R18, R2 ;  /* 0x0000000012067229 */ /* 0x000fe20000000002 */
[----:B------:R-:W-:Y:S02]  /*1740*/  IMAD.MOV.U32 R3, RZ, RZ, 0xe00 ;  /* 0x00000e00ff037424 */ /* 0x000fe400078e00ff */
[----:B------:R-:W-:Y:S01]  /*1750*/  IMAD.MOV.U32 R2, RZ, RZ, RZ ;  /* 0x000000ffff027224 */ /* 0x000fe200078e00ff */
[----:B------:R-:W-:Y:S07]  /*1760*/  @!P0 BRA `(.L_x_76) ;  /* 0x0000000000748947 */ /* 0x000fee0003800000 */
[----:B------:R-:W0:Y:S01]  /*1770*/  LDC.64 R8, c[0x0][0x390] ;  /* 0x0000e400ff087b82 */ /* 0x000e220000000a00 */
[----:B------:R-:W-:Y:S02]  /*1780*/  IMAD.MOV.U32 R3, RZ, RZ, 0xe00 ;  /* 0x00000e00ff037424 */ /* 0x000fe400078e00ff */
[----:B------:R-:W-:-:S07]  /*1790*/  IMAD.MOV.U32 R2, RZ, RZ, RZ ;  /* 0x000000ffff027224 */ /* 0x000fce00078e00ff */
.L_x_78:
[----:B------:R-:W-:-:S04]  /*17a0*/  LEA R16, P0, R3, R4, 0x3 ;  /* 0x0000000403107211 */ /* 0x000fc800078018ff */
[----:B------:R-:W-:-:S05]  /*17b0*/  LEA.HI.X R17, R3, R5, R2, 0x3, P0 ;  /* 0x0000000503117211 */ /* 0x000fca00000f1c02 */
[----:B------:R-:W2:Y:S04]  /*17c0*/  LDG.E.64 R18, desc[UR6][R16.64] ;  /* 0x0000000610127981 */ /* 0x000ea8000c1e1b00 */
[----:B------:R-:W3:Y:S04]  /*17d0*/  LDG.E.64 R20, desc[UR6][R16.64+0x1000] ;  /* 0x0010000610147981 */ /* 0x000ee8000c1e1b00 */
[----:B------:R-:W4:Y:S04]  /*17e0*/  LDG.E.64 R22, desc[UR6][R16.64+0x2000] ;  /* 0x0020000610167981 */ /* 0x000f28000c1e1b00 */
[----:B------:R-:W5:Y:S04]  /*17f0*/  LDG.E.64 R24, desc[UR6][R16.64+0x3000] ;  /* 0x0030000610187981 */ /* 0x000f68000c1e1b00 */
[----:B------:R-:W5:Y:S04]  /*1800*/  LDG.E.64 R26, desc[UR6][R16.64+0x4000] ;  /* 0x00400006101a7981 */ /* 0x000f68000c1e1b00 */
[----:B------:R-:W5:Y:S04]  /*1810*/  LDG.E.64 R10, desc[UR6][R16.64+0x5000] ;  /* 0x00500006100a7981 */ /* 0x000f68000c1e1b00 */
[----:B------:R-:W5:Y:S01]  /*1820*/  LDG.E.64 R14, desc[UR6][R16.64+0x6000] ;  /* 0x00600006100e7981 */ /* 0x000f62000c1e1b00 */
[----:B--2---:R-:W-:Y:S01]  /*1830*/  DADD R18, R18, R6 ;  /* 0x0000000012127229 */ /* 0x004fe20000000006 */
[----:B0-----:R-:W-:-:S04]  /*1840*/  IADD3 R6, P1, PT, -R3, R8, RZ ;  /* 0x0000000803067210 */ /* 0x001fc80007f3e1ff */
[----:B------:R-:W-:Y:S01]  /*1850*/  ISETP.GE.U32.AND P0, PT, R6, 0xe00, PT ;  /* 0x00000e000600780c */ /* 0x000fe20003f06070 */
[----:B------:R-:W-:Y:S02]  /*1860*/  IMAD.X R6, R9, 0x1, ~R2, P1 ;  /* 0x0000000109067824 */ /* 0x000fe400008e0e02 */
[----:B---3--:R-:W-:-:S03]  /*1870*/  DADD R18, R20, R18 ;  /* 0x0000000014127229 */ /* 0x008fc60000000012 */
[----:B------:R-:W-:-:S05]  /*1880*/  ISETP.GE.U32.AND.EX P0, PT, R6, RZ, PT, P0 ;  /* 0x000000ff0600720c */ /* 0x000fca0003f06100 */
[----:B----4-:R-:W-:-:S08]  /*1890*/  DADD R18, R22, R18 ;  /* 0x0000000016127229 */ /* 0x010fd00000000012 */
[----:B-----5:R-:W-:-:S08]  /*18a0*/  DADD R18, R24, R18 ;  /* 0x0000000018127229 */ /* 0x020fd00000000012 */
[----:B------:R-:W-:-:S08]  /*18b0*/  DADD R18, R26, R18 ;  /* 0x000000001a127229 */ /* 0x000fd00000000012 */
[----:B------:R-:W-:-:S08]  /*18c0*/  DADD R10, R10, R18 ;  /* 0x000000000a0a7229 */ /* 0x000fd00000000012 */
[----:B------:R-:W-:Y:S01]  /*18d0*/  DADD R6, R14, R10 ;  /* 0x000000000e067229 */ /* 0x000fe2000000000a */
[----:B------:R-:W-:Y:S10]  /*18e0*/  @!P0 BRA `(.L_x_77) ;  /* 0x0000000800208947 */ /* 0x000ff40003800000 */
[----:B------:R-:W-:-:S05]  /*18f0*/  IADD3 R3, P0, PT, R3, 0xe00, RZ ;  /* 0x00000e0003037810 */ /* 0x000fca0007f1e0ff */
[----:B------:R-:W-:Y:S01]  /*1900*/  IMAD.X R2, RZ, RZ, R2, P0 ;  /* 0x000000ffff027224 */ /* 0x000fe200000e0602 */
[----:B------:R-:W-:-:S04]  /*1910*/  ISETP.GT.U32.AND P0, PT, R3, R12, PT ;  /* 0x0000000c0300720c */ /* 0x000fc80003f04070 */
[----:B------:R-:W-:-:S13]  /*1920*/  ISETP.GT.U32.AND.EX P0, PT, R2, R13, PT, P0 ;  /* 0x0000000d0200720c */ /* 0x000fda0003f04100 */
[----:B------:R-:W-:Y:S05]  /*1930*/  @!P0 BRA `(.L_x_78) ;  /* 0xfffffffc00988947 */ /* 0x000fea000383ffff */
.L_x_76:
[----:B------:R-:W-:Y:S01]  /*1940*/  IMAD.IADD R5, R8, 0x1, -R3 ;  /* 0x0000000108057824 */ /* 0x000fe200078e0a03 */
[----:B------:R-:W-:Y:S01]  /*1950*/  ISETP.GE.U32.AND P1, PT, R3, R8, PT ;  /* 0x000000080300720c */ /* 0x000fe20003f26070 */
[----:B------:R-:W-:Y:S03]  /*1960*/  BSSY.RECONVERGENT B1, `(.L_x_77) ;  /* 0x0000080000017945 */ /* 0x000fe60003800200 */
[----:B------:R-:W-:-:S04]  /*1970*/  ISETP.GE.AND P0, PT, R0, R5, PT ;  /* 0x000000050000720c */ /* 0x000fc80003f06270 */
[----:B------:R-:W-:-:S13]  /*1980*/  ISETP.GE.U32.OR.EX P0, PT, R2, R9, P0, P1 ;  /* 0x000000090200720c */ /* 0x000fda0000706510 */
[----:B------:R-:W-:Y:S05]  /*1990*/  @P0 BRA `(.L_x_79) ;  /* 0x0000000400f00947 */ /* 0x000fea0003800000 */
[----:B------:R-:W-:Y:S01]  /*19a0*/  LOP3.LUT R4, RZ, R0, RZ, 0x33, !PT ;  /* 0x00000000ff047212 */ /* 0x000fe200078e33ff */
[----:B------:R-:W-:Y:S01]  /*19b0*/  BSSY.RECONVERGENT B2, `(.L_x_80) ;  /* 0x0000038000027945 */ /* 0x000fe20003800200 */
[----:B------:R-:W-:Y:S02]  /*19c0*/  IMAD.MOV.U32 R42, RZ, RZ, R0 ;  /* 0x000000ffff2a7224 */ /* 0x000fe400078e0000 */
[----:B------:R-:W-:-:S04]  /*19d0*/  IADD3 R8, PT, PT, -R3, R8, R4 ;  /* 0x0000000803087210 */ /* 0x000fc80007ffe104 */
[C---:B------:R-:W-:Y:S02]  /*19e0*/  ISETP.GE.U32.AND P1, PT, R8.reuse, 0x1e00, PT ;  /* 0x00001e000800780c */ /* 0x040fe40003f26070 */
[----:B------:R-:W-:-:S04]  /*19f0*/  LEA.HI R4, R8, 0x1, RZ, 0x17 ;  /* 0x0000000108047811 */ /* 0x000fc800078fb8ff */
[----:B------:R-:W-:-:S04]  /*1a00*/  LOP3.LUT R5, R4, 0xf, RZ, 0xc0, !PT ;  /* 0x0000000f04057812 */ /* 0x000fc800078ec0ff */
[----:B------:R-:W-:-:S03]  /*1a10*/  ISETP.NE.AND P0, PT, R5, RZ, PT ;  /* 0x000000ff0500720c */ /* 0x000fc60003f05270 */
[----:B------:R-:W-:Y:S10]  /*1a20*/  @!P1 BRA `(.L_x_81) ;  /* 0x0000000000c09947 */ /* 0x000ff40003800000 */
[----:B------:R-:W0:Y:S01]  /*1a30*/  LDCU.64 UR4, c[0x0][0x380] ;  /* 0x00007000ff0477ac */ /* 0x000e220008000a00 */
[----:B------:R-:W-:Y:S01]  /*1a40*/  IADD3 R9, P2, PT, R0, R3, RZ ;  /* 0x0000000300097210 */ /* 0x000fe20007f5e0ff */
[----:B------:R-:W-:Y:S01]  /*1a50*/  IMAD.MOV.U32 R42, RZ, RZ, R0 ;  /* 0x000000ffff2a7224 */ /* 0x000fe200078e0000 */
[----:B------:R-:W-:-:S03]  /*1a60*/  LOP3.LUT R43, R4, 0xfffff0, RZ, 0xc0, !PT ;  /* 0x00fffff0042b7812 */ /* 0x000fc600078ec0ff */
[----:B------:R-:W-:Y:S02]  /*1a70*/  IMAD.X R10, RZ, RZ, R2, P2 ;  /* 0x000000ffff0a7224 */ /* 0x000fe400010e0602 */
[----:B------:R-:W-:Y:S01]  /*1a80*/  IMAD.MOV R43, RZ, RZ, -R43 ;  /* 0x000000ffff2b7224 */ /* 0x000fe200078e0a2b */
[----:B0-----:R-:W-:-:S04]  /*1a90*/  LEA R8, P1, R9, UR4, 0x3 ;  /* 0x0000000409087c11 */ /* 0x001fc8000f8218ff */
[----:B------:R-:W-:Y:S02]  /*1aa0*/  IADD3 R8, P2, PT, R8, 0x8000, RZ ;  /* 0x0000800008087810 */ /* 0x000fe40007f5e0ff */
[----:B------:R-:W-:-:S05]  /*1ab0*/  LEA.HI.X R9, R9, UR5, R10, 0x3, P1 ;  /* 0x0000000509097c11 */ /* 0x000fca00088f1c0a */
[----:B------:R-:W-:-:S07]  /*1ac0*/  IMAD.X R9, RZ, RZ, R9, P2 ;  /* 0x000000ffff097224 */ /* 0x000fce00010e0609 */
.L_x_82:
[----:B------:R-:W2:Y:S04]  /*1ad0*/  LDG.E.64 R10, desc[UR6][R8.64+-0x8000] ;  /* 0xff800006080a7981 */ /* 0x000ea8000c1e1b00 */
[----:B------:R-:W3:Y:S04]  /*1ae0*/  LDG.E.64 R12, desc[UR6][R8.64+-0x7000] ;  /* 0xff900006080c7981 */ /* 0x000ee8000c1e1b00 */
[----:B------:R-:W4:Y:S04]  /*1af0*/  LDG.E.64 R14, desc[UR6][R8.64+-0x6000] ;  /* 0xffa00006080e7981 */ /* 0x000f28000c1e1b00 */
[----:B------:R-:W5:Y:S04]  /*1b00*/  LDG.E.64 R16, desc[UR6][R8.64+-0x5000] ;  /* 0xffb0000608107981 */ /* 0x000f68000c1e1b00 */
        /* <DEDUP_REMOVED lines=11> */
[----:B------:R0:W5:Y:S01]  /*1bc0*/  LDG.E.64 R40, desc[UR6][R8.64+0x7000] ;  /* 0x0070000608287981 */ /* 0x000162000c1e1b00 */
[----:B------:R-:W-:-:S02]  /*1bd0*/  VIADD R43, R43, 0x10 ;  /* 0x000000102b2b7836 */ /* 0x000fc40000000000 */
        /* <DEDUP_REMOVED lines=21> */
.L_x_81:
[----:B------:R-:W-:Y:S05]  /*1d30*/  BSYNC.RECONVERGENT B2 ;  /* 0x0000000000027941 */ /* 0x000fea0003800200 */
.L_x_80:
[----:B------:R-:W-:Y:S05]  /*1d40*/  @!P0 BRA `(.L_x_79) ;  /* 0x0000000400048947 */ /* 0x000fea0003800000 */
[----:B------:R-:W-:Y:S01]  /*1d50*/  ISETP.GE.U32.AND P1, PT, R5, 0x8, PT ;  /* 0x000000080500780c */ /* 0x000fe20003f26070 */
[----:B------:R-:W-:Y:S01]  /*1d60*/  BSSY.RECONVERGENT B2, `(.L_x_83) ;  /* 0x000001a000027945 */ /* 0x000fe20003800200 */
[----:B------:R-:W-:-:S04]  /*1d70*/  LOP3.LUT R26, R4, 0x7, RZ, 0xc0, !PT ;  /* 0x00000007041a7812 */ /* 0x000fc800078ec0ff */
[----:B------:R-:W-:-:S07]  /*1d80*/  ISETP.NE.AND P0, PT, R26, RZ, PT ;  /* 0x000000ff1a00720c */ /* 0x000fce0003f05270 */
[----:B------:R-:W-:Y:S06]  /*1d90*/  @!P1 BRA `(.L_x_84) ;  /* 0x0000000000589947 */ /* 0x000fec0003800000 */
[----:B------:R-:W0:Y:S01]  /*1da0*/  LDCU.64 UR4, c[0x0][0x380] ;  /* 0x00007000ff0477ac */ /* 0x000e220008000a00 */
[----:B------:R-:W-:-:S05]  /*1db0*/  IADD3 R5, P1, PT, R42, R3, RZ ;  /* 0x000000032a057210 */ /* 0x000fca0007f3e0ff */
[----:B------:R-:W-:Y:S01]  /*1dc0*/  IMAD.X R10, RZ, RZ, R2, P1 ;  /* 0x000000ffff0a7224 */ /* 0x000fe200008e0602 */
[----:B0-----:R-:W-:-:S04]  /*1dd0*/  LEA R8, P1, R5, UR4, 0x3 ;  /* 0x0000000405087c11 */ /* 0x001fc8000f8218ff */
        /* <DEDUP_REMOVED lines=18> */
.L_x_84:
[----:B------:R-:W-:Y:S05]  /*1f00*/  BSYNC.RECONVERGENT B2 ;  /* 0x0000000000027941 */ /* 0x000fea0003800200 */
.L_x_83:
        /* <DEDUP_REMOVED lines=20> */
.L_x_86:
[----:B------:R-:W-:Y:S05]  /*2050*/  BSYNC.RECONVERGENT B2 ;  /* 0x0000000000027941 */ /* 0x000fea0003800200 */
.L_x_85:
[----:B------:R-:W-:Y:S05]  /*2060*/  @!P0 BRA `(.L_x_79) ;  /* 0x00000000003c8947 */ /* 0x000fea0003800000 */
[----:B------:R-:W0:Y:S01]  /*2070*/  LDCU.64 UR4, c[0x0][0x380] ;  /* 0x00007000ff0477ac */ /* 0x000e220008000a00 */
[----:B------:R-:W-:Y:S01]  /*2080*/  IADD3 R3, P0, PT, R42, R3, RZ ;  /* 0x000000032a037210 */ /* 0x000fe20007f1e0ff */
[----:B------:R-:W-:-:S04]  /*2090*/  IMAD.MOV R4, RZ, RZ, -R16 ;  /* 0x000000ffff047224 */ /* 0x000fc800078e0a10 */
[----:B------:R-:W-:Y:S01]  /*20a0*/  IMAD.X R2, RZ, RZ, R2, P0 ;  /* 0x000000ffff027224 */ /* 0x000fe200000e0602 */
[----:B0-----:R-:W-:-:S04]  /*20b0*/  LEA R5, P1, R3, UR4, 0x3 ;  /* 0x0000000403057c11 */ /* 0x001fc8000f8218ff */
[----:B------:R-:W-:-:S09]  /*20c0*/  LEA.HI.X R8, R3, UR5, R2, 0x3, P1 ;  /* 0x0000000503087c11 */ /* 0x000fd200088f1c02 */
.L_x_87:
        /* <DEDUP_REMOVED lines=9> */
.L_x_79:
[----:B------:R-:W-:Y:S05]  /*2160*/  BSYNC.RECONVERGENT B1 ;  /* 0x0000000000017941 */ /* 0x000fea0003800200 */
.L_x_77:
        /* <DEDUP_REMOVED lines=40> */
[----:B------:R-:W-:-:S03]  /*23f0*/  FSEL R5, R5, R3, P0 ;  /* 0x0000000305057208 */ /* 0x000fc60000000000 */
[----:B0-----:R-:W-:Y:S02]  /*2400*/  IMAD.MOV.U32 R2, RZ, RZ, R0 ;  /* 0x000000ffff027224 */ /* 0x001fe400078e0000 */
[----:B------:R-:W-:-:S04]  /*2410*/  IMAD.MOV.U32 R3, RZ, RZ, R5 ;  /* 0x000000ffff037224 */ /* 0x000fc800078e0005 */
[----:B------:R-:W-:Y:S05]  /*2420*/  @P1 BRA `(.L_x_75) ;  /* 0x0000000000681947 */ /* 0x000fea0003800000 */
        /* <DEDUP_REMOVED lines=26> */
.L_x_75:
[----:B------:R-:W-:Y:S05]  /*25d0*/  BSYNC.RECONVERGENT B0 ;  /* 0x0000000000007941 */ /* 0x000fea0003800200 */
.L_x_60:
[----:B------:R-:W-:Y:S05]  /*25e0*/  @P1 EXIT ;  /* 0x000000000000194d */ /* 0x000fea0003800000 */
[----:B------:R-:W0:Y:S01]  /*25f0*/  LDCU.64 UR4, c[0x0][0x3a0] ;  /* 0x00007400ff0477ac */ /* 0x000e220008000a00 */
[----:B------:R-:W1:Y:S01]  /*2600*/  LDC.64 R4, c[0x0][0x388] ;  /* 0x0000e200ff047b82 */ /* 0x000e620000000a00 */
[----:B0-----:R-:W-:-:S07]  /*2610*/  DADD R2, R2, UR4 ;  /* 0x0000000402027e29 */ /* 0x001fce0008000000 */
[----:B-1----:R-:W-:Y:S01]  /*2620*/  STG.E.64 desc[UR6][R4.64], R2 ;  /* 0x0000000204007986 */ /* 0x002fe2000c101b06 */
[----:B------:R-:W-:Y:S05]  /*2630*/  EXIT ;  /* 0x000000000000794d */ /* 0x000fea0003800000 */
.L_x_88:
        /* <DEDUP_REMOVED lines=12> */
.L_x_231:


//--------------------- .text._ZN3cub18CUB_300001_SM_10006detail6reduce28DeviceReduceSingleTileKernelINS2_10policy_hubIdjN4cuda3std3__44plusIdEEE10Policy1000EPdSC_iS9_ddNS7_10__identityEEEvT0_T1_T2_T3_T4_T6_ --------------------------
	.section	.text._ZN3cub18CUB_300001_SM_10006detail6reduce28DeviceReduceSingleTileKernelINS2_10policy_hubIdjN4cuda3std3__44plusIdEEE10Policy1000EPdSC_iS9_ddNS7_10__identityEEEvT0_T1_T2_T3_T4_T6_,"ax",@progbits
	.align	128
        .global         _ZN3cub18CUB_300001_SM_10006detail6reduce28DeviceReduceSingleTileKernelINS2_10policy_hubIdjN4cuda3std3__44plusIdEEE10Policy1000EPdSC_iS9_ddNS7_10__identityEEEvT0_T1_T2_T3_T4_T6_
        .type           _ZN3cub18CUB_300001_SM_10006detail6reduce28DeviceReduceSingleTileKernelINS2_10policy_hubIdjN4cuda3std3__44plusIdEEE10Policy1000EPdSC_iS9_ddNS7_10__identityEEEvT0_T1_T2_T3_T4_T6_,@function
        .size           _ZN3cub18CUB_300001_SM_10006detail6reduce28DeviceReduceSingleTileKernelINS2_10policy_hubIdjN4cuda3std3__44plusIdEEE10Policy1000EPdSC_iS9_ddNS7_10__identityEEEvT0_T1_T2_T3_T4_T6_,(.L_x_232 - _ZN3cub18CUB_300001_SM_10006detail6reduce28DeviceReduceSingleTileKernelINS2_10policy_hubIdjN4cuda3std3__44plusIdEEE10Policy1000EPdSC_iS9_ddNS7_10__identityEEEvT0_T1_T2_T3_T4_T6_)
        .other          _ZN3cub18CUB_300001_SM_10006detail6reduce28DeviceReduceSingleTileKernelINS2_10policy_hubIdjN4cuda3std3__44plusIdEEE10Policy1000EPdSC_iS9_ddNS7_10__identityEEEvT0_T1_T2_T3_T4_T6_,@"STO_CUDA_ENTRY STV_DEFAULT"
_ZN3cub18CUB_300001_SM_10006detail6reduce28DeviceReduceSingleTileKernelINS2_10policy_hubIdjN4cuda3std3__44plusIdEEE10Policy1000EPdSC_iS9_ddNS7_10__identityEEEvT0_T1_T2_T3_T4_T6_:
.text._ZN3cub18CUB_300001_SM_10006detail6reduce28DeviceReduceSingleTileKernelINS2_10policy_hubIdjN4cuda3std3__44plusIdEEE10Policy1000EPdSC_iS9_ddNS7_10__identityEEEvT0_T1_T2_T3_T4_T6_:
        /* <DEDUP_REMOVED lines=13> */
.L_x_89:
        /* <DEDUP_REMOVED lines=13> */
.L_x_93:
[----:B------:R-:W-:Y:S05]  /*01a0*/  BSYNC.RECONVERGENT B1 ;  /* 0x0000000000017941 */ /* 0x000fea0003800200 */
.L_x_92:
[----:B------:R-:W-:Y:S01]  /*01b0*/  ISETP.GE.AND P0, PT, R5, R4, PT ;  /* 0x000000040500720c */ /* 0x000fe20003f06270 */
[----:B------:R-:W-:-:S12]  /*01c0*/  BSSY.RECONVERGENT B1, `(.L_x_94) ;  /* 0x0000078000017945 */ /* 0x000fd80003800200 */
[----:B------:R-:W-:Y:S05]  /*01d0*/  @P0 BRA `(.L_x_95) ;  /* 0x0000000400d80947 */ /* 0x000fea0003800000 */
[----:B------:R-:W-:Y:S01]  /*01e0*/  LOP3.LUT R9, RZ, R5, RZ, 0x33, !PT ;  /* 0x00000005ff097212 */ /* 0x000fe200078e33ff */
[----:B------:R-:W-:Y:S04]  /*01f0*/  BSSY.RECONVERGENT B2, `(.L_x_96) ;  /* 0x0000019000027945 */ /* 0x000fe80003800200 */
[----:B------:R-:W-:-:S04]  /*0200*/  IMAD.IADD R9, R9, 0x1, R4 ;  /* 0x0000000109097824 */ /* 0x000fc800078e0204 */
[C---:B------:R-:W-:Y:S01]  /*0210*/  IMAD.HI.U32 R0, R9.reuse, -0x33333333, RZ ;  /* 0xcccccccd09007827 */ /* 0x040fe200078e00ff */
[----:B------:R-:W-:-:S04]  /*0220*/  ISETP.GE.U32.AND P0, PT, R9, 0x780, PT ;  /* 0x000007800900780c */ /* 0x000fc80003f06070 */
[----:B------:R-:W-:-:S04]  /*0230*/  SHF.R.U32.HI R0, RZ, 0x9, R0 ;  /* 0x00000009ff007819 */ /* 0x000fc80000011600 */
[----:B------:R-:W-:-:S04]  /*0240*/  LOP3.LUT R2, R0, 0x3, RZ, 0xc0, !PT ;  /* 0x0000000300027812 */ /* 0x000fc800078ec0ff */
[----:B------:R-:W-:-:S13]  /*0250*/  ISETP.NE.AND P1, PT, R2, 0x3, PT ;  /* 0x000000030200780c */ /* 0x000fda0003f25270 */
[----:B------:R-:W-:Y:S05]  /*0260*/  @!P1 BRA `(.L_x_97) ;  /* 0x0000000000449947 */ /* 0x000fea0003800000 */
[----:B------:R-:W0:Y:S01]  /*0270*/  LDC.64 R8, c[0x0][0x380] ;  /* 0x0000e000ff087b82 */ /* 0x000e220000000a00 */
[----:B------:R-:W-:-:S05]  /*0280*/  VIADD R0, R0, 0x1 ;  /* 0x0000000100007836 */ /* 0x000fca0000000000 */
[----:B------:R-:W-:-:S05]  /*0290*/  LOP3.LUT R0, R0, 0x3, RZ, 0xc0, !PT ;  /* 0x0000000300007812 */ /* 0x000fca00078ec0ff */
[----:B------:R-:W-:Y:S02]  /*02a0*/  IMAD.MOV R0, RZ, RZ, -R0 ;  /* 0x000000ffff007224 */ /* 0x000fe400078e0a00 */
[----:B0-----:R-:W-:-:S04]  /*02b0*/  IMAD.WIDE.U32 R8, R5, 0x8, R8 ;  /* 0x0000000805087825 */ /* 0x001fc800078e0008 */
[----:B------:R-:W-:Y:S02]  /*02c0*/  IMAD.MOV.U32 R2, RZ, RZ, R8 ;  /* 0x000000ffff027224 */ /* 0x000fe400078e0008 */
[----:B------:R-:W-:-:S07]  /*02d0*/  IMAD.MOV.U32 R11, RZ, RZ, R9 ;  /* 0x000000ffff0b7224 */ /* 0x000fce00078e0009 */
.L_x_98:
        /* <DEDUP_REMOVED lines=10> */
.L_x_97:
[----:B------:R-:W-:Y:S05]  /*0380*/  BSYNC.RECONVERGENT B2 ;  /* 0x0000000000027941 */ /* 0x000fea0003800200 */
.L_x_96:
        /* <DEDUP_REMOVED lines=8> */
.L_x_101:
        /* <DEDUP_REMOVED lines=43> */
.L_x_100:
[----:B------:R-:W-:Y:S05]  /*06c0*/  BSYNC.RECONVERGENT B2 ;  /* 0x0000000000027941 */ /* 0x000fea0003800200 */
.L_x_99:
        /* <DEDUP_REMOVED lines=26> */
.L_x_103:
[----:B------:R-:W-:Y:S05]  /*0870*/  BSYNC.RECONVERGENT B2 ;  /* 0x0000000000027941 */ /* 0x000fea0003800200 */
.L_x_102:
        /* <DEDUP_REMOVED lines=12> */
.L_x_95:
[----:B------:R-:W-:Y:S05]  /*0940*/  BSYNC.RECONVERGENT B1 ;  /* 0x0000000000017941 */ /* 0x000fea0003800200 */
.L_x_94:
        /* <DEDUP_REMOVED lines=47> */
[----:B------:R-:W0:Y:S04]  /*0c40*/  LDS.128 R8, [UR4+0x20] ;  /* 0x00002004ff087984 */ /* 0x000e280008000c00 */
[----:B------:R-:W1:Y:S04]  /*0c50*/  LDS.128 R16, [UR4+0x30] ;  /* 0x00003004ff107984 */ /* 0x000e680008000c00 */
[----:B--2---:R-:W2:Y:S01]  /*0c60*/  LDS.128 R4, [UR4+0x40] ;  /* 0x00004004ff047984 */ /* 0x004ea20008000c00 */
[----:B0-----:R-:W-:-:S03]  /*0c70*/  DADD R8, R12, R8 ;  /* 0x000000000c087229 */ /* 0x001fc60000000008 */
[----:B------:R-:W-:Y:S05]  /*0c80*/  LDS.128 R12, [UR4+0x60] ;  /* 0x00006004ff0c7984 */ /* 0x000fea0008000c00 */
[----:B------:R-:W-:Y:S02]  /*0c90*/  DADD R2, R8, R10 ;  /* 0x0000000008027229 */ /* 0x000fe4000000000a */
[----:B------:R-:W0:Y:S06]  /*0ca0*/  LDS.128 R8, [UR4+0x50] ;  /* 0x00005004ff087984 */ /* 0x000e2c0008000c00 */
[----:B-1----:R-:W-:-:S08]  /*0cb0*/  DADD R2, R2, R16 ;  /* 0x0000000002027229 */ /* 0x002fd00000000010 */
[----:B------:R-:W-:-:S08]  /*0cc0*/  DADD R2, R2, R18 ;  /* 0x0000000002027229 */ /* 0x000fd00000000012 */
[----:B--2---:R-:W-:-:S08]  /*0cd0*/  DADD R2, R2, R4 ;  /* 0x0000000002027229 */ /* 0x004fd00000000004 */
[----:B------:R-:W-:Y:S01]  /*0ce0*/  DADD R2, R2, R6 ;  /* 0x0000000002027229 */ /* 0x000fe20000000006 */
[----:B------:R-:W1:Y:S07]  /*0cf0*/  LDS.128 R4, [UR4+0x70] ;  /* 0x00007004ff047984 */ /* 0x000e6e0008000c00 */
[----:B0-----:R-:W-:-:S08]  /*0d00*/  DADD R2, R2, R8 ;  /* 0x0000000002027229 */ /* 0x001fd00000000008 */
[----:B------:R-:W-:Y:S01]  /*0d10*/  DADD R2, R2, R10 ;  /* 0x0000000002027229 */ /* 0x000fe2000000000a */
[----:B------:R-:W0:Y:S07]  /*0d20*/  LDS.128 R8, [UR4+0x80] ;  /* 0x00008004ff087984 */ /* 0x000e2e0008000c00 */
[----:B------:R-:W-:-:S08]  /*0d30*/  DADD R2, R2, R12 ;  /* 0x0000000002027229 */ /* 0x000fd0000000000c */
[----:B------:R-:W-:Y:S01]  /*0d40*/  DADD R2, R2, R14 ;  /* 0x0000000002027229 */ /* 0x000fe2000000000e */
[----:B------:R-:W2:Y:S07]  /*0d50*/  LDS.128 R12, [UR4+0x90] ;  /* 0x00009004ff0c7984 */ /* 0x000eae0008000c00 */
[----:B-1----:R-:W-:-:S08]  /*0d60*/  DADD R2, R2, R4 ;  /* 0x0000000002027229 */ /* 0x002fd00000000004 */
[----:B------:R-:W-:Y:S01]  /*0d70*/  DADD R2, R2, R6 ;  /* 0x0000000002027229 */ /* 0x000fe20000000006 */
[----:B------:R-:W1:Y:S07]  /*0d80*/  LDS.128 R4, [UR4+0xa0] ;  /* 0x0000a004ff047984 */ /* 0x000e6e0008000c00 */
[----:B0-----:R-:W-:Y:S01]  /*0d90*/  DADD R2, R2, R8 ;  /* 0x0000000002027229 */ /* 0x001fe20000000008 */
[----:B------:R-:W0:Y:S07]  /*0da0*/  LDS.64 R8, [UR4+0xb0] ;  /* 0x0000b004ff087984 */ /* 0x000e2e0008000a00 */
[----:B------:R-:W-:-:S08]  /*0db0*/  DADD R2, R2, R10 ;  /* 0x0000000002027229 */ /* 0x000fd0000000000a */
[----:B--2---:R-:W-:-:S08]  /*0dc0*/  DADD R2, R2, R12 ;  /* 0x0000000002027229 */ /* 0x004fd0000000000c */
[----:B------:R-:W-:-:S08]  /*0dd0*/  DADD R2, R2, R14 ;  /* 0x0000000002027229 */ /* 0x000fd0000000000e */
[----:B-1----:R-:W-:-:S08]  /*0de0*/  DADD R2, R2, R4 ;  /* 0x0000000002027229 */ /* 0x002fd00000000004 */
[----:B------:R-:W-:-:S08]  /*0df0*/  DADD R2, R2, R6 ;  /* 0x0000000002027229 */ /* 0x000fd00000000006 */
[----:B0-----:R-:W-:Y:S01]  /*0e00*/  DADD R12, R2, R8 ;  /* 0x00000000020c7229 */ /* 0x001fe20000000008 */
[----:B------:R-:W-:Y:S10]  /*0e10*/  BRA `(.L_x_105) ;  /* 0x0000001800487947 */ /* 0x000ff40003800000 */
.L_x_104:
        /* <DEDUP_REMOVED lines=32> */
[----:B------:R-:W-:Y:S01]  /*1020*/  VIADD R0, R2, 0x10 ;  /* 0x0000001002007836 */ /* 0x000fe20000000000 */
[----:B------:R-:W-:Y:S02]  /*1030*/  @!P1 SHF.R.U32.HI R2, RZ, 0x2, R3 ;  /* 0x00000002ff029819 */ /* 0x000fe40000011603 */
[----:B------:R-:W1:Y:S02]  /*1040*/  SHFL.DOWN PT, R7, R11, 0x8, R5 ;  /* 0x090000000b077989 */ /* 0x000e6400000e0005 */
[----:B------:R-:W-:Y:S01]  /*1050*/  @!P1 LOP3.LUT R2, R2, 0xf8, RZ, 0xc0, !PT ;  /* 0x000000f802029812 */ /* 0x000fe200078ec0ff */
[----:B-1----:R-:W-:-:S10]  /*1060*/  DADD R6, R6, R10 ;  /* 0x0000000006067229 */ /* 0x002fd4000000000a */
[----:B------:R-:W-:Y:S02]  /*1070*/  FSEL R8, R10, R6, P0 ;  /* 0x000000060a087208 */ /* 0x000fe40000000000 */
[----:B------:R-:W-:Y:S02]  /*1080*/  FSEL R9, R11, R7, P0 ;  /* 0x000000070b097208 */ /* 0x000fe40000000000 */
[----:B------:R-:W-:Y:S01]  /*1090*/  @!P1 MOV R10, 0x400 ;  /* 0x00000400000a9802 */ /* 0x000fe20000000f00 */
[----:B------:R-:W-:Y:S01]  /*10a0*/  SHFL.DOWN PT, R6, R8, 0x10, R5 ;  /* 0x0a00000008067989 */ /* 0x000fe200000e0005 */
[----:B------:R-:W-:Y:S02]  /*10b0*/  ISETP.GT.AND P0, PT, R0, R5, PT ;  /* 0x000000050000720c */ /* 0x000fe40003f04270 */
[----:B0-----:R-:W-:Y:S01]  /*10c0*/  @!P1 LEA R11, R13, R10, 0x18 ;  /* 0x0000000a0d0b9211 */ /* 0x001fe200078ec0ff */
        /* <DEDUP_REMOVED lines=13> */
[----:B------:R-:W0:Y:S04]  /*11a0*/  LDS.128 R16, [UR4+0x20] ;  /* 0x00002004ff107984 */ /* 0x000e280008000c00 */
[----:B-1----:R-:W1:Y:S01]  /*11b0*/  LDS.128 R8, [UR4+0x30] ;  /* 0x00003004ff087984 */ /* 0x002e620008000c00 */
[----:B0-----:R-:W-:-:S10]  /*11c0*/  DADD R16, R12, R16 ;  /* 0x000000000c107229 */ /* 0x001fd40000000010 */
[----:B------:R-:W-:Y:S02]  /*11d0*/  FSEL R2, R16, R12, P1 ;  /* 0x0000000c10027208 */ /* 0x000fe40000800000 */
[----:B------:R-:W-:Y:S02]  /*11e0*/  FSEL R3, R17, R13, P1 ;  /* 0x0000000d11037208 */ /* 0x000fe40000800000 */
[----:B------:R-:W-:Y:S01]  /*11f0*/  ISETP.GT.AND P1, PT, R4, 0x40, PT ;  /* 0x000000400400780c */ /* 0x000fe20003f24270 */
[----:B------:R-:W0:Y:S03]  /*1200*/  LDS.128 R12, [UR4+0x40] ;  /* 0x00004004ff0c7984 */ /* 0x000e260008000c00 */
        /* <DEDUP_REMOVED lines=65> */
[----:B------:R-:W1:Y:S01]  /*1620*/  LDS.64 R2, [UR4+0xb0] ;  /* 0x0000b004ff027984 */ /* 0x000e620008000a00 */
        /* <DEDUP_REMOVED lines=11> */
[----:B------:R-:W-:Y:S01]  /*16e0*/  FSEL R13, R3, R7, P1 ;  /* 0x00000007030d7208 */ /* 0x000fe20000800000 */
[----:B------:R-:W-:Y:S06]  /*16f0*/  BRA `(.L_x_105) ;  /* 0x0000001000107947 */ /* 0x000fec0003800000 */
.L_x_91:
[----:B------:R-:W0:Y:S01]  /*1700*/  S2R R0, SR_TID.X ;  /* 0x0000000000007919 */ /* 0x000e220000002100 */
[----:B------:R-:W0:Y:S02]  /*1710*/  LDC.64 R6, c[0x0][0x380] ;  /* 0x0000e000ff067b82 */ /* 0x000e240000000a00 */
[----:B0-----:R-:W-:-:S05]  /*1720*/  IMAD.WIDE.U32 R6, R0, 0x8, R6 ;  /* 0x0000000800067825 */ /* 0x001fca00078e0006 */
[----:B------:R-:W2:Y:S04]  /*1730*/  LDG.E.64.CONSTANT R20, desc[UR6][R6.64] ;  /* 0x0000000606147981 */ /* 0x000ea8000c1e9b00 */
[----:B------:R-:W2:Y:S04]  /*1740*/  LDG.E.64.CONSTANT R2, desc[UR6][R6.64+0x1400] ;  /* 0x0014000606027981 */ /* 0x000ea8000c1e9b00 */
[----:B------:R-:W3:Y:S04]  /*1750*/  LDG.E.64.CONSTANT R8, desc[UR6][R6.64+0x2800] ;  /* 0x0028000606087981 */ /* 0x000ee8000c1e9b00 */
[----:B------:R-:W4:Y:S04]  /*1760*/  LDG.E.64.CONSTANT R10, desc[UR6][R6.64+0x3c00] ;  /* 0x003c0006060a7981 */ /* 0x000f28000c1e9b00 */
[----:B------:R-:W5:Y:S04]  /*1770*/  LDG.E.64.CONSTANT R12, desc[UR6][R6.64+0x5000] ;  /* 0x00500006060c7981 */ /* 0x000f68000c1e9b00 */
[----:B------:R-:W5:Y:S04]  /*1780*/  LDG.E.64.CONSTANT R14, desc[UR6][R6.64+0x6400] ;  /* 0x00640006060e7981 */ /* 0x000f68000c1e9b00 */
[----:B------:R-:W5:Y:S04]  /*1790*/  LDG.E.64.CONSTANT R16, desc[UR6][R6.64+0x7800] ;  /* 0x0078000606107981 */ /* 0x000f68000c1e9b00 */
[----:B------:R-:W5:Y:S01]  /*17a0*/  LDG.E.64.CONSTANT R18, desc[UR6][R6.64+0x8c00] ;  /* 0x008c000606127981 */ /* 0x000f62000c1e9b00 */
[----:B------:R-:W-:Y:S01]  /*17b0*/  ISETP.GE.U32.AND P0, PT, R4, 0x2800, PT ;  /* 0x000028000400780c */ /* 0x000fe20003f06070 */
[----:B--2---:R-:W-:-:S08]  /*17c0*/  DADD R2, R20, R2 ;  /* 0x0000000014027229 */ /* 0x004fd00000000002 */
[----:B---3--:R-:W-:Y:S01]  /*17d0*/  DADD R2, R8, R2 ;  /* 0x0000000008027229 */ /* 0x008fe20000000002 */
[----:B------:R-:W-:-:S07]  /*17e0*/  IMAD.MOV.U32 R9, RZ, RZ, 0x1400 ;  /* 0x00001400ff097424 */ /* 0x000fce00078e00ff */
[----:B----4-:R-:W-:-:S08]  /*17f0*/  DADD R2, R10, R2 ;  /* 0x000000000a027229 */ /* 0x010fd00000000002 */
[----:B-----5:R-:W-:-:S08]  /*1800*/  DADD R2, R12, R2 ;  /* 0x000000000c027229 */ /* 0x020fd00000000002 */
[----:B------:R-:W-:-:S08]  /*1810*/  DADD R2, R14, R2 ;  /* 0x000000000e027229 */ /* 0x000fd00000000002 */
[----:B------:R-:W-:-:S08]  /*1820*/  DADD R2, R16, R2 ;  /* 0x0000000010027229 */ /* 0x000fd00000000002 */
[----:B------:R-:W-:Y:S01]  /*1830*/  DADD R2, R18, R2 ;  /* 0x0000000012027229 */ /* 0x000fe20000000002 */
[----:B------:R-:W-:Y:S10]  /*1840*/  @!P0 BRA `(.L_x_106) ;  /* 0x00000000006c8947 */ /* 0x000ff40003800000 */
[----:B------:R-:W0:Y:S01]  /*1850*/  LDC R26, c[0x0][0x390] ;  /* 0x0000e400ff1a7b82 */ /* 0x000e220000000800 */
[----:B------:R-:W-:Y:S02]  /*1860*/  VIADD R8, R4, 0xffffec00 ;  /* 0xffffec0004087836 */ /* 0x000fe40000000000 */
[----:B------:R-:W-:-:S07]  /*1870*/  IMAD.MOV.U32 R9, RZ, RZ, 0x1400 ;  /* 0x00001400ff097424 */ /* 0x000fce00078e00ff */
.L_x_108:
[----:B------:R-:W-:-:S05]  /*1880*/  IMAD.WIDE R12, R9, 0x8, R6 ;  /* 0x00000008090c7825 */ /* 0x000fca00078e0206 */
[----:B------:R-:W2:Y:S04]  /*1890*/  LDG.E.64.CONSTANT R4, desc[UR6][R12.64] ;  /* 0x000000060c047981 */ /* 0x000ea8000c1e9b00 */
[----:B------:R-:W3:Y:S04]  /*18a0*/  LDG.E.64.CONSTANT R14, desc[UR6][R12.64+0x1400] ;  /* 0x001400060c0e7981 */ /* 0x000ee8000c1e9b00 */
[----:B------:R-:W4:Y:S04]  /*18b0*/  LDG.E.64.CONSTANT R16, desc[UR6][R12.64+0x2800] ;  /* 0x002800060c107981 */ /* 0x000f28000c1e9b00 */
[----:B------:R-:W5:Y:S04]  /*18c0*/  LDG.E.64.CONSTANT R18, desc[UR6][R12.64+0x3c00] ;  /* 0x003c00060c127981 */ /* 0x000f68000c1e9b00 */
        /* <DEDUP_REMOVED lines=8> */
[----:B------:R-:W-:-:S08]  /*1950*/  DADD R4, R20, R4 ;  /* 0x0000000014047229 */ /* 0x000fd00000000004 */
[----:B------:R-:W-:Y:S01]  /*1960*/  DADD R22, R22, R4 ;  /* 0x0000000016167229 */ /* 0x000fe20000000004 */
[----:B0-----:R-:W-:-:S04]  /*1970*/  IMAD.MOV.U32 R4, RZ, RZ, R26 ;  /* 0x000000ffff047224 */ /* 0x001fc800078e001a */
[----:B------:R-:W-:-:S03]  /*1980*/  IMAD.IADD R2, R4, 0x1, -R9 ;  /* 0x0000000104027824 */ /* 0x000fc600078e0a09 */
[----:B------:R-:W-:Y:S02]  /*1990*/  DADD R22, R24, R22 ;  /* 0x0000000018167229 */ /* 0x000fe40000000016 */
[----:B------:R-:W-:-:S06]  /*19a0*/  ISETP.GE.AND P0, PT, R2, 0x1400, PT ;  /* 0x000014000200780c */ /* 0x000fcc0003f06270 */
[----:B------:R-:W-:-:S07]  /*19b0*/  DADD R2, R10, R22 ;  /* 0x000000000a027229 */ /* 0x000fce0000000016 */
[----:B------:R-:W-:Y:S05]  /*19c0*/  @!P0 BRA `(.L_x_107) ;  /* 0x0000000800348947 */ /* 0x000fea0003800000 */
[----:B------:R-:W-:-:S05]  /*19d0*/  VIADD R9, R9, 0x1400 ;  /* 0x0000140009097836 */ /* 0x000fca0000000000 */
[----:B------:R-:W-:-:S13]  /*19e0*/  ISETP.GT.AND P0, PT, R9, R8, PT ;  /* 0x000000080900720c */ /* 0x000fda0003f04270 */
[----:B------:R-:W-:Y:S05]  /*19f0*/  @!P0 BRA `(.L_x_108) ;  /* 0xfffffffc00a08947 */ /* 0x000fea000383ffff */
.L_x_106:
[----:B------:R-:W-:-:S13]  /*1a00*/  ISETP.GE.AND P0, PT, R9, R4, PT ;  /* 0x000000040900720c */ /* 0x000fda0003f06270 */
[----:B------:R-:W-:Y:S05]  /*1a10*/  @P0 BRA `(.L_x_107) ;  /* 0x0000000800200947 */ /* 0x000fea0003800000 */
[----:B------:R-:W-:Y:S01]  /*1a20*/  IMAD.IADD R39, R4, 0x1, -R9 ;  /* 0x0000000104277824 */ /* 0x000fe200078e0a09 */
[----:B------:R-:W-:Y:S04]  /*1a30*/  BSSY.RECONVERGENT B1, `(.L_x_107) ;  /* 0x0000086000017945 */ /* 0x000fe80003800200 */
[----:B------:R-:W-:-:S13]  /*1a40*/  ISETP.GE.AND P0, PT, R0, R39, PT ;  /* 0x000000270000720c */ /* 0x000fda0003f06270 */
[----:B------:R-:W-:Y:S05]  /*1a50*/  @P0 BRA `(.L_x_109) ;  /* 0x00000008000c0947 */ /* 0x000fea0003800000 */
[----:B------:R-:W-:Y:S01]  /*1a60*/  LOP3.LUT R5, RZ, R0, RZ, 0x33, !PT ;  /* 0x00000000ff057212 */ /* 0x000fe200078e33ff */
[----:B------:R-:W-:Y:S01]  /*1a70*/  BSSY.RECONVERGENT B2, `(.L_x_110) ;  /* 0x0000017000027945 */ /* 0x000fe20003800200 */
[----:B------:R-:W-:Y:S02]  /*1a80*/  IMAD.MOV.U32 R38, RZ, RZ, R0 ;  /* 0x000000ffff267224 */ /* 0x000fe400078e0000 */
[----:B------:R-:W-:-:S04]  /*1a90*/  IADD3 R5, PT, PT, -R9, R4, R5 ;  /* 0x0000000409057210 */ /* 0x000fc80007ffe105 */
[C---:B------:R-:W-:Y:S01]  /*1aa0*/  ISETP.GE.U32.AND P1, PT, R5.reuse, 0x780, PT ;  /* 0x000007800500780c */ /* 0x040fe20003f26070 */
[----:B------:R-:W-:-:S05]  /*1ab0*/  IMAD.HI.U32 R4, R5, -0x33333333, RZ ;  /* 0xcccccccd05047827 */ /* 0x000fca00078e00ff */
[----:B------:R-:W-:-:S04]  /*1ac0*/  SHF.R.U32.HI R4, RZ, 0x9, R4 ;  /* 0x00000009ff047819 */ /* 0x000fc80000011604 */
[----:B------:R-:W-:-:S04]  /*1ad0*/  LOP3.LUT R6, R4, 0x3, RZ, 0xc0, !PT ;  /* 0x0000000304067812 */ /* 0x000fc800078ec0ff */
[----:B------:R-:W-:-:S13]  /*1ae0*/  ISETP.NE.AND P0, PT, R6, 0x3, PT ;  /* 0x000000030600780c */ /* 0x000fda0003f05270 */
[----:B------:R-:W-:Y:S05]  /*1af0*/  @!P0 BRA `(.L_x_111) ;  /* 0x0000000000388947 */ /* 0x000fea0003800000 */
[----:B------:R-:W0:Y:S01]  /*1b00*/  LDC.64 R6, c[0x0][0x380] ;  /* 0x0000e000ff067b82 */ /* 0x000e220000000a00 */
[----:B------:R-:W-:Y:S02]  /*1b10*/  VIADD R4, R4, 0x1 ;  /* 0x0000000104047836 */ /* 0x000fe40000000000 */
[----:B------:R-:W-:Y:S02]  /*1b20*/  IMAD.IADD R11, R0, 0x1, R9 ;  /* 0x00000001000b7824 */ /* 0x000fe400078e0209 */
[----:B------:R-:W-:Y:S01]  /*1b30*/  IMAD.MOV.U32 R38, RZ, RZ, R0 ;  /* 0x000000ffff267224 */ /* 0x000fe200078e0000 */
[----:B------:R-:W-:-:S05]  /*1b40*/  LOP3.LUT R4, R4, 0x3, RZ, 0xc0, !PT ;  /* 0x0000000304047812 */ /* 0x000fca00078ec0ff */
[----:B------:R-:W-:-:S07]  /*1b50*/  IMAD.MOV R8, RZ, RZ, -R4 ;  /* 0x000000ffff087224 */ /* 0x000fce00078e0a04 */
.L_x_112:
[----:B0-----:R-:W-:-:S06]  /*1b60*/  IMAD.WIDE.U32 R4, R11, 0x8, R6 ;  /* 0x000000080b047825 */ /* 0x001fcc00078e0006 */
[----:B------:R-:W2:Y:S01]  /*1b70*/  LDG.E.64.CONSTANT R4, desc[UR6][R4.64] ;  /* 0x0000000604047981 */ /* 0x000ea2000c1e9b00 */
[----:B------:R-:W-:Y:S02]  /*1b80*/  VIADD R8, R8, 0x1 ;  /* 0x0000000108087836 */ /* 0x000fe40000000000 */
[----:B------:R-:W-:Y:S02]  /*1b90*/  VIADD R38, R38, 0x280 ;  /* 0x0000028026267836 */ /* 0x000fe40000000000 */
[----:B------:R-:W-:Y:S01]  /*1ba0*/  VIADD R11, R11, 0x280 ;  /* 0x000002800b0b7836 */ /* 0x000fe20000000000 */
[----:B------:R-:W-:Y:S01]  /*1bb0*/  ISETP.NE.AND P0, PT, R8, RZ, PT ;  /* 0x000000ff0800720c */ /* 0x000fe20003f05270 */
[----:B--2---:R-:W-:-:S12]  /*1bc0*/  DADD R2, R4, R2 ;  /* 0x0000000004027229 */ /* 0x004fd80000000002 */
[----:B------:R-:W-:Y:S05]  /*1bd0*/  @P0 BRA `(.L_x_112) ;  /* 0xfffffffc00e00947 */ /* 0x000fea000383ffff */
.L_x_111:
[----:B------:R-:W-:Y:S05]  /*1be0*/  BSYNC.RECONVERGENT B2 ;  /* 0x0000000000027941 */ /* 0x000fea0003800200 */
.L_x_110:
[----:B------:R-:W-:Y:S05]  /*1bf0*/  @!P1 BRA `(.L_x_109) ;  /* 0x0000000400a49947 */ /* 0x000fea0003800000 */
[----:B------:R-:W0:Y:S01]  /*1c00*/  LDCU.64 UR4, c[0x0][0x380] ;  /* 0x00007000ff0477ac */ /* 0x000e220008000a00 */
[----:B------:R-:W-:Y:S01]  /*1c10*/  IMAD.IADD R7, R39, 0x1, -R38 ;  /* 0x0000000127077824 */ /* 0x000fe200078e0a26 */
[C---:B------:R-:W-:Y:S01]  /*1c20*/  IADD3 R5, P0, PT, R38.reuse, R9, RZ ;  /* 0x0000000926057210 */ /* 0x040fe20007f1e0ff */
[----:B------:R-:W-:Y:S01]  /*1c30*/  BSSY.RECONVERGENT B2, `(.L_x_113) ;  /* 0x000003a000027945 */ /* 0x000fe20003800200 */
[----:B------:R-:W-:Y:S02]  /*1c40*/  IMAD.IADD R40, R38, 0x1, R9 ;  /* 0x0000000126287824 */ /* 0x000fe400078e0209 */
        /* <DEDUP_REMOVED lines=10> */
.L_x_115:
[----:B------:R-:W0:Y:S01]  /*1cf0*/  LDC.64 R30, c[0x0][0x380] ;  /* 0x0000e000ff1e7b82 */ /* 0x000e220000000a00 */
[----:B------:R-:W2:Y:S04]  /*1d00*/  LDG.E.64.CONSTANT R8, desc[UR6][R4.64+-0x1400] ;  /* 0xffec000604087981 */ /* 0x000ea8000c1e9b00 */
[----:B------:R-:W3:Y:S01]  /*1d10*/  LDG.E.64.CONSTANT R10, desc[UR6][R4.64] ;  /* 0x00000006040a7981 */ /* 0x000ee2000c1e9b00 */
[----:B------:R-:W-:-:S03]  /*1d20*/  VIADD R15, R40, 0xa00 ;  /* 0x00000a00280f7836 */ /* 0x000fc60000000000 */
[----:B------:R-:W4:Y:S04]  /*1d30*/  LDG.E.64.CONSTANT R12, desc[UR6][R4.64+0x1400] ;  /* 0x00140006040c7981 */ /* 0x000f28000c1e9b00 */
[----:B------:R-:W5:Y:S04]  /*1d40*/  LDG.E.64.CONSTANT R16, desc[UR6][R4.64+0x3c00] ;  /* 0x003c000604107981 */ /* 0x000f68000c1e9b00 */
[----:B------:R-:W5:Y:S01]  /*1d50*/  LDG.E.64.CONSTANT R18, desc[UR6][R4.64+0x5000] ;  /* 0x0050000604127981 */ /* 0x000f62000c1e9b00 */
[----:B------:R-:W-:-:S03]  /*1d60*/  VIADD R23, R40, 0x1400 ;  /* 0x0000140028177836 */ /* 0x000fc60000000000 */
[----:B------:R-:W5:Y:S01]  /*1d70*/  LDG.E.64.CONSTANT R20, desc[UR6][R4.64+0x6400] ;  /* 0x0064000604147981 */ /* 0x000f62000c1e9b00 */
[----:B0-----:R-:W-:-:S03]  /*1d80*/  IMAD.WIDE.U32 R6, R40, 0x8, R30 ;  /* 0x0000000828067825 */ /* 0x001fc600078e001e */
[----:B------:R-:W5:Y:S04]  /*1d90*/  LDG.E.64.CONSTANT R24, desc[UR6][R4.64+0x8c00] ;  /* 0x008c000604187981 */ /* 0x000f68000c1e9b00 */
[----:B------:R-:W5:Y:S04]  /*1da0*/  LDG.E.64.CONSTANT R26, desc[UR6][R4.64+0xa000] ;  /* 0x00a00006041a7981 */ /* 0x000f68000c1e9b00 */
[----:B------:R-:W2:Y:S01]  /*1db0*/  LDG.E.64.CONSTANT R6, desc[UR6][R6.64] ;  /* 0x0000000606067981 */ /* 0x000ea2000c1e9b00 */
[----:B------:R-:W-:-:S03]  /*1dc0*/  IMAD.WIDE.U32 R14, R15, 0x8, R30 ;  /* 0x000000080f0e7825 */ /* 0x000fc600078e001e */
[----:B------:R-:W5:Y:S04]  /*1dd0*/  LDG.E.64.CONSTANT R28, desc[UR6][R4.64+0xb400] ;  /* 0x00b40006041c7981 */ /* 0x000f68000c1e9b00 */
[----:B------:R-:W5:Y:S01]  /*1de0*/  LDG.E.64.CONSTANT R14, desc[UR6][R14.64] ;  /* 0x000000060e0e7981 */ /* 0x000f62000c1e9b00 */
[----:B------:R-:W-:-:S03]  /*1df0*/  IMAD.WIDE.U32 R22, R23, 0x8, R30 ;  /* 0x0000000817167825 */ /* 0x000fc600078e001e */
[----:B------:R-:W5:Y:S04]  /*1e00*/  LDG.E.64.CONSTANT R34, desc[UR6][R4.64+0xf000] ;  /* 0x00f0000604227981 */ /* 0x000f68000c1e9b00 */
[----:B------:R-:W5:Y:S01]  /*1e10*/  LDG.E.64.CONSTANT R22, desc[UR6][R22.64] ;  /* 0x0000000616167981 */ /* 0x000f62000c1e9b00 */
[----:B------:R-:W-:-:S03]  /*1e20*/  VIADD R33, R40, 0x1e00 ;  /* 0x00001e0028217836 */ /* 0x000fc60000000000 */
[----:B------:R-:W5:Y:S01]  /*1e30*/  LDG.E.64.CONSTANT R36, desc[UR6][R4.64+0x10400] ;  /* 0x0104000604247981 */ /* 0x000f62000c1e9b00 */
[----:B------:R-:W-:-:S03]  /*1e40*/  IMAD.WIDE.U32 R30, R33, 0x8, R30 ;  /* 0x00000008211e7825 */ /* 0x000fc600078e001e */
[----:B------:R0:W5:Y:S04]  /*1e50*/  LDG.E.64.CONSTANT R32, desc[UR6][R4.64+0xdc00] ;  /* 0x00dc000604207981 */ /* 0x000168000c1e9b00 */
[----:B------:R-:W5:Y:S01]  /*1e60*/  LDG.E.64.CONSTANT R30, desc[UR6][R30.64] ;  /* 0x000000061e1e7981 */ /* 0x000f62000c1e9b00 */
[----:B------:R-:W-:-:S05]  /*1e70*/  VIADD R38, R38, 0x2800 ;  /* 0x0000280026267836 */ /* 0x000fca0000000000 */
[----:B------:R-:W-:Y:S02]  /*1e80*/  ISETP.GE.AND P1, PT, R38, R41, PT ;  /* 0x000000292600720c */ /* 0x000fe40003f26270 */
[----:B0-----:R-:W-:Y:S01]  /*1e90*/  IADD3 R4, P2, PT, R4, 0x14000, RZ ;  /* 0x0001400004047810 */ /* 0x001fe20007f5e0ff */
[----:B------:R-:W-:-:S04]  /*1ea0*/  VIADD R40, R40, 0x2800 ;  /* 0x0000280028287836 */ /* 0x000fc80000000000 */
[----:B------:R-:W-:Y:S01]  /*1eb0*/  IMAD.X R5, RZ, RZ, R5, P2 ;  /* 0x000000ffff057224 */ /* 0x000fe200010e0605 */
[----:B--2---:R-:W-:-:S08]  /*1ec0*/  DADD R6, R6, R2 ;  /* 0x0000000006067229 */ /* 0x004fd00000000002 */
[----:B------:R-:W-:-:S08]  /*1ed0*/  DADD R6, R6, R8 ;  /* 0x0000000006067229 */ /* 0x000fd00000000008 */
        /* <DEDUP_REMOVED lines=15> */
.L_x_114:
[----:B------:R-:W-:Y:S05]  /*1fd0*/  BSYNC.RECONVERGENT B2 ;  /* 0x0000000000027941 */ /* 0x000fea0003800200 */
.L_x_113:
[----:B------:R-:W-:Y:S01]  /*1fe0*/  IMAD.IADD R6, R39, 0x1, -R38 ;  /* 0x0000000127067824 */ /* 0x000fe200078e0a26 */
[----:B------:R-:W-:Y:S04]  /*1ff0*/  BSSY.RECONVERGENT B2, `(.L_x_116) ;  /* 0x000001d000027945 */ /* 0x000fe80003800200 */
[----:B------:R-:W-:-:S13]  /*2000*/  ISETP.GT.AND P1, PT, R6, 0xa00, PT ;  /* 0x00000a000600780c */ /* 0x000fda0003f24270 */
[----:B------:R-:W-:Y:S05]  /*2010*/  @!P1 BRA `(.L_x_117) ;  /* 0x0000000000689947 */ /* 0x000fea0003800000 */
[----:B------:R-:W0:Y:S01]  /*2020*/  LDC.64 R14, c[0x0][0x380] ;  /* 0x0000e000ff0e7b82 */ /* 0x000e220000000a00 */
[----:B------:R-:W2:Y:S04]  /*2030*/  LDG.E.64.CONSTANT R8, desc[UR6][R4.64+-0x1400] ;  /* 0xffec000604087981 */ /* 0x000ea8000c1e9b00 */
[----:B------:R-:W3:Y:S01]  /*2040*/  LDG.E.64.CONSTANT R10, desc[UR6][R4.64] ;  /* 0x00000006040a7981 */ /* 0x000ee2000c1e9b00 */
[----:B------:R-:W-:-:S03]  /*2050*/  VIADD R17, R40, 0xa00 ;  /* 0x00000a0028117836 */ /* 0x000fc60000000000 */
[----:B------:R-:W4:Y:S04]  /*2060*/  LDG.E.64.CONSTANT R12, desc[UR6][R4.64+0x1400] ;  /* 0x00140006040c7981 */ /* 0x000f28000c1e9b00 */
[----:B------:R-:W5:Y:S04]  /*2070*/  LDG.E.64.CONSTANT R18, desc[UR6][R4.64+0x5000] ;  /* 0x0050000604127981 */ /* 0x000f68000c1e9b00 */
[----:B------:R1:W5:Y:S01]  /*2080*/  LDG.E.64.CONSTANT R20, desc[UR6][R4.64+0x6400] ;  /* 0x0064000604147981 */ /* 0x000362000c1e9b00 */
[----:B0-----:R-:W-:-:S06]  /*2090*/  IMAD.WIDE.U32 R6, R40, 0x8, R14 ;  /* 0x0000000828067825 */ /* 0x001fcc00078e000e */
[----:B------:R-:W2:Y:S01]  /*20a0*/  LDG.E.64.CONSTANT R6, desc[UR6][R6.64] ;  /* 0x0000000606067981 */ /* 0x000ea2000c1e9b00 */
[----:B------:R-:W-:-:S03]  /*20b0*/  IMAD.WIDE.U32 R14, R17, 0x8, R14 ;  /* 0x00000008110e7825 */ /* 0x000fc600078e000e */
[----:B------:R-:W5:Y:S04]  /*20c0*/  LDG.E.64.CONSTANT R16, desc[UR6][R4.64+0x3c00] ;  /* 0x003c000604107981 */ /* 0x000f68000c1e9b00 */
[----:B------:R-:W5:Y:S01]  /*20d0*/  LDG.E.64.CONSTANT R14, desc[UR6][R14.64] ;  /* 0x000000060e0e7981 */ /* 0x000f62000c1e9b00 */
[----:B------:R-:W-:Y:S01]  /*20e0*/  PLOP3.LUT P0, PT, PT, PT, PT, 0x8, 0x80 ;  /* 0x000000000080781c */ /* 0x000fe20003f0e170 */
[----:B------:R-:W-:Y:S02]  /*20f0*/  VIADD R38, R38, 0x1400 ;  /* 0x0000140026267836 */ /* 0x000fe40000000000 */
[----:B------:R-:W-:Y:S01]  /*2100*/  VIADD R40, R40, 0x1400 ;  /* 0x0000140028287836 */ /* 0x000fe20000000000 */
[----:B--2---:R-:W-:-:S08]  /*2110*/  DADD R2, R2, R6 ;  /* 0x0000000002027229 */ /* 0x004fd00000000006 */
[----:B------:R-:W-:-:S08]  /*2120*/  DADD R2, R2, R8 ;  /* 0x0000000002027229 */ /* 0x000fd00000000008 */
[----:B---3--:R-:W-:-:S08]  /*2130*/  DADD R2, R2, R10 ;  /* 0x0000000002027229 */ /* 0x008fd0000000000a */
[----:B----4-:R-:W-:-:S08]  /*2140*/  DADD R2, R2, R12 ;  /* 0x0000000002027229 */ /* 0x010fd0000000000c */
[----:B-----5:R-:W-:-:S08]  /*2150*/  DADD R2, R2, R14 ;  /* 0x0000000002027229 */ /* 0x020fd0000000000e */
[----:B------:R-:W-:Y:S01]  /*2160*/  DADD R2, R2, R16 ;  /* 0x0000000002027229 */ /* 0x000fe20000000010 */
[----:B------:R-:W-:-:S07]  /*2170*/  IADD3 R6, P1, PT, R4, 0xa000, RZ ;  /* 0x0000a00004067810 */ /* 0x000fce0007f3e0ff */
[----:B------:R-:W-:Y:S01]  /*2180*/  DADD R2, R2, R18 ;  /* 0x0000000002027229 */ /* 0x000fe20000000012 */
[----:B-1----:R-:W-:Y:S02]  /*2190*/  IMAD.X R5, RZ, RZ, R5, P1 ;  /* 0x000000ffff057224 */ /* 0x002fe400008e0605 */
[----:B------:R-:W-:-:S05]  /*21a0*/  IMAD.MOV.U32 R4, RZ, RZ, R6 ;  /* 0x000000ffff047224 */ /* 0x000fca00078e0006 */
[----:B------:R-:W-:-:S11]  /*21b0*/  DADD R2, R2, R20 ;  /* 0x0000000002027229 */ /* 0x000fd60000000014 */
.L_x_117:
[----:B------:R-:W-:Y:S05]  /*21c0*/  BSYNC.RECONVERGENT B2 ;  /* 0x0000000000027941 */ /* 0x000fea0003800200 */
.L_x_116:
[----:B------:R-:W-:-:S13]  /*21d0*/  ISETP.LT.OR P0, PT, R38, R39, P0 ;  /* 0x000000272600720c */ /* 0x000fda0000701670 */
[----:B------:R-:W-:Y:S05]  /*21e0*/  @!P0 BRA `(.L_x_109) ;  /* 0x0000000000288947 */ /* 0x000fea0003800000 */
[----:B------:R-:W0:Y:S01]  /*21f0*/  LDC.64 R6, c[0x0][0x380] ;  /* 0x0000e000ff067b82 */ /* 0x000e220000000a00 */
[----:B------:R-:W2:Y:S04]  /*2200*/  LDG.E.64.CONSTANT R8, desc[UR6][R4.64] ;  /* 0x0000000604087981 */ /* 0x000ea8000c1e9b00 */
[----:B------:R-:W3:Y:S01]  /*2210*/  LDG.E.64.CONSTANT R10, desc[UR6][R4.64+0x1400] ;  /* 0x00140006040a7981 */ /* 0x000ee2000c1e9b00 */
[----:B0-----:R-:W-:-:S03]  /*2220*/  IMAD.WIDE.U32 R40, R40, 0x8, R6 ;  /* 0x0000000828287825 */ /* 0x001fc600078e0006 */
[----:B------:R-:W4:Y:S04]  /*2230*/  LDG.E.64.CONSTANT R6, desc[UR6][R4.64+-0x1400] ;  /* 0xffec000604067981 */ /* 0x000f28000c1e9b00 */
[----:B------:R-:W5:Y:S02]  /*2240*/  LDG.E.64.CONSTANT R40, desc[UR6][R40.64] ;  /* 0x0000000628287981 */ /* 0x000f64000c1e9b00 */
[----:B-----5:R-:W-:-:S08]  /*2250*/  DADD R2, R2, R40 ;  /* 0x0000000002027229 */ /* 0x020fd00000000028 */
[----:B----4-:R-:W-:-:S08]  /*2260*/  DADD R2, R2, R6 ;  /* 0x0000000002027229 */ /* 0x010fd00000000006 */
[----:B--2---:R-:W-:-:S08]  /*2270*/  DADD R2, R2, R8 ;  /* 0x0000000002027229 */ /* 0x004fd00000000008 */
[----:B---3--:R-:W-:-:S11]  /*2280*/  DADD R2, R2, R10 ;  /* 0x0000000002027229 */ /* 0x008fd6000000000a */
.L_x_109:
[----:B------:R-:W-:Y:S05]  /*2290*/  BSYNC.RECONVERGENT B1 ;  /* 0x0000000000017941 */ /* 0x000fea0003800200 */
.L_x_107:
        /* <DEDUP_REMOVED lines=16> */
[----:B------:R-:W-:Y:S01]  /*23a0*/  SHFL.DOWN PT, R2, R4, 0x4, 0x1f ;  /* 0x08801f0004027f89 */ /* 0x000fe200000e0000 */
[----:B------:R-:W-:Y:S02]  /*23b0*/  @!P1 MOV R7, 0x400 ;  /* 0x0000040000079802 */ /* 0x000fe40000000f00 */
[----:B------:R-:W-:Y:S01]  /*23c0*/  @!P1 SHF.R.U32.HI R6, RZ, 0x2, R0 ;  /* 0x00000002ff069819 */ /* 0x000fe20000011600 */
[----:B------:R-:W0:Y:S01]  /*23d0*/  SHFL.DOWN PT, R3, R5, 0x4, 0x1f ;  /* 0x08801f0005037f89 */ /* 0x000e2200000e0000 */
[----:B-1----:R-:W-:-:S02]  /*23e0*/  @!P1 LEA R7, R12, R7, 0x18 ;  /* 0x000000070c079211 */ /* 0x002fc400078ec0ff */
[----:B------:R-:W-:-:S05]  /*23f0*/  @!P1 LOP3.LUT R6, R6, 0xf8, RZ, 0xc0, !PT ;  /* 0x000000f806069812 */ /* 0x000fca00078ec0ff */
[----:B------:R-:W-:Y:S01]  /*2400*/  @!P1 IMAD.IADD R7, R6, 0x1, R7 ;  /* 0x0000000106079824 */ /* 0x000fe200078e0207 */
        /* <DEDUP_REMOVED lines=22> */
[----:B------:R-:W1:Y:S04]  /*2570*/  LDS.128 R8, [UR4+0x20] ;  /* 0x00002004ff087984 */ /* 0x000e680008000c00 */
[----:B------:R-:W2:Y:S04]  /*2580*/  LDS.128 R16, [UR4+0x30] ;  /* 0x00003004ff107984 */ /* 0x000ea80008000c00 */
[----:B0-----:R-:W0:Y:S01]  /*2590*/  LDS.128 R4, [UR4+0x40] ;  /* 0x00004004ff047984 */ /* 0x001e220008000c00 */
[----:B-1----:R-:W-:-:S03]  /*25a0*/  DADD R8, R12, R8 ;  /* 0x000000000c087229 */ /* 0x002fc60000000008 */
[----:B------:R-:W-:Y:S05]  /*25b0*/  LDS.128 R12, [UR4+0x60] ;  /* 0x00006004ff0c7984 */ /* 0x000fea0008000c00 */
[----:B------:R-:W-:Y:S02]  /*25c0*/  DADD R2, R8, R10 ;  /* 0x0000000008027229 */ /* 0x000fe4000000000a */
[----:B------:R-:W1:Y:S06]  /*25d0*/  LDS.128 R8, [UR4+0x50] ;  /* 0x00005004ff087984 */ /* 0x000e6c0008000c00 */
[----:B--2---:R-:W-:-:S08]  /*25e0*/  DADD R2, R2, R16 ;  /* 0x0000000002027229 */ /* 0x004fd00000000010 */
[----:B------:R-:W-:-:S08]  /*25f0*/  DADD R2, R2, R18 ;  /* 0x0000000002027229 */ /* 0x000fd00000000012 */
[----:B0-----:R-:W-:-:S08]  /*2600*/  DADD R2, R2, R4 ;  /* 0x0000000002027229 */ /* 0x001fd00000000004 */
[----:B------:R-:W-:Y:S01]  /*2610*/  DADD R2, R2, R6 ;  /* 0x0000000002027229 */ /* 0x000fe20000000006 */
[----:B------:R-:W0:Y:S07]  /*2620*/  LDS.128 R4, [UR4+0x70] ;  /* 0x00007004ff047984 */ /* 0x000e2e0008000c00 */
[----:B-1----:R-:W-:-:S08]  /*2630*/  DADD R2, R2, R8 ;  /* 0x0000000002027229 */ /* 0x002fd00000000008 */
[----:B------:R-:W-:Y:S01]  /*2640*/  DADD R2, R2, R10 ;  /* 0x0000000002027229 */ /* 0x000fe2000000000a */
[----:B------:R-:W1:Y:S07]  /*2650*/  LDS.128 R8, [UR4+0x80] ;  /* 0x00008004ff087984 */ /* 0x000e6e0008000c00 */
[----:B------:R-:W-:-:S08]  /*2660*/  DADD R2, R2, R12 ;  /* 0x0000000002027229 */ /* 0x000fd0000000000c */
[----:B------:R-:W-:Y:S01]  /*2670*/  DADD R2, R2, R14 ;  /* 0x0000000002027229 */ /* 0x000fe2000000000e */
[----:B------:R-:W2:Y:S07]  /*2680*/  LDS.128 R12, [UR4+0x90] ;  /* 0x00009004ff0c7984 */ /* 0x000eae0008000c00 */
[----:B0-----:R-:W-:-:S08]  /*2690*/  DADD R2, R2, R4 ;  /* 0x0000000002027229 */ /* 0x001fd00000000004 */
[----:B------:R-:W-:Y:S01]  /*26a0*/  DADD R2, R2, R6 ;  /* 0x0000000002027229 */ /* 0x000fe20000000006 */
[----:B------:R-:W0:Y:S07]  /*26b0*/  LDS.128 R4, [UR4+0xa0] ;  /* 0x0000a004ff047984 */ /* 0x000e2e0008000c00 */
[----:B-1----:R-:W-:Y:S01]  /*26c0*/  DADD R2, R2, R8 ;  /* 0x0000000002027229 */ /* 0x002fe20000000008 */
[----:B------:R-:W1:Y:S07]  /*26d0*/  LDS.64 R8, [UR4+0xb0] ;  /* 0x0000b004ff087984 */ /* 0x000e6e0008000a00 */
[----:B------:R-:W-:-:S08]  /*26e0*/  DADD R2, R2, R10 ;  /* 0x0000000002027229 */ /* 0x000fd0000000000a */
[----:B--2---:R-:W-:-:S08]  /*26f0*/  DADD R2, R2, R12 ;  /* 0x0000000002027229 */ /* 0x004fd0000000000c */
[----:B------:R-:W-:-:S08]  /*2700*/  DADD R2, R2, R14 ;  /* 0x0000000002027229 */ /* 0x000fd0000000000e */
[----:B0-----:R-:W-:-:S08]  /*2710*/  DADD R2, R2, R4 ;  /* 0x0000000002027229 */ /* 0x001fd00000000004 */
[----:B------:R-:W-:-:S08]  /*2720*/  DADD R2, R2, R6 ;  /* 0x0000000002027229 */ /* 0x000fd00000000006 */
[----:B-1----:R-:W-:-:S11]  /*2730*/  DADD R12, R2, R8 ;  /* 0x00000000020c7229 */ /* 0x002fd60000000008 */
.L_x_105:
[----:B------:R-:W-:Y:S05]  /*2740*/  BSYNC.RECONVERGENT B0 ;  /* 0x0000000000007941 */ /* 0x000fea0003800200 */
.L_x_90:
[----:B------:R-:W-:Y:S05]  /*2750*/  @P0 EXIT ;  /* 0x000000000000094d */ /* 0x000fea0003800000 */
[----:B------:R-:W1:Y:S01]  /*2760*/  LDCU.64 UR4, c[0x0][0x398] ;  /* 0x00007300ff0477ac */ /* 0x000e620008000a00 */
[----:B0-----:R-:W0:Y:S01]  /*2770*/  LDC.64 R2, c[0x0][0x388] ;  /* 0x0000e200ff027b82 */ /* 0x001e220000000a00 */
[----:B-1----:R-:W-:-:S07]  /*2780*/  DADD R12, R12, UR4 ;  /* 0x000000040c0c7e29 */ /* 0x002fce0008000000 */
[----:B0-----:R-:W-:Y:S01]  /*2790*/  STG.E.64 desc[UR6][R2.64], R12 ;  /* 0x0000000c02007986 */ /* 0x001fe2000c101b06 */
[----:B------:R-:W-:Y:S05]  /*27a0*/  EXIT ;  /* 0x000000000000794d */ /* 0x000fea0003800000 */
.L_x_118:
        /* <DEDUP_REMOVED lines=13> */
.L_x_232:


//--------------------- .text._ZN3cub18CUB_300001_SM_10006detail6reduce18DeviceReduceKernelINS2_10policy_hubIdjN4cuda3std3__44plusIdEEE10Policy1000EN6thrust24THRUST_300001_SM_1000_NS6detail15normal_iteratorINSD_10device_ptrIdEEEEjS9_dNS7_10__identityEEEvT0_PT3_T1_NS0_13GridEvenShareISN_EET2_T4_ --------------------------
	.section	.text._ZN3cub18CUB_300001_SM_10006detail6reduce18DeviceReduceKernelINS2_10policy_hubIdjN4cuda3std3__44plusIdEEE10Policy1000EN6thrust24THRUST_300001_SM_1000_NS6detail15normal_iteratorINSD_10device_ptrIdEEEEjS9_dNS7_10__identityEEEvT0_PT3_T1_NS0_13GridEvenShareISN_EET2_T4_,"ax",@progbits
	.align	128
        .global         _ZN3cub18CUB_300001_SM_10006detail6reduce18DeviceReduceKernelINS2_10policy_hubIdjN4cuda3std3__44plusIdEEE10Policy1000EN6thrust24THRUST_300001_SM_1000_NS6detail15normal_iteratorINSD_10device_ptrIdEEEEjS9_dNS7_10__identityEEEvT0_PT3_T1_NS0_13GridEvenShareISN_EET2_T4_
        .type           _ZN3cub18CUB_300001_SM_10006detail6reduce18DeviceReduceKernelINS2_10policy_hubIdjN4cuda3std3__44plusIdEEE10Policy1000EN6thrust24THRUST_300001_SM_1000_NS6detail15normal_iteratorINSD_10device_ptrIdEEEEjS9_dNS7_10__identityEEEvT0_PT3_T1_NS0_13GridEvenShareISN_EET2_T4_,@function
        .size           _ZN3cub18CUB_300001_SM_10006detail6reduce18DeviceReduceKernelINS2_10policy_hubIdjN4cuda3std3__44plusIdEEE10Policy1000EN6thrust24THRUST_300001_SM_1000_NS6detail15normal_iteratorINSD_10device_ptrIdEEEEjS9_dNS7_10__identityEEEvT0_PT3_T1_NS0_13GridEvenShareISN_EET2_T4_,(.L_x_233 - _ZN3cub18CUB_300001_SM_10006detail6reduce18DeviceReduceKernelINS2_10policy_hubIdjN4cuda3std3__44plusIdEEE10Policy1000EN6thrust24THRUST_300001_SM_1000_NS6detail15normal_iteratorINSD_10device_ptrIdEEEEjS9_dNS7_10__identityEEEvT0_PT3_T1_NS0_13GridEvenShareISN_EET2_T4_)
        .other          _ZN3cub18CUB_300001_SM_10006detail6reduce18DeviceReduceKernelINS2_10policy_hubIdjN4cuda3std3__44plusIdEEE10Policy1000EN6thrust24THRUST_300001_SM_1000_NS6detail15normal_iteratorINSD_10device_ptrIdEEEEjS9_dNS7_10__identityEEEvT0_PT3_T1_NS0_13GridEvenShareISN_EET2_T4_,@"STO_CUDA_ENTRY STV_DEFAULT"
_ZN3cub18CUB_300001_SM_10006detail6reduce18DeviceReduceKernelINS2_10policy_hubIdjN4cuda3std3__44plusIdEEE10Policy1000EN6thrust24THRUST_300001_SM_1000_NS6detail15normal_iteratorINSD_10device_ptrIdEEEEjS9_dNS7_10__identityEEEvT0_PT3_T1_NS0_13GridEvenShareISN_EET2_T4_:
.text._ZN3cub18CUB_300001_SM_10006detail6reduce18DeviceReduceKernelINS2_10policy_hubIdjN4cuda3std3__44plusIdEEE10Policy1000EN6thrust24THRUST_300001_SM_1000_NS6detail15normal_iteratorINSD_10device_ptrIdEEEEjS9_dNS7_10__identityEEEvT0_PT3_T1_NS0_13GridEvenShareISN_EET2_T4_:
[----:B------:R-:W-:Y:S08]  /*0000*/  LDC R1, c[0x0][0x37c] ;  /* 0x0000df00ff017b82 */ /* 0x000ff00000000800 */
[----:B------:R-:W0:Y:S01]  /*0010*/  S2UR UR9, SR_CTAID.X ;  /* 0x00000000000979c3 */ /* 0x000e220000002500 */
[----:B------:R-:W1:Y:S01]  /*0020*/  LDCU.64 UR12, c[0x0][0x3a8] ;  /* 0x00007500ff0c77ac */ /* 0x000e620008000a00 */
[----:B------:R-:W-:Y:S01]  /*0030*/  BSSY.RECONVERGENT B0, `(.L_x_119) ;  /* 0x00002d4000007945 */ /* 0x000fe20003800200 */
[----:B------:R-:W2:Y:S01]  /*0040*/  LDCU.64 UR10, c[0x0][0x358] ;  /* 0x00006b00ff0a77ac */ /* 0x000ea20008000a00 */
[----:B-1----:R-:W-:Y:S01]  /*0050*/  IMAD.U32 R4, RZ, RZ, UR12 ;  /* 0x0000000cff047e24 */ /* 0x002fe2000f8e00ff */
[----:B------:R-:W-:-:S02]  /*0060*/  UIMAD UR8, UR13, 0x1400, URZ ;  /* 0x000014000d0878a4 */ /* 0x000fc4000f8e02ff */
[----:B0-----:R-:W-:-:S06]  /*0070*/  UIMAD UR4, UR9, 0x1400, URZ ;  /* 0x00001400090478a4 */ /* 0x001fcc000f8e02ff */
[----:B------:R-:W-:-:S05]  /*0080*/  VIADD R0, R4, -UR4 ;  /* 0x8000000404007c36 */ /* 0x000fca0008000000 */
[----:B------:R-:W-:-:S13]  /*0090*/  ISETP.GT.U32.AND P0, PT, R0, 0x13ff, PT ;  /* 0x000013ff0000780c */ /* 0x000fda0003f04070 */
[----:B--2---:R-:W-:Y:S05]  /*00a0*/  @P0 BRA `(.L_x_120) ;  /* 0x0000001800380947 */ /* 0x004fea0003800000 */
[----:B------:R-:W0:Y:S01]  /*00b0*/  S2R R3, SR_TID.X ;  /* 0x0000000000037919 */ /* 0x000e220000002100 */
[----:B------:R-:W-:Y:S01]  /*00c0*/  BSSY.RECONVERGENT B1, `(.L_x_121) ;  /* 0x000000a000017945 */ /* 0x000fe20003800200 */
[----:B------:R-:W-:Y:S02]  /*00d0*/  CS2R R20, SRZ ;  /* 0x0000000000147805 */ /* 0x000fe4000001ff00 */
[----:B0-----:R-:W-:Y:S01]  /*00e0*/  ISETP.GE.U32.AND P0, PT, R3, R0, PT ;  /* 0x000000000300720c */ /* 0x001fe20003f06070 */
[----:B------:R-:W-:-:S12]  /*00f0*/  IMAD.MOV.U32 R19, RZ, RZ, R3 ;  /* 0x000000ffff137224 */ /* 0x000fd800078e0003 */
[----:B------:R-:W-:Y:S05]  /*0100*/  @P0 BRA `(.L_x_122) ;  /* 0x0000000000140947 */ /* 0x000fea0003800000 */
[----:B------:R-:W0:Y:S01]  /*0110*/  LDC.64 R20, c[0x0][0x380] ;  /* 0x0000e000ff147b82 */ /* 0x000e220000000a00 */
[----:B------:R-:W-:-:S04]  /*0120*/  VIADD R5, R3, UR4 ;  /* 0x0000000403057c36 */ /* 0x000fc80008000000 */
[----:B0-----:R-:W-:-:S06]  /*0130*/  IMAD.WIDE.U32 R20, R5, 0x8, R20 ;  /* 0x0000000805147825 */ /* 0x001fcc00078e0014 */
[----:B------:R-:W5:Y:S01]  /*0140*/  LDG.E.64 R20, desc[UR10][R20.64] ;  /* 0x0000000a14147981 */ /* 0x000f62000c1e1b00 */
[----:B------:R-:W-:-:S07]  /*0150*/  VIADD R19, R3, 0x280 ;  /* 0x0000028003137836 */ /* 0x000fce0000000000 */
.L_x_122:
[----:B------:R-:W-:Y:S05]  /*0160*/  BSYNC.RECONVERGENT B1 ;  /* 0x0000000000017941 */ /* 0x000fea0003800200 */
.L_x_121:
[----:B------:R-:W-:Y:S01]  /*0170*/  ISETP.GE.U32.AND P0, PT, R19, R0, PT ;  /* 0x000000001300720c */ /* 0x000fe20003f06070 */
[----:B------:R-:W-:-:S12]  /*0180*/  BSSY.RECONVERGENT B1, `(.L_x_123) ;  /* 0x00000a5000017945 */ /* 0x000fd80003800200 */
[----:B------:R-:W-:Y:S05]  /*0190*/  @P0 BRA `(.L_x_124) ;  /* 0x00000008008c0947 */ /* 0x000fea0003800000 */
[----:B------:R-:W-:Y:S01]  /*01a0*/  LOP3.LUT R5, RZ, R19, RZ, 0x33, !PT ;  /* 0x00000013ff057212 */ /* 0x000fe200078e33ff */
[----:B------:R-:W-:Y:S03]  /*01b0*/  BSSY.RECONVERGENT B2, `(.L_x_125) ;  /* 0x0000053000027945 */ /* 0x000fe60003800200 */
[----:B------:R-:W-:-:S04]  /*01c0*/  IADD3 R5, PT, PT, R4, -UR4, R5 ;  /* 0x8000000404057c10 */ /* 0x000fc8000fffe005 */
[C---:B------:R-:W-:Y:S01]  /*01d0*/  ISETP.GE.U32.AND P0, PT, R5.reuse, 0x2580, PT ;  /* 0x000025800500780c */ /* 0x040fe20003f06070 */
[----:B------:R-:W-:-:S05]  /*01e0*/  IMAD.HI.U32 R4, R5, -0x33333333, RZ ;  /* 0xcccccccd05047827 */ /* 0x000fca00078e00ff */
[----:B------:R-:W-:-:S04]  /*01f0*/  LEA.HI R4, R4, 0x1, RZ, 0x17 ;  /* 0x0000000104047811 */ /* 0x000fc800078fb8ff */
[----:B------:R-:W-:-:S03]  /*0200*/  LOP3.LUT R5, R4, 0xf, RZ, 0xc0, !PT ;  /* 0x0000000f04057812 */ /* 0x000fc600078ec0ff */
[----:B------:R-:W-:Y:S05]  /*0210*/  @!P0 BRA `(.L_x_126) ;  /* 0x0000000400308947 */ /* 0x000fea0003800000 */
[----:B------:R-:W-:Y:S01]  /*0220*/  LOP3.LUT R24, R4, 0xfffff0, RZ, 0xc0, !PT ;  /* 0x00fffff004187812 */ /* 0x000fe200078ec0ff */
[----:B------:R-:W-:Y:S01]  /*0230*/  BSSY.RECONVERGENT B3, `(.L_x_127) ;  /* 0x0000049000037945 */ /* 0x000fe20003800200 */
[C---:B------:R-:W-:Y:S02]  /*0240*/  VIADD R2, R19.reuse, 0x1400 ;  /* 0x0000140013027836 */ /* 0x040fe40000000000 */
[----:B------:R-:W-:Y:S02]  /*0250*/  VIADD R25, R19, UR4 ;  /* 0x0000000413197c36 */ /* 0x000fe40008000000 */
[----:B------:R-:W-:-:S07]  /*0260*/  IMAD.MOV R24, RZ, RZ, -R24 ;  /* 0x000000ffff187224 */ /* 0x000fce00078e0a18 */
.L_x_128:
[----:B------:R-:W0:Y:S02]  /*0270*/  LDC.64 R22, c[0x0][0x380] ;  /* 0x0000e000ff167b82 */ /* 0x000e240000000a00 */
[----:B0-----:R-:W-:-:S06]  /*0280*/  IMAD.WIDE.U32 R18, R25, 0x8, R22 ;  /* 0x0000000819127825 */ /* 0x001fcc00078e0016 */
[----:B------:R-:W2:Y:S01]  /*0290*/  LDG.E.64 R18, desc[UR10][R18.64] ;  /* 0x0000000a12127981 */ /* 0x000ea2000c1e1b00 */
[C---:B------:R-:W-:Y:S02]  /*02a0*/  VIADD R7, R25.reuse, 0x280 ;  /* 0x0000028019077836 */ /* 0x040fe40000000000 */
[----:B------:R-:W-:Y:S02]  /*02b0*/  VIADD R17, R25, 0x500 ;  /* 0x0000050019117836 */ /* 0x000fe40000000000 */
[----:B------:R-:W-:-:S04]  /*02c0*/  IMAD.WIDE.U32 R6, R7, 0x8, R22 ;  /* 0x0000000807067825 */ /* 0x000fc800078e0016 */
[--C-:B------:R-:W-:Y:S02]  /*02d0*/  IMAD.WIDE.U32 R16, R17, 0x8, R22.reuse ;  /* 0x0000000811107825 */ /* 0x100fe400078e0016 */
[----:B------:R-:W3:Y:S02]  /*02e0*/  LDG.E.64 R6, desc[UR10][R6.64] ;  /* 0x0000000a06067981 */ /* 0x000ee4000c1e1b00 */
[C---:B------:R-:W-:Y:S02]  /*02f0*/  VIADD R15, R25.reuse, 0x780 ;  /* 0x00000780190f7836 */ /* 0x040fe40000000000 */
[----:B------:R-:W4:Y:S01]  /*0300*/  LDG.E.64 R16, desc[UR10][R16.64] ;  /* 0x0000000a10107981 */ /* 0x000f22000c1e1b00 */
[----:B------:R-:W-:Y:S02]  /*0310*/  VIADD R13, R25, 0xa00 ;  /* 0x00000a00190d7836 */ /* 0x000fe40000000000 */
[----:B------:R-:W-:-:S04]  /*0320*/  IMAD.WIDE.U32 R14, R15, 0x8, R22 ;  /* 0x000000080f0e7825 */ /* 0x000fc800078e0016 */
[--C-:B------:R-:W-:Y:S02]  /*0330*/  IMAD.WIDE.U32 R12, R13, 0x8, R22.reuse ;  /* 0x000000080d0c7825 */ /* 0x100fe400078e0016 */
[----:B------:R-:W4:Y:S02]  /*0340*/  LDG.E.64 R14, desc[UR10][R14.64] ;  /* 0x0000000a0e0e7981 */ /* 0x000f24000c1e1b00 */
[C---:B------:R-:W-:Y:S02]  /*0350*/  VIADD R11, R25.reuse, 0xc80 ;  /* 0x00000c80190b7836 */ /* 0x040fe40000000000 */
[----:B------:R-:W4:Y:S01]  /*0360*/  LDG.E.64 R12, desc[UR10][R12.64] ;  /* 0x0000000a0c0c7981 */ /* 0x000f22000c1e1b00 */
[----:B------:R-:W-:Y:S02]  /*0370*/  VIADD R9, R25, 0xf00 ;  /* 0x00000f0019097836 */ /* 0x000fe40000000000 */
[----:B------:R-:W-:-:S04]  /*0380*/  IMAD.WIDE.U32 R10, R11, 0x8, R22 ;  /* 0x000000080b0a7825 */ /* 0x000fc800078e0016 */
[----:B------:R-:W-:Y:S02]  /*0390*/  IMAD.WIDE.U32 R8, R9, 0x8, R22 ;  /* 0x0000000809087825 */ /* 0x000fe400078e0016 */
[----:B------:R-:W4:Y:S04]  /*03a0*/  LDG.E.64 R10, desc[UR10][R10.64] ;  /* 0x0000000a0a0a7981 */ /* 0x000f28000c1e1b00 */
[----:B------:R-:W4:Y:S01]  /*03b0*/  LDG.E.64 R8, desc[UR10][R8.64] ;  /* 0x0000000a08087981 */ /* 0x000f22000c1e1b00 */
[----:B--2--5:R-:W-:Y:S01]  /*03c0*/  DADD R18, R18, R20 ;  /* 0x0000000012127229 */ /* 0x024fe20000000014 */
[----:B------:R-:W-:-:S04]  /*03d0*/  VIADD R21, R25, 0x1180 ;  /* 0x0000118019157836 */ /* 0x000fc80000000000 */
[----:B------:R-:W-:-:S06]  /*03e0*/  IMAD.WIDE.U32 R20, R21, 0x8, R22 ;  /* 0x0000000815147825 */ /* 0x000fcc00078e0016 */
[----:B------:R-:W2:Y:S01]  /*03f0*/  LDG.E.64 R20, desc[UR10][R20.64] ;  /* 0x0000000a14147981 */ /* 0x000ea2000c1e1b00 */
[----:B---3--:R-:W-:Y:S01]  /*0400*/  DADD R18, R18, R6 ;  /* 0x0000000012127229 */ /* 0x008fe20000000006 */
[----:B------:R-:W-:-:S04]  /*0410*/  VIADD R7, R25, 0x1400 ;  /* 0x0000140019077836 */ /* 0x000fc80000000000 */
[----:B------:R-:W-:-:S03]  /*0420*/  IMAD.WIDE.U32 R6, R7, 0x8, R22 ;  /* 0x0000000807067825 */ /* 0x000fc600078e0016 */
[----:B----4-:R-:W-:Y:S01]  /*0430*/  DADD R16, R18, R16 ;  /* 0x0000000012107229 */ /* 0x010fe20000000010 */
[----:B------:R-:W-:Y:S02]  /*0440*/  VIADD R19, R25, 0x1680 ;  /* 0x0000168019137836 */ /* 0x000fe40000000000 */
[----:B------:R-:W3:Y:S02]  /*0450*/  LDG.E.64 R6, desc[UR10][R6.64] ;  /* 0x0000000a06067981 */ /* 0x000ee4000c1e1b00 */
[----:B------:R-:W-:-:S03]  /*0460*/  IMAD.WIDE.U32 R18, R19, 0x8, R22 ;  /* 0x0000000813127825 */ /* 0x000fc600078e0016 */
[----:B------:R-:W-:Y:S01]  /*0470*/  DADD R14, R16, R14 ;  /* 0x00000000100e7229 */ /* 0x000fe2000000000e */
[----:B------:R-:W-:Y:S02]  /*0480*/  VIADD R17, R25, 0x1900 ;  /* 0x0000190019117836 */ /* 0x000fe40000000000 */
[----:B------:R-:W4:Y:S02]  /*0490*/  LDG.E.64 R18, desc[UR10][R18.64] ;  /* 0x0000000a12127981 */ /* 0x000f24000c1e1b00 */
        /* <DEDUP_REMOVED lines=12> */
[----:B------:R-:W-:-:S06]  /*0560*/  IMAD.WIDE.U32 R10, R11, 0x8, R22 ;  /* 0x000000080b0a7825 */ /* 0x000fcc00078e0016 */
[----:B------:R-:W4:Y:S01]  /*0570*/  LDG.E.64 R10, desc[UR10][R10.64] ;  /* 0x0000000a0a0a7981 */ /* 0x000f22000c1e1b00 */
[C---:B------:R-:W-:Y:S01]  /*0580*/  VIADD R27, R25.reuse, 0x2580 ;  /* 0x00002580191b7836 */ /* 0x040fe20000000000 */
[----:B--2---:R-:W-:Y:S01]  /*0590*/  DADD R20, R8, R20 ;  /* 0x0000000008147229 */ /* 0x004fe20000000014 */
[----:B------:R-:W-:-:S04]  /*05a0*/  VIADD R9, R25, 0x2300 ;  /* 0x0000230019097836 */ /* 0x000fc80000000000 */
[----:B------:R-:W-:-:S04]  /*05b0*/  IMAD.WIDE.U32 R8, R9, 0x8, R22 ;  /* 0x0000000809087825 */ /* 0x000fc800078e0016 */
[----:B------:R-:W-:Y:S02]  /*05c0*/  IMAD.WIDE.U32 R22, R27, 0x8, R22 ;  /* 0x000000081b167825 */ /* 0x000fe400078e0016 */
[----:B------:R-:W2:Y:S04]  /*05d0*/  LDG.E.64 R8, desc[UR10][R8.64] ;  /* 0x0000000a08087981 */ /* 0x000ea8000c1e1b00 */
[----:B------:R-:W2:Y:S01]  /*05e0*/  LDG.E.64 R22, desc[UR10][R22.64] ;  /* 0x0000000a16167981 */ /* 0x000ea2000c1e1b00 */
[----:B---3--:R-:W-:-:S08]  /*05f0*/  DADD R6, R20, R6 ;  /* 0x0000000014067229 */ /* 0x008fd00000000006 */
[----:B----4-:R-:W-:-:S08]  /*0600*/  DADD R6, R6, R18 ;  /* 0x0000000006067229 */ /* 0x010fd00000000012 */
[----:B------:R-:W-:-:S08]  /*0610*/  DADD R6, R6, R16 ;  /* 0x0000000006067229 */ /* 0x000fd00000000010 */
[----:B------:R-:W-:Y:S01]  /*0620*/  DADD R6, R6, R14 ;  /* 0x0000000006067229 */ /* 0x000fe2000000000e */
[----:B------:R-:W-:-:S07]  /*0630*/  VIADD R24, R24, 0x10 ;  /* 0x0000001018187836 */ /* 0x000fce0000000000 */
[----:B------:R-:W-:Y:S01]  /*0640*/  DADD R6, R6, R12 ;  /* 0x0000000006067229 */ /* 0x000fe2000000000c */
[----:B------:R-:W-:-:S07]  /*0650*/  ISETP.NE.AND P0, PT, R24, RZ, PT ;  /* 0x000000ff1800720c */ /* 0x000fce0003f05270 */
[----:B------:R-:W-:Y:S01]  /*0660*/  DADD R6, R6, R10 ;  /* 0x0000000006067229 */ /* 0x000fe2000000000a */
[----:B------:R-:W-:Y:S02]  /*0670*/  VIADD R2, R2, 0x2800 ;  /* 0x0000280002027836 */ /* 0x000fe40000000000 */
[----:B------:R-:W-:-:S05]  /*0680*/  VIADD R25, R25, 0x2800 ;  /* 0x0000280019197836 */ /* 0x000fca0000000000 */
[----:B--2---:R-:W-:-:S08]  /*0690*/  DADD R6, R6, R8 ;  /* 0x0000000006067229 */ /* 0x004fd00000000008 */
[----:B------:R-:W-:Y:S01]  /*06a0*/  DADD R20, R6, R22 ;  /* 0x0000000006147229 */ /* 0x000fe20000000016 */
[----:B------:R-:W-:Y:S10]  /*06b0*/  @P0 BRA `(.L_x_128) ;  /* 0xfffffff800ec0947 */ /* 0x000ff4000383ffff */
[----:B------:R-:W-:Y:S05]  /*06c0*/  BSYNC.RECONVERGENT B3 ;  /* 0x0000000000037941 */ /* 0x000fea0003800200 */
.L_x_127:
[----:B------:R-:W-:-:S07]  /*06d0*/  VIADD R19, R2, 0xffffec00 ;  /* 0xffffec0002137836 */ /* 0x000fce0000000000 */
.L_x_126:
[----:B------:R-:W-:Y:S05]  /*06e0*/  BSYNC.RECONVERGENT B2 ;  /* 0x0000000000027941 */ /* 0x000fea0003800200 */
.L_x_125:
[----:B------:R-:W-:-:S13]  /*06f0*/  ISETP.NE.AND P0, PT, R5, RZ, PT ;  /* 0x000000ff0500720c */ /* 0x000fda0003f05270 */
[----:B------:R-:W-:Y:S05]  /*0700*/  @!P0 BRA `(.L_x_124) ;  /* 0x0000000400308947 */ /* 0x000fea0003800000 */
[----:B------:R-:W-:Y:S01]  /*0710*/  ISETP.GE.U32.AND P0, PT, R5, 0x8, PT ;  /* 0x000000080500780c */ /* 0x000fe20003f06070 */
[----:B------:R-:W-:Y:S01]  /*0720*/  BSSY.RECONVERGENT B2, `(.L_x_129) ;  /* 0x0000026000027945 */ /* 0x000fe20003800200 */
[----:B------:R-:W-:-:S04]  /*0730*/  LOP3.LUT R2, R4, 0x7, RZ, 0xc0, !PT ;  /* 0x0000000704027812 */ /* 0x000fc800078ec0ff */
[----:B------:R-:W-:-:S07]  /*0740*/  ISETP.NE.AND P1, PT, R2, RZ, PT ;  /* 0x000000ff0200720c */ /* 0x000fce0003f25270 */
[----:B------:R-:W-:Y:S06]  /*0750*/  @!P0 BRA `(.L_x_130) ;  /* 0x0000000000888947 */ /* 0x000fec0003800000 */
[----:B------:R-:W0:Y:S01]  /*0760*/  LDC.64 R22, c[0x0][0x380] ;  /* 0x0000e000ff167b82 */ /* 0x000e220000000a00 */
[----:B------:R-:W-:-:S04]  /*0770*/  VIADD R5, R19, UR4 ;  /* 0x0000000413057c36 */ /* 0x000fc80008000000 */
[C---:B------:R-:W-:Y:S02]  /*0780*/  VIADD R15, R5.reuse, 0x280 ;  /* 0x00000280050f7836 */ /* 0x040fe40000000000 */
[C---:B------:R-:W-:Y:S02]  /*0790*/  VIADD R13, R5.reuse, 0x500 ;  /* 0x00000500050d7836 */ /* 0x040fe40000000000 */
[----:B0-----:R-:W-:-:S04]  /*07a0*/  IMAD.WIDE.U32 R16, R5, 0x8, R22 ;  /* 0x0000000805107825 */ /* 0x001fc800078e0016 */
[--C-:B------:R-:W-:Y:S02]  /*07b0*/  IMAD.WIDE.U32 R14, R15, 0x8, R22.reuse ;  /* 0x000000080f0e7825 */ /* 0x100fe400078e0016 */
[----:B------:R-:W2:Y:S02]  /*07c0*/  LDG.E.64 R16, desc[UR10][R16.64] ;  /* 0x0000000a10107981 */ /* 0x000ea4000c1e1b00 */
[----:B------:R-:W-:Y:S02]  /*07d0*/  IMAD.WIDE.U32 R12, R13, 0x8, R22 ;  /* 0x000000080d0c7825 */ /* 0x000fe400078e0016 */
[----:B------:R-:W3:Y:S02]  /*07e0*/  LDG.E.64 R14, desc[UR10][R14.64] ;  /* 0x0000000a0e0e7981 */ /* 0x000ee4000c1e1b00 */
[C---:B------:R-:W-:Y:S02]  /*07f0*/  VIADD R11, R5.reuse, 0x780 ;  /* 0x00000780050b7836 */ /* 0x040fe40000000000 */
[----:B------:R-:W4:Y:S01]  /*0800*/  LDG.E.64 R12, desc[UR10][R12.64] ;  /* 0x0000000a0c0c7981 */ /* 0x000f22000c1e1b00 */
[----:B------:R-:W-:-:S02]  /*0810*/  VIADD R9, R5, 0xa00 ;  /* 0x00000a0005097836 */ /* 0x000fc40000000000 */
[----:B------:R-:W-:-:S04]  /*0820*/  IMAD.WIDE.U32 R10, R11, 0x8, R22 ;  /* 0x000000080b0a7825 */ /* 0x000fc800078e0016 */
[--C-:B------:R-:W-:Y:S02]  /*0830*/  IMAD.WIDE.U32 R8, R9, 0x8, R22.reuse ;  /* 0x0000000809087825 */ /* 0x100fe400078e0016 */
[----:B------:R-:W4:Y:S02]  /*0840*/  LDG.E.64 R10, desc[UR10][R10.64] ;  /* 0x0000000a0a0a7981 */ /* 0x000f24000c1e1b00 */
[C---:B------:R-:W-:Y:S02]  /*0850*/  VIADD R7, R5.reuse, 0xc80 ;  /* 0x00000c8005077836 */ /* 0x040fe40000000000 */
[----:B------:R-:W4:Y:S01]  /*0860*/  LDG.E.64 R8, desc[UR10][R8.64] ;  /* 0x0000000a08087981 */ /* 0x000f22000c1e1b00 */
[----:B------:R-:W-:Y:S02]  /*0870*/  VIADD R25, R5, 0xf00 ;  /* 0x00000f0005197836 */ /* 0x000fe40000000000 */
[----:B------:R-:W-:-:S04]  /*0880*/  IMAD.WIDE.U32 R6, R7, 0x8, R22 ;  /* 0x0000000807067825 */ /* 0x000fc800078e0016 */
[--C-:B------:R-:W-:Y:S02]  /*0890*/  IMAD.WIDE.U32 R24, R25, 0x8, R22.reuse ;  /* 0x0000000819187825 */ /* 0x100fe400078e0016 */
[----:B------:R-:W4:Y:S02]  /*08a0*/  LDG.E.64 R6, desc[UR10][R6.64] ;  /* 0x0000000a06067981 */ /* 0x000f24000c1e1b00 */
[----:B------:R-:W-:Y:S02]  /*08b0*/  VIADD R5, R5, 0x1180 ;  /* 0x0000118005057836 */ /* 0x000fe40000000000 */
[----:B------:R-:W4:Y:S02]  /*08c0*/  LDG.E.64 R24, desc[UR10][R24.64] ;  /* 0x0000000a18187981 */ /* 0x000f24000c1e1b00 */
[----:B------:R-:W-:-:S06]  /*08d0*/  IMAD.WIDE.U32 R22, R5, 0x8, R22 ;  /* 0x0000000805167825 */ /* 0x000fcc00078e0016 */
        /* <DEDUP_REMOVED lines=10> */
.L_x_130:
[----:B------:R-:W-:Y:S05]  /*0980*/  BSYNC.RECONVERGENT B2 ;  /* 0x0000000000027941 */ /* 0x000fea0003800200 */
.L_x_129:
        /* <DEDUP_REMOVED lines=13> */
[--C-:B------:R-:W-:Y:S02]  /*0a60*/  IMAD.WIDE.U32 R12, R13, 0x8, R8.reuse ;  /* 0x000000080d0c7825 */ /* 0x100fe400078e0008 */
[----:B------:R-:W3:Y:S02]  /*0a70*/  LDG.E.64 R10, desc[UR10][R10.64] ;  /* 0x0000000a0a0a7981 */ /* 0x000ee4000c1e1b00 */
        /* <DEDUP_REMOVED lines=8> */
[----:B------:R-:W-:-:S11]  /*0b00*/  DADD R20, R20, R8 ;  /* 0x0000000014147229 */ /* 0x000fd60000000008 */
.L_x_132:
[----:B------:R-:W-:Y:S05]  /*0b10*/  BSYNC.RECONVERGENT B2 ;  /* 0x0000000000027941 */ /* 0x000fea0003800200 */
.L_x_131:
[----:B------:R-:W-:Y:S05]  /*0b20*/  @!P1 BRA `(.L_x_124) ;  /* 0x0000000000289947 */ /* 0x000fea0003800000 */
[----:B------:R-:W0:Y:S01]  /*0b30*/  LDC.64 R6, c[0x0][0x380] ;  /* 0x0000e000ff067b82 */ /* 0x000e220000000a00 */
[----:B------:R-:W-:Y:S02]  /*0b40*/  VIADD R9, R19, UR4 ;  /* 0x0000000413097c36 */ /* 0x000fe40008000000 */
[----:B------:R-:W-:-:S07]  /*0b50*/  IMAD.MOV R2, RZ, RZ, -R4 ;  /* 0x000000ffff027224 */ /* 0x000fce00078e0a04 */
.L_x_133:
[----:B0-----:R-:W-:-:S06]  /*0b60*/  IMAD.WIDE.U32 R4, R9, 0x8, R6 ;  /* 0x0000000809047825 */ /* 0x001fcc00078e0006 */
[----:B------:R-:W2:Y:S01]  /*0b70*/  LDG.E.64 R4, desc[UR10][R4.64] ;  /* 0x0000000a04047981 */ /* 0x000ea2000c1e1b00 */
[----:B------:R-:W-:Y:S02]  /*0b80*/  VIADD R2, R2, 0x1 ;  /* 0x0000000102027836 */ /* 0x000fe40000000000 */
[----:B------:R-:W-:-:S03]  /*0b90*/  VIADD R9, R9, 0x280 ;  /* 0x0000028009097836 */ /* 0x000fc60000000000 */
[----:B------:R-:W-:Y:S01]  /*0ba0*/  ISETP.NE.AND P0, PT, R2, RZ, PT ;  /* 0x000000ff0200720c */ /* 0x000fe20003f05270 */
[----:B--2--5:R-:W-:-:S12]  /*0bb0*/  DADD R20, R4, R20 ;  /* 0x0000000004147229 */ /* 0x024fd80000000014 */
[----:B------:R-:W-:Y:S05]  /*0bc0*/  @P0 BRA `(.L_x_133) ;  /* 0xfffffffc00e40947 */ /* 0x000fea000383ffff */
.L_x_124:
[----:B------:R-:W-:Y:S05]  /*0bd0*/  BSYNC.RECONVERGENT B1 ;  /* 0x0000000000017941 */ /* 0x000fea0003800200 */
.L_x_123:
[----:B------:R-:W-:-:S13]  /*0be0*/  ISETP.GE.U32.AND P0, PT, R0, 0x280, PT ;  /* 0x000002800000780c */ /* 0x000fda0003f06070 */
        /* <DEDUP_REMOVED lines=50> */
[----:B------:R-:W1:Y:S05]  /*0f10*/  LDS.128 R4, [UR4+0x50] ;  /* 0x00005004ff047984 */ /* 0x000e6a0008000c00 */
[----:B------:R-:W-:-:S08]  /*0f20*/  DADD R16, R16, R18 ;  /* 0x0000000010107229 */ /* 0x000fd00000000012 */
[----:B--2---:R-:W-:-:S08]  /*0f30*/  DADD R12, R16, R12 ;  /* 0x00000000100c7229 */ /* 0x004fd0000000000c */
[----:B------:R-:W-:Y:S02]  /*0f40*/  DADD R2, R12, R14 ;  /* 0x000000000c027229 */ /* 0x000fe4000000000e */
[----:B------:R-:W2:Y:S06]  /*0f50*/  LDS.128 R12, [UR4+0x60] ;  /* 0x00006004ff0c7984 */ /* 0x000eac0008000c00 */
[----:B0-----:R-:W-:-:S08]  /*0f60*/  DADD R2, R2, R8 ;  /* 0x0000000002027229 */ /* 0x001fd00000000008 */
[----:B------:R-:W-:Y:S01]  /*0f70*/  DADD R2, R2, R10 ;  /* 0x0000000002027229 */ /* 0x000fe2000000000a */
[----:B------:R-:W0:Y:S07]  /*0f80*/  LDS.128 R8, [UR4+0x70] ;  /* 0x00007004ff087984 */ /* 0x000e2e0008000c00 */
        /* <DEDUP_REMOVED lines=16> */
[----:B-1----:R-:W-:Y:S01]  /*1090*/  DADD R4, R2, R4 ;  /* 0x0000000002047229 */ /* 0x002fe20000000004 */
[----:B------:R-:W-:Y:S10]  /*10a0*/  BRA `(.L_x_135) ;  /* 0x0000001c00307947 */ /* 0x000ff40003800000 */
.L_x_134:
[----:B------:R-:W-:-:S04]  /*10b0*/  LOP3.LUT R2, R3, 0x3e0, RZ, 0xc0, !PT ;  /* 0x000003e003027812 */ /* 0x000fc800078ec0ff */
[----:B------:R-:W-:Y:S01]  /*10c0*/  LOP3.LUT R7, RZ, R2, RZ, 0x33, !PT ;  /* 0x00000002ff077212 */ /* 0x000fe200078e33ff */
[----:B------:R-:W-:Y:S02]  /*10d0*/  VIADD R5, R2, 0x20 ;  /* 0x0000002002057836 */ /* 0x000fe40000000000 */
[----:B------:R-:W0:Y:S02]  /*10e0*/  S2R R2, SR_LANEID ;  /* 0x0000000000027919 */ /* 0x000e240000000000 */
[----:B------:R-:W-:Y:S01]  /*10f0*/  IMAD.IADD R7, R0, 0x1, R7 ;  /* 0x0000000100077824 */ /* 0x000fe200078e0207 */
[----:B------:R-:W-:-:S04]  /*1100*/  ISETP.GT.U32.AND P0, PT, R5, R0, PT ;  /* 0x000000000500720c */ /* 0x000fc80003f04070 */
[----:B------:R-:W-:-:S05]  /*1110*/  SEL R7, R7, 0x1f, P0 ;  /* 0x0000001f07077807 */ /* 0x000fca0000000000 */
[----:B-----5:R-:W-:Y:S04]  /*1120*/  SHFL.DOWN PT, R4, R20, 0x1, R7 ;  /* 0x0820000014047989 */ /* 0x020fe800000e0007 */
[----:B------:R-:W1:Y:S01]  /*1130*/  SHFL.DOWN PT, R5, R21, 0x1, R7 ;  /* 0x0820000015057989 */ /* 0x000e6200000e0007 */
[C---:B0-----:R-:W-:Y:S01]  /*1140*/  ISETP.GE.AND P0, PT, R2.reuse, R7, PT ;  /* 0x000000070200720c */ /* 0x041fe20003f06270 */
[----:B------:R-:W-:Y:S01]  /*1150*/  VIADD R6, R2, 0x2 ;  /* 0x0000000202067836 */ /* 0x000fe20000000000 */
[----:B-1----:R-:W-:-:S10]  /*1160*/  DADD R4, R4, R20 ;  /* 0x0000000004047229 */ /* 0x002fd40000000014 */
        /* <DEDUP_REMOVED lines=11> */
[----:B------:R-:W-:-:S03]  /*1220*/  VIADD R6, R2, 0x8 ;  /* 0x0000000802067836 */ /* 0x000fc60000000000 */
[----:B------:R-:W0:Y:S02]  /*1230*/  SHFL.DOWN PT, R5, R11, 0x4, R7 ;  /* 0x088000000b057989 */ /* 0x000e2400000e0007 */
[----:B------:R-:W-:Y:S01]  /*1240*/  ISETP.GT.AND P1, PT, R6, R7, PT ;  /* 0x000000070600720c */ /* 0x000fe20003f24270 */
[----:B0-----:R-:W-:-:S10]  /*1250*/  DADD R4, R4, R10 ;  /* 0x0000000004047229 */ /* 0x001fd4000000000a */
[----:B------:R-:W-:Y:S02]  /*1260*/  FSEL R8, R10, R4, P0 ;  /* 0x000000040a087208 */ /* 0x000fe40000000000 */
[----:B------:R-:W-:Y:S02]  /*1270*/  FSEL R9, R11, R5, P0 ;  /* 0x000000050b097208 */ /* 0x000fe40000000000 */
[C---:B------:R-:W-:Y:S01]  /*1280*/  ISETP.NE.AND P0, PT, R2.reuse, RZ, PT ;  /* 0x000000ff0200720c */ /* 0x040fe20003f05270 */
[----:B------:R-:W-:Y:S01]  /*1290*/  SHFL.DOWN PT, R4, R8, 0x8, R7 ;  /* 0x0900000008047989 */ /* 0x000fe200000e0007 */
[----:B------:R-:W-:-:S03]  /*12a0*/  VIADD R2, R2, 0x10 ;  /* 0x0000001002027836 */ /* 0x000fc60000000000 */
[----:B------:R-:W0:Y:S08]  /*12b0*/  SHFL.DOWN PT, R5, R9, 0x8, R7 ;  /* 0x0900000009057989 */ /* 0x000e3000000e0007 */
[----:B------:R-:W1:Y:S01]  /*12c0*/  @!P0 S2R R13, SR_CgaCtaId ;  /* 0x00000000000d8919 */ /* 0x000e620000008800 */
[----:B------:R-:W-:-:S04]  /*12d0*/  @!P0 SHF.R.U32.HI R6, RZ, 0x2, R3 ;  /* 0x00000002ff068819 */ /* 0x000fc80000011603 */
[----:B------:R-:W-:Y:S01]  /*12e0*/  @!P0 LOP3.LUT R6, R6, 0xf8, RZ, 0xc0, !PT ;  /* 0x000000f806068812 */ /* 0x000fe200078ec0ff */
        /* <DEDUP_REMOVED lines=18> */
[----:B------:R-:W-:Y:S01]  /*1410*/  ISETP.GT.U32.AND P1, PT, R0, 0x20, PT ;  /* 0x000000200000780c */ /* 0x000fe20003f24070 */
[----:B0-----:R-:W-:-:S09]  /*1420*/  ULEA UR4, UR5, UR4, 0x18 ;  /* 0x0000000405047291 */ /* 0x001fd2000f8ec0ff */
[----:B------:R-:W0:Y:S04]  /*1430*/  LDS.128 R12, [UR4+0x20] ;  /* 0x00002004ff0c7984 */ /* 0x000e280008000c00 */
[----:B------:R-:W1:Y:S01]  /*1440*/  LDS.128 R8, [UR4+0x30] ;  /* 0x00003004ff087984 */ /* 0x000e620008000c00 */
[----:B0-----:R-:W-:-:S10]  /*1450*/  DADD R12, R4, R12 ;  /* 0x00000000040c7229 */ /* 0x001fd4000000000c */
[----:B------:R-:W-:Y:S02]  /*1460*/  FSEL R2, R12, R4, P1 ;  /* 0x000000040c027208 */ /* 0x000fe40000800000 */
[----:B------:R-:W-:Y:S02]  /*1470*/  FSEL R3, R13, R5, P1 ;  /* 0x000000050d037208 */ /* 0x000fe40000800000 */
[----:B------:R-:W-:Y:S01]  /*1480*/  ISETP.GT.U32.AND P1, PT, R0, 0x40, PT ;  /* 0x000000400000780c */ /* 0x000fe20003f24070 */
[----:B------:R-:W0:Y:S03]  /*1490*/  LDS.128 R4, [UR4+0x40] ;  /* 0x00004004ff047984 */ /* 0x000e260008000c00 */
[----:B------:R-:W-:-:S10]  /*14a0*/  DADD R14, R2, R14 ;  /* 0x00000000020e7229 */ /* 0x000fd4000000000e */
[----:B------:R-:W-:Y:S02]  /*14b0*/  FSEL R2, R14, R2, P1 ;  /* 0x000000020e027208 */ /* 0x000fe40000800000 */
[----:B------:R-:W-:Y:S02]  /*14c0*/  FSEL R3, R15, R3, P1 ;  /* 0x000000030f037208 */ /* 0x000fe40000800000 */
[----:B------:R-:W-:-:S04]  /*14d0*/  ISETP.GT.U32.AND P1, PT, R0, 0x60, PT ;  /* 0x000000600000780c */ /* 0x000fc80003f24070 */
[----:B-1----:R-:W-:-:S10]  /*14e0*/  DADD R8, R8, R2 ;  /* 0x0000000008087229 */ /* 0x002fd40000000002 */
[----:B------:R-:W-:Y:S02]  /*14f0*/  FSEL R2, R8, R2, P1 ;  /* 0x0000000208027208 */ /* 0x000fe40000800000 */
[----:B------:R-:W-:Y:S02]  /*1500*/  FSEL R3, R9, R3, P1 ;  /* 0x0000000309037208 */ /* 0x000fe40000800000 */
[----:B------:R-:W-:-:S04]  /*1510*/  ISETP.GT.U32.AND P1, PT, R0, 0x80, PT ;  /* 0x000000800000780c */ /* 0x000fc80003f24070 */
[----:B------:R-:W-:-:S10]  /*1520*/  DADD R10, R2, R10 ;  /* 0x00000000020a7229 */ /* 0x000fd4000000000a */
[----:B------:R-:W-:Y:S02]  /*1530*/  FSEL R2, R10, R2, P1 ;  /* 0x000000020a027208 */ /* 0x000fe40000800000 */
[----:B------:R-:W-:Y:S02]  /*1540*/  FSEL R3, R11, R3, P1 ;  /* 0x000000030b037208 */ /* 0x000fe40000800000 */
[----:B------:R-:W1:Y:S01]  /*1550*/  LDS.128 R8, [UR4+0x50] ;  /* 0x00005004ff087984 */ /* 0x000e620008000c00 */
[----:B------:R-:W-:-:S03]  /*1560*/  ISETP.GT.U32.AND P1, PT, R0, 0xa0, PT ;  /* 0x000000a00000780c */ /* 0x000fc60003f24070 */
[----:B0-----:R-:W-:-:S10]  /*1570*/  DADD R4, R4, R2 ;  /* 0x0000000004047229 */ /* 0x001fd40000000002 */
[----:B------:R-:W-:Y:S02]  /*1580*/  FSEL R2, R4, R2, P1 ;  /* 0x0000000204027208 */ /* 0x000fe40000800000 */
[----:B------:R-:W-:Y:S02]  /*1590*/  FSEL R3, R5, R3, P1 ;  /* 0x0000000305037208 */ /* 0x000fe40000800000 */
[----:B------:R-:W-:-:S04]  /*15a0*/  ISETP.GT.U32.AND P1, PT, R0, 0xc0, PT ;  /* 0x000000c00000780c */ /* 0x000fc80003f24070 */
[----:B------:R-:W-:-:S10]  /*15b0*/  DADD R6, R2, R6 ;  /* 0x0000000002067229 */ /* 0x000fd40000000006 */
[----:B------:R-:W-:Y:S02]  /*15c0*/  FSEL R2, R6, R2, P1 ;  /* 0x0000000206027208 */ /* 0x000fe40000800000 */
[----:B------:R-:W-:Y:S02]  /*15d0*/  FSEL R3, R7, R3, P1 ;  /* 0x0000000307037208 */ /* 0x000fe40000800000 */
[----:B------:R-:W0:Y:S01]  /*15e0*/  LDS.128 R4, [UR4+0x60] ;  /* 0x00006004ff047984 */ /* 0x000e220008000c00 */
[----:B------:R-:W-:-:S03]  /*15f0*/  ISETP.GT.U32.AND P1, PT, R0, 0xe0, PT ;  /* 0x000000e00000780c */ /* 0x000fc60003f24070 */
        /* <DEDUP_REMOVED lines=43> */
[----:B------:R-:W1:Y:S01]  /*18b0*/  LDS.64 R2, [UR4+0xb0] ;  /* 0x0000b004ff027984 */ /* 0x000e620008000a00 */
        /* <DEDUP_REMOVED lines=8> */
[----:B------:R-:W-:-:S04]  /*1940*/  ISETP.GT.U32.AND P1, PT, R0, 0x260, PT ;  /* 0x000002600000780c */ /* 0x000fc80003f24070 */
[----:B-1----:R-:W-:-:S10]  /*1950*/  DADD R2, R2, R4 ;  /* 0x0000000002027229 */ /* 0x002fd40000000004 */
[----:B------:R-:W-:Y:S02]  /*1960*/  FSEL R4, R2, R4, P1 ;  /* 0x0000000402047208 */ /* 0x000fe40000800000 */
[----:B------:R-:W-:Y:S01]  /*1970*/  FSEL R5, R3, R5, P1 ;  /* 0x0000000503057208 */ /* 0x000fe20000800000 */
[----:B------:R-:W-:Y:S06]  /*1980*/  BRA `(.L_x_135) ;  /* 0x0000001000f87947 */ /* 0x000fec0003800000 */
.L_x_120:
[----:B------:R-:W0:Y:S01]  /*1990*/  S2R R5, SR_TID.X ;  /* 0x0000000000057919 */ /* 0x000e220000002100 */
[----:B------:R-:W1:Y:S02]  /*19a0*/  LDCU.64 UR6, c[0x0][0x380] ;  /* 0x00007000ff0677ac */ /* 0x000e640008000a00 */
[----:B-1----:R-:W-:Y:S02]  /*19b0*/  IMAD.U32 R6, RZ, RZ, UR6 ;  /* 0x00000006ff067e24 */ /* 0x002fe4000f8e00ff */
[----:B------:R-:W-:Y:S01]  /*19c0*/  IMAD.U32 R7, RZ, RZ, UR7 ;  /* 0x00000007ff077e24 */ /* 0x000fe2000f8e00ff */
[----:B0-----:R-:W-:-:S05]  /*19d0*/  IADD3 R21, PT, PT, R5, UR4, RZ ;  /* 0x0000000405157c10 */ /* 0x001fca000fffe0ff */
[----:B------:R-:W-:-:S05]  /*19e0*/  IMAD.WIDE.U32 R20, R21, 0x8, R6 ;  /* 0x0000000815147825 */ /* 0x000fca00078e0006 */
[----:B------:R-:W2:Y:S04]  /*19f0*/  LDG.E.64 R14, desc[UR10][R20.64] ;  /* 0x0000000a140e7981 */ /* 0x000ea8000c1e1b00 */
[----:B------:R-:W2:Y:S04]  /*1a00*/  LDG.E.64 R16, desc[UR10][R20.64+0x1400] ;  /* 0x0014000a14107981 */ /* 0x000ea8000c1e1b00 */
[----:B------:R-:W3:Y:S04]  /*1a10*/  LDG.E.64 R18, desc[UR10][R20.64+0x2800] ;  /* 0x0028000a14127981 */ /* 0x000ee8000c1e1b00 */
[----:B------:R-:W4:Y:S04]  /*1a20*/  LDG.E.64 R12, desc[UR10][R20.64+0x3c00] ;  /* 0x003c000a140c7981 */ /* 0x000f28000c1e1b00 */
[----:B------:R-:W5:Y:S04]  /*1a30*/  LDG.E.64 R10, desc[UR10][R20.64+0x5000] ;  /* 0x0050000a140a7981 */ /* 0x000f68000c1e1b00 */
[----:B------:R-:W5:Y:S04]  /*1a40*/  LDG.E.64 R8, desc[UR10][R20.64+0x6400] ;  /* 0x0064000a14087981 */ /* 0x000f68000c1e1b00 */
[----:B------:R-:W5:Y:S04]  /*1a50*/  LDG.E.64 R2, desc[UR10][R20.64+0x7800] ;  /* 0x0078000a14027981 */ /* 0x000f68000c1e1b00 */
[----:B------:R-:W5:Y:S01]  /*1a60*/  LDG.E.64 R28, desc[UR10][R20.64+0x8c00] ;  /* 0x008c000a141c7981 */ /* 0x000f62000c1e1b00 */
[----:B------:R-:W-:Y:S01]  /*1a70*/  ISETP.GE.U32.AND P0, PT, R0, UR8, PT ;  /* 0x0000000800007c0c */ /* 0x000fe2000bf06070 */
[----:B--2---:R-:W-:-:S08]  /*1a80*/  DADD R14, R14, R16 ;  /* 0x000000000e0e7229 */ /* 0x004fd00000000010 */
[----:B---3--:R-:W-:-:S08]  /*1a90*/  DADD R14, R18, R14 ;  /* 0x00000000120e7229 */ /* 0x008fd0000000000e */
[----:B----4-:R-:W-:-:S08]  /*1aa0*/  DADD R12, R12, R14 ;  /* 0x000000000c0c7229 */ /* 0x010fd0000000000e */
[----:B-----5:R-:W-:-:S08]  /*1ab0*/  DADD R10, R10, R12 ;  /* 0x000000000a0a7229 */ /* 0x020fd0000000000c */
[----:B------:R-:W-:-:S08]  /*1ac0*/  DADD R8, R8, R10 ;  /* 0x0000000008087229 */ /* 0x000fd0000000000a */
[----:B------:R-:W-:-:S08]  /*1ad0*/  DADD R2, R2, R8 ;  /* 0x0000000002027229 */ /* 0x000fd00000000008 */
[----:B------:R-:W-:Y:S01]  /*1ae0*/  DADD R28, R28, R2 ;  /* 0x000000001c1c7229 */ /* 0x000fe20000000002 */
[----:B------:R-:W-:Y:S10]  /*1af0*/  @!P0 BRA `(.L_x_136) ;  /* 0x0000000c00708947 */ /* 0x000ff40003800000 */
[----:B------:R-:W-:Y:S01]  /*1b00*/  UIMAD UR12, UR13, 0x1400, UR4 ;  /* 0x000014000d0c78a4 */ /* 0x000fe2000f8e0204 */
[----:B------:R-:W-:Y:S01]  /*1b10*/  VIADD R0, R4, 0xffffec00 ;  /* 0xffffec0004007836 */ /* 0x000fe20000000000 */
[----:B------:R-:W-:Y:S01]  /*1b20*/  UIADD3 UR5, UPT, UPT, UR9, UR13, URZ ;  /* 0x0000000d09057290 */ /* 0x000fe2000fffe0ff */
[----:B------:R-:W-:-:S03]  /*1b30*/  LOP3.LUT R3, RZ, R5, RZ, 0x33, !PT ;  /* 0x00000005ff037212 */ /* 0x000fc600078e33ff */
[----:B------:R-:W-:Y:S01]  /*1b40*/  ISETP.LT.U32.AND P0, PT, R0, UR12, PT ;  /* 0x0000000c00007c0c */ /* 0x000fe2000bf01070 */
[----:B------:R-:W-:Y:S01]  /*1b50*/  UIMAD UR5, UR5, 0x1400, URZ ;  /* 0x00001400050578a4 */ /* 0x000fe2000f8e02ff */
[----:B------:R-:W-:-:S05]  /*1b60*/  IADD3 R3, PT, PT, R4, -UR8, R3 ;  /* 0x8000000804037c10 */ /* 0x000fca000fffe003 */
[----:B------:R-:W-:Y:S01]  /*1b70*/  IMAD.U32 R8, RZ, RZ, UR5 ;  /* 0x00000005ff087e24 */ /* 0x000fe2000f8e00ff */
[----:B------:R-:W-:Y:S01]  /*1b80*/  UMOV UR6, UR5 ;  /* 0x0000000500067c82 */ /* 0x000fe20008000000 */
[----:B------:R-:W-:Y:S01]  /*1b90*/  VIADD R2, R3, -UR4 ;  /* 0x8000000403027c36 */ /* 0x000fe20008000000 */
[----:B------:R-:W-:Y:S02]  /*1ba0*/  UMOV UR4, URZ ;  /* 0x000000ff00047c82 */ /* 0x000fe40008000000 */
[----:B------:R-:W-:Y:S01]  /*1bb0*/  IADD3 R5, PT, PT, R8, 0x1400, R5 ;  /* 0x0000140008057810 */ /* 0x000fe20007ffe005 */
[----:B------:R-:W-:Y:S06]  /*1bc0*/  @P0 BRA `(.L_x_137) ;  /* 0x0000000000840947 */ /* 0x000fec0003800000 */
[----:B------:R-:W0:Y:S01]  /*1bd0*/  LDC R4, c[0x0][0x3a8] ;  /* 0x0000ea00ff047b82 */ /* 0x000e220000000800 */
[----:B------:R-:W1:Y:S07]  /*1be0*/  LDCU UR7, c[0x0][0x3ac] ;  /* 0x00007580ff0777ac */ /* 0x000e6e0008000800 */
[----:B------:R-:W2:Y:S02]  /*1bf0*/  LDC.64 R6, c[0x0][0x380] ;  /* 0x0000e000ff067b82 */ /* 0x000ea40000000a00 */
.L_x_138:
[----:B------:R-:W3:Y:S02]  /*1c00*/  S2R R25, SR_TID.X ;  /* 0x0000000000197919 */ /* 0x000ee40000002100 */
[----:B---3--:R-:W-:-:S04]  /*1c10*/  VIADD R25, R25, UR12 ;  /* 0x0000000c19197c36 */ /* 0x008fc80008000000 */
[----:B--2---:R-:W-:-:S05]  /*1c20*/  IMAD.WIDE.U32 R24, R25, 0x8, R6 ;  /* 0x0000000819187825 */ /* 0x004fca00078e0006 */
        /* <DEDUP_REMOVED lines=8> */
[----:B0-----:R-:W-:-:S05]  /*1cb0*/  VIADD R3, R4, -UR12 ;  /* 0x8000000c04037c36 */ /* 0x001fca0008000000 */
[----:B------:R-:W-:Y:S01]  /*1cc0*/  ISETP.GE.U32.AND P0, PT, R3, UR8, PT ;  /* 0x0000000803007c0c */ /* 0x000fe2000bf06070 */
        /* <DEDUP_REMOVED lines=8> */
[----:B------:R-:W-:Y:S10]  /*1d50*/  @!P0 BRA `(.L_x_136) ;  /* 0x0000000800d88947 */ /* 0x000ff40003800000 */
[----:B-1----:R-:W-:Y:S01]  /*1d60*/  UMOV UR13, UR7 ;  /* 0x00000007000d7c82 */ /* 0x002fe20008000000 */
[----:B------:R-:W-:Y:S01]  /*1d70*/  UIADD3 UR4, UPT, UPT, UR4, 0x1, URZ ;  /* 0x0000000104047890 */ /* 0x000fe2000fffe0ff */
[----:B------:R-:W-:Y:S01]  /*1d80*/  VIADD R2, R2, -UR8 ;  /* 0x8000000802027c36 */ /* 0x000fe20008000000 */
[----:B------:R-:W-:Y:S01]  /*1d90*/  UIMAD UR12, UR13, 0x1400, UR12 ;  /* 0x000014000d0c78a4 */ /* 0x000fe2000f8e020c */
[----:B------:R-:W-:Y:S01]  /*1da0*/  VIADD R5, R5, UR8 ;  /* 0x0000000805057c36 */ /* 0x000fe20008000000 */
[----:B------:R-:W-:-:S04]  /*1db0*/  UIADD3 UR6, UPT, UPT, UR8, UR6, URZ ;  /* 0x0000000608067290 */ /* 0x000fc8000fffe0ff */
[----:B------:R-:W-:-:S13]  /*1dc0*/  ISETP.LT.U32.AND P0, PT, R0, UR12, PT ;  /* 0x0000000c00007c0c */ /* 0x000fda000bf01070 */
[----:B------:R-:W-:Y:S05]  /*1dd0*/  @!P0 BRA `(.L_x_138) ;  /* 0xfffffffc00888947 */ /* 0x000fea000383ffff */
.L_x_137:
[----:B------:R-:W0:Y:S01]  /*1de0*/  S2R R9, SR_TID.X ;  /* 0x0000000000097919 */ /* 0x000e220000002100 */
[----:B------:R-:W-:Y:S01]  /*1df0*/  VIADD R0, R4, -UR12 ;  /* 0x8000000c04007c36 */ /* 0x000fe20008000000 */
[----:B------:R-:W-:Y:S04]  /*1e00*/  BSSY.RECONVERGENT B1, `(.L_x_136) ;  /* 0x00000ab000017945 */ /* 0x000fe80003800200 */
[----:B0-----:R-:W-:-:S04]  /*1e10*/  ISETP.GE.AND P0, PT, R9, R0, PT ;  /* 0x000000000900720c */ /* 0x001fc80003f06270 */
[----:B------:R-:W-:-:S13]  /*1e20*/  ISETP.LE.U32.OR P0, PT, R4, UR12, P0 ;  /* 0x0000000c04007c0c */ /* 0x000fda0008703470 */
[----:B------:R-:W-:Y:S05]  /*1e30*/  @P0 BRA `(.L_x_139) ;  /* 0x00000008009c0947 */ /* 0x000fea0003800000 */
[----:B------:R-:W-:Y:S01]  /*1e40*/  UIMAD UR7, UR4, UR13, URZ ;  /* 0x0000000d040772a4 */ /* 0x000fe2000f8e02ff */
[----:B------:R-:W-:Y:S01]  /*1e50*/  LOP3.LUT R3, RZ, R9, RZ, 0x33, !PT ;  /* 0x00000009ff037212 */ /* 0x000fe200078e33ff */
[----:B------:R-:W-:Y:S01]  /*1e60*/  BSSY.RECONVERGENT B2, `(.L_x_140) ;  /* 0x0000056000027945 */ /* 0x000fe20003800200 */
[----:B------:R-:W-:Y:S02]  /*1e70*/  IMAD.MOV.U32 R0, RZ, RZ, R9 ;  /* 0x000000ffff007224 */ /* 0x000fe400078e0009 */
[----:B------:R-:W-:Y:S01]  /*1e80*/  IADD3 R4, PT, PT, R4, -UR5, R3 ;  /* 0x8000000504047c10 */ /* 0x000fe2000fffe003 */
[----:B------:R-:W-:-:S04]  /*1e90*/  IMAD.U32 R3, RZ, RZ, UR7 ;  /* 0x00000007ff037e24 */ /* 0x000fc8000f8e00ff */
[----:B------:R-:W-:-:S04]  /*1ea0*/  IMAD R4, R3, -0x1400, R4 ;  /* 0xffffec0003047824 */ /* 0x000fc800078e0204 */
[C---:B------:R-:W-:Y:S01]  /*1eb0*/  IMAD.HI.U32 R3, R4.reuse, -0x33333333, RZ ;  /* 0xcccccccd04037827 */ /* 0x040fe200078e00ff */
[----:B------:R-:W-:-:S04]  /*1ec0*/  ISETP.GE.U32.AND P0, PT, R4, 0x2580, PT ;  /* 0x000025800400780c */ /* 0x000fc80003f06070 */
[----:B------:R-:W-:-:S04]  /*1ed0*/  LEA.HI R3, R3, 0x1, RZ, 0x17 ;  /* 0x0000000103037811 */ /* 0x000fc800078fb8ff */
[----:B------:R-:W-:-:S05]  /*1ee0*/  LOP3.LUT R4, R3, 0xf, RZ, 0xc0, !PT ;  /* 0x0000000f03047812 */ /* 0x000fca00078ec0ff */
[----:B------:R-:W-:Y:S05]  /*1ef0*/  @!P0 BRA `(.L_x_141) ;  /* 0x0000000400308947 */ /* 0x000fea0003800000 */
[----:B------:R-:W-:Y:S01]  /*1f00*/  IMAD.HI.U32 R0, R2, -0x33333333, RZ ;  /* 0xcccccccd02007827 */ /* 0x000fe200078e00ff */
[----:B------:R-:W-:Y:S04]  /*1f10*/  BSSY.RECONVERGENT B3, `(.L_x_142) ;  /* 0x0000049000037945 */ /* 0x000fe80003800200 */
[----:B------:R-:W-:-:S04]  /*1f20*/  LEA.HI R0, R0, 0x1, RZ, 0x17 ;  /* 0x0000000100007811 */ /* 0x000fc800078fb8ff */
[----:B------:R-:W-:Y:S02]  /*1f30*/  LOP3.LUT R26, R0, 0xfffff0, RZ, 0xc0, !PT ;  /* 0x00fffff0001a7812 */ /* 0x000fe400078ec0ff */
[----:B------:R-:W-:-:S03]  /*1f40*/  LOP3.LUT R0, R9, 0x1400, RZ, 0xfc, !PT ;  /* 0x0000140009007812 */ /* 0x000fc600078efcff */
[----:B------:R-:W-:-:S07]  /*1f50*/  IMAD.MOV R26, RZ, RZ, -R26 ;  /* 0x000000ffff1a7224 */ /* 0x000fce00078e0a1a */
.L_x_143:
[C---:B------:R-:W-:Y:S02]  /*1f60*/  VIADD R23, R5.reuse, 0xffffec00 ;  /* 0xffffec0005177836 */ /* 0x040fe40000000000 */
[----:B------:R-:W-:Y:S02]  /*1f70*/  VIADD R19, R5, 0xffffee80 ;  /* 0xffffee8005137836 */ /* 0x000fe40000000000 */
[----:B------:R-:W-:-:S04]  /*1f80*/  IMAD.WIDE.U32 R22, R23, 0x8, R6 ;  /* 0x0000000817167825 */ /* 0x000fc800078e0006 */
[--C-:B------:R-:W-:Y:S02]  /*1f90*/  IMAD.WIDE.U32 R18, R19, 0x8, R6.reuse ;  /* 0x0000000813127825 */ /* 0x100fe400078e0006 */
[----:B------:R-:W2:Y:S02]  /*1fa0*/  LDG.E.64 R22, desc[UR10][R22.64] ;  /* 0x0000000a16167981 */ /* 0x000ea4000c1e1b00 */
[C---:B------:R-:W-:Y:S02]  /*1fb0*/  VIADD R17, R5.reuse, 0xfffff100 ;  /* 0xfffff10005117836 */ /* 0x040fe40000000000 */
[----:B------:R-:W3:Y:S01]  /*1fc0*/  LDG.E.64 R18, desc[UR10][R18.64] ;  /* 0x0000000a12127981 */ /* 0x000ee2000c1e1b00 */
[----:B------:R-:W-:Y:S02]  /*1fd0*/  VIADD R15, R5, 0xfffff380 ;  /* 0xfffff380050f7836 */ /* 0x000fe40000000000 */
[----:B------:R-:W-:-:S04]  /*1fe0*/  IMAD.WIDE.U32 R16, R17, 0x8, R6 ;  /* 0x0000000811107825 */ /* 0x000fc800078e0006 */
[--C-:B------:R-:W-:Y:S02]  /*1ff0*/  IMAD.WIDE.U32 R14, R15, 0x8, R6.reuse ;  /* 0x000000080f0e7825 */ /* 0x100fe400078e0006 */
[----:B------:R-:W4:Y:S02]  /*2000*/  LDG.E.64 R16, desc[UR10][R16.64] ;  /* 0x0000000a10107981 */ /* 0x000f24000c1e1b00 */
[C---:B------:R-:W-:Y:S02]  /*2010*/  VIADD R13, R5.reuse, 0xfffff600 ;  /* 0xfffff600050d7836 */ /* 0x040fe40000000000 */
[----:B------:R-:W5:Y:S01]  /*2020*/  LDG.E.64 R14, desc[UR10][R14.64] ;  /* 0x0000000a0e0e7981 */ /* 0x000f62000c1e1b00 */
[----:B------:R-:W-:Y:S02]  /*2030*/  VIADD R11, R5, 0xfffff880 ;  /* 0xfffff880050b7836 */ /* 0x000fe40000000000 */
[----:B------:R-:W-:-:S04]  /*2040*/  IMAD.WIDE.U32 R12, R13, 0x8, R6 ;  /* 0x000000080d0c7825 */ /* 0x000fc800078e0006 */
[--C-:B------:R-:W-:Y:S02]  /*2050*/  IMAD.WIDE.U32 R10, R11, 0x8, R6.reuse ;  /* 0x000000080b0a7825 */ /* 0x100fe400078e0006 */
[----:B------:R-:W5:Y:S02]  /*2060*/  LDG.E.64 R12, desc[UR10][R12.64] ;  /* 0x0000000a0c0c7981 */ /* 0x000f64000c1e1b00 */
[C---:B------:R-:W-:Y:S02]  /*2070*/  VIADD R9, R5.reuse, 0xfffffb00 ;  /* 0xfffffb0005097836 */ /* 0x040fe40000000000 */
[----:B------:R-:W5:Y:S01]  /*2080*/  LDG.E.64 R10, desc[UR10][R10.64] ;  /* 0x0000000a0a0a7981 */ /* 0x000f62000c1e1b00 */
[----:B------:R-:W-:Y:S02]  /*2090*/  VIADD R21, R5, 0xfffffd80 ;  /* 0xfffffd8005157836 */ /* 0x000fe40000000000 */
[----:B------:R-:W-:-:S04]  /*20a0*/  IMAD.WIDE.U32 R8, R9, 0x8, R6 ;  /* 0x0000000809087825 */ /* 0x000fc800078e0006 */
[----:B------:R-:W-:Y:S02]  /*20b0*/  IMAD.WIDE.U32 R20, R21, 0x8, R6 ;  /* 0x0000000815147825 */ /* 0x000fe400078e0006 */
[----:B------:R-:W5:Y:S04]  /*20c0*/  LDG.E.64 R8, desc[UR10][R8.64] ;  /* 0x0000000a08087981 */ /* 0x000f68000c1e1b00 */
[----:B------:R-:W5:Y:S01]  /*20d0*/  LDG.E.64 R20, desc[UR10][R20.64] ;  /* 0x0000000a14147981 */ /* 0x000f62000c1e1b00 */
[----:B------:R-:W-:Y:S01]  /*20e0*/  VIADD R25, R5, 0x280 ;  /* 0x0000028005197836 */ /* 0x000fe20000000000 */
[----:B--2---:R-:W-:-:S08]  /*20f0*/  DADD R22, R22, R28 ;  /* 0x0000000016167229 */ /* 0x004fd0000000001c */
[----:B---3--:R-:W-:Y:S01]  /*2100*/  DADD R18, R22, R18 ;  /* 0x0000000016127229 */ /* 0x008fe20000000012 */
[----:B------:R-:W-:-:S06]  /*2110*/  IMAD.WIDE.U32 R22, R5, 0x8, R6 ;  /* 0x0000000805167825 */ /* 0x000fcc00078e0006 */
[----:B------:R-:W2:Y:S01]  /*2120*/  LDG.E.64 R22, desc[UR10][R22.64] ;  /* 0x0000000a16167981 */ /* 0x000ea2000c1e1b00 */
[----:B----4-:R-:W-:Y:S01]  /*2130*/  DADD R16, R18, R16 ;  /* 0x0000000012107229 */ /* 0x010fe20000000010 */
[----:B------:R-:W-:-:S04]  /*2140*/  IMAD.WIDE.U32 R18, R25, 0x8, R6 ;  /* 0x0000000819127825 */ /* 0x000fc800078e0006 */
[----:B------:R-:W-:Y:S02]  /*2150*/  VIADD R25, R5, 0x500 ;  /* 0x0000050005197836 */ /* 0x000fe40000000000 */
[----:B------:R-:W3:Y:S01]  /*2160*/  LDG.E.64 R18, desc[UR10][R18.64] ;  /* 0x0000000a12127981 */ /* 0x000ee2000c1e1b00 */
[----:B-----5:R-:W-:Y:S01]  /*2170*/  DADD R14, R16, R14 ;  /* 0x00000000100e7229 */ /* 0x020fe2000000000e */
[----:B------:R-:W-:-:S04]  /*2180*/  IMAD.WIDE.U32 R16, R25, 0x8, R6 ;  /* 0x0000000819107825 */ /* 0x000fc800078e0006 */
[----:B------:R-:W-:Y:S02]  /*2190*/  VIADD R25, R5, 0x780 ;  /* 0x0000078005197836 */ /* 0x000fe40000000000 */
[----:B------:R-:W4:Y:S01]  /*21a0*/  LDG.E.64 R16, desc[UR10][R16.64] ;  /* 0x0000000a10107981 */ /* 0x000f22000c1e1b00 */
[----:B------:R-:W-:Y:S01]  /*21b0*/  DADD R12, R14, R12 ;  /* 0x000000000e0c7229 */ /* 0x000fe2000000000c */
[----:B------:R-:W-:-:S04]  /*21c0*/  IMAD.WIDE.U32 R14, R25, 0x8, R6 ;  /* 0x00000008190e7825 */ /* 0x000fc800078e0006 */
[----:B------:R-:W-:Y:S02]  /*21d0*/  VIADD R25, R5, 0xa00 ;  /* 0x00000a0005197836 */ /* 0x000fe40000000000 */
[----:B------:R-:W5:Y:S01]  /*21e0*/  LDG.E.64 R14, desc[UR10][R14.64] ;  /* 0x0000000a0e0e7981 */ /* 0x000f62000c1e1b00 */
        /* <DEDUP_REMOVED lines=9> */
[----:B------:R-:W-:Y:S01]  /*2280*/  IMAD.WIDE.U32 R8, R25, 0x8, R6 ;  /* 0x0000000819087825 */ /* 0x000fe200078e0006 */
[----:B------:R-:W-:-:S05]  /*2290*/  IADD3 R25, PT, PT, R5, 0x1180, RZ ;  /* 0x0000118005197810 */ /* 0x000fca0007ffe0ff */
[----:B------:R-:W5:Y:S01]  /*22a0*/  LDG.E.64 R8, desc[UR10][R8.64] ;  /* 0x0000000a08087981 */ /* 0x000f62000c1e1b00 */
[----:B------:R-:W-:-:S06]  /*22b0*/  IMAD.WIDE.U32 R24, R25, 0x8, R6 ;  /* 0x0000000819187825 */ /* 0x000fcc00078e0006 */
[----:B------:R-:W5:Y:S01]  /*22c0*/  LDG.E.64 R24, desc[UR10][R24.64] ;  /* 0x0000000a18187981 */ /* 0x000f62000c1e1b00 */
[----:B------:R-:W-:Y:S02]  /*22d0*/  VIADD R26, R26, 0x10 ;  /* 0x000000101a1a7836 */ /* 0x000fe40000000000 */
[----:B------:R-:W-:Y:S02]  /*22e0*/  VIADD R0, R0, 0x2800 ;  /* 0x0000280000007836 */ /* 0x000fe40000000000 */
[----:B------:R-:W-:Y:S01]  /*22f0*/  VIADD R5, R5, 0x2800 ;  /* 0x0000280005057836 */ /* 0x000fe20000000000 */
[----:B------:R-:W-:Y:S01]  /*2300*/  ISETP.NE.AND P0, PT, R26, RZ, PT ;  /* 0x000000ff1a00720c */ /* 0x000fe20003f05270 */
        /* <DEDUP_REMOVED lines=9> */
[----:B------:R-:W-:Y:S05]  /*23a0*/  BSYNC.RECONVERGENT B3 ;  /* 0x0000000000037941 */ /* 0x000fea0003800200 */
.L_x_142:
[----:B------:R-:W-:-:S07]  /*23b0*/  VIADD R0, R0, 0xffffec00 ;  /* 0xffffec0000007836 */ /* 0x000fce0000000000 */
.L_x_141:
[----:B------:R-:W-:Y:S05]  /*23c0*/  BSYNC.RECONVERGENT B2 ;  /* 0x0000000000027941 */ /* 0x000fea0003800200 */
.L_x_140:
[----:B------:R-:W-:-:S13]  /*23d0*/  ISETP.NE.AND P0, PT, R4, RZ, PT ;  /* 0x000000ff0400720c */ /* 0x000fda0003f05270 */
[----:B------:R-:W-:Y:S05]  /*23e0*/  @!P0 BRA `(.L_x_139) ;  /* 0x0000000400308947 */ /* 0x000fea0003800000 */
[----:B------:R-:W-:Y:S01]  /*23f0*/  ISETP.GE.U32.AND P0, PT, R4, 0x8, PT ;  /* 0x000000080400780c */ /* 0x000fe20003f06070 */
[----:B------:R-:W-:Y:S01]  /*2400*/  BSSY.RECONVERGENT B2, `(.L_x_144) ;  /* 0x0000025000027945 */ /* 0x000fe20003800200 */
[----:B------:R-:W-:-:S04]  /*2410*/  LOP3.LUT R22, R3, 0x7, RZ, 0xc0, !PT ;  /* 0x0000000703167812 */ /* 0x000fc800078ec0ff */
[----:B------:R-:W-:-:S07]  /*2420*/  ISETP.NE.AND P1, PT, R22, RZ, PT ;  /* 0x000000ff1600720c */ /* 0x000fce0003f25270 */
[----:B------:R-:W-:Y:S06]  /*2430*/  @!P0 BRA `(.L_x_145) ;  /* 0x0000000000848947 */ /* 0x000fec0003800000 */
[----:B------:R-:W-:-:S04]  /*2440*/  VIADD R19, R0, UR12 ;  /* 0x0000000c00137c36 */ /* 0x000fc80008000000 */
[----:B------:R-:W-:-:S04]  /*2450*/  IMAD.WIDE.U32 R4, R19, 0x8, R6 ;  /* 0x0000000813047825 */ /* 0x000fc800078e0006 */
[C---:B------:R-:W-:Y:S02]  /*2460*/  VIADD R17, R19.reuse, 0x280 ;  /* 0x0000028013117836 */ /* 0x040fe40000000000 */
[----:B------:R-:W2:Y:S01]  /*2470*/  LDG.E.64 R4, desc[UR10][R4.64] ;  /* 0x0000000a04047981 */ /* 0x000ea2000c1e1b00 */
        /* <DEDUP_REMOVED lines=14> */
[--C-:B------:R-:W-:Y:S02]  /*2560*/  IMAD.WIDE.U32 R20, R21, 0x8, R6.reuse ;  /* 0x0000000815147825 */ /* 0x100fe400078e0006 */
[----:B------:R-:W5:Y:S02]  /*2570*/  LDG.E.64 R8, desc[UR10][R8.64] ;  /* 0x0000000a08087981 */ /* 0x000f64000c1e1b00 */
[----:B------:R-:W-:Y:S02]  /*2580*/  VIADD R19, R19, 0x1180 ;  /* 0x0000118013137836 */ /* 0x000fe40000000000 */
[----:B------:R-:W5:Y:S02]  /*2590*/  LDG.E.64 R20, desc[UR10][R20.64] ;  /* 0x0000000a14147981 */ /* 0x000f64000c1e1b00 */
[----:B------:R-:W-:-:S06]  /*25a0*/  IMAD.WIDE.U32 R18, R19, 0x8, R6 ;  /* 0x0000000813127825 */ /* 0x000fcc00078e0006 */
        /* <DEDUP_REMOVED lines=10> */
.L_x_145:
[----:B------:R-:W-:Y:S05]  /*2650*/  BSYNC.RECONVERGENT B2 ;  /* 0x0000000000027941 */ /* 0x000fea0003800200 */
.L_x_144:
[----:B------:R-:W-:Y:S05]  /*2660*/  @!P1 BRA `(.L_x_139) ;  /* 0x0000000000909947 */ /* 0x000fea0003800000 */
[----:B------:R-:W-:Y:S01]  /*2670*/  ISETP.GE.U32.AND P0, PT, R22, 0x4, PT ;  /* 0x000000041600780c */ /* 0x000fe20003f06070 */
[----:B------:R-:W-:Y:S01]  /*2680*/  BSSY.RECONVERGENT B2, `(.L_x_146) ;  /* 0x0000014000027945 */ /* 0x000fe20003800200 */
[----:B------:R-:W-:-:S11]  /*2690*/  LOP3.LUT P1, RZ, R3, 0x3, RZ, 0xc0, !PT ;  /* 0x0000000303ff7812 */ /* 0x000fd6000782c0ff */
[----:B------:R-:W-:Y:S05]  /*26a0*/  @!P0 BRA `(.L_x_147) ;  /* 0x0000000000448947 */ /* 0x000fea0003800000 */
        /* <DEDUP_REMOVED lines=8> */
[----:B------:R-:W-:Y:S02]  /*2730*/  VIADD R13, R3, 0x780 ;  /* 0x00000780030d7836 */ /* 0x000fe40000000000 */
[----:B------:R-:W4:Y:S02]  /*2740*/  LDG.E.64 R10, desc[UR10][R10.64] ;  /* 0x0000000a0a0a7981 */ /* 0x000f24000c1e1b00 */
[----:B------:R-:W-:-:S06]  /*2750*/  IMAD.WIDE.U32 R12, R13, 0x8, R6 ;  /* 0x000000080d0c7825 */ /* 0x000fcc00078e0006 */
[----:B------:R-:W5:Y:S01]  /*2760*/  LDG.E.64 R12, desc[UR10][R12.64] ;  /* 0x0000000a0c0c7981 */ /* 0x000f62000c1e1b00 */
[----:B------:R-:W-:Y:S01]  /*2770*/  VIADD R0, R0, 0xa00 ;  /* 0x00000a0000007836 */ /* 0x000fe20000000000 */
[----:B--2---:R-:W-:-:S08]  /*2780*/  DADD R28, R28, R4 ;  /* 0x000000001c1c7229 */ /* 0x004fd00000000004 */
[----:B---3--:R-:W-:-:S08]  /*2790*/  DADD R28, R28, R8 ;  /* 0x000000001c1c7229 */ /* 0x008fd00000000008 */
[----:B----4-:R-:W-:-:S08]  /*27a0*/  DADD R28, R28, R10 ;  /* 0x000000001c1c7229 */ /* 0x010fd0000000000a */
[----:B-----5:R-:W-:-:S11]  /*27b0*/  DADD R28, R28, R12 ;  /* 0x000000001c1c7229 */ /* 0x020fd6000000000c */
.L_x_147:
[----:B------:R-:W-:Y:S05]  /*27c0*/  BSYNC.RECONVERGENT B2 ;  /* 0x0000000000027941 */ /* 0x000fea0003800200 */
.L_x_146:
[----:B------:R-:W-:Y:S05]  /*27d0*/  @!P1 BRA `(.L_x_139) ;  /* 0x0000000000349947 */ /* 0x000fea0003800000 */
[----:B------:R-:W-:-:S04]  /*27e0*/  IMAD.HI.U32 R2, R2, -0x33333333, RZ ;  /* 0xcccccccd02027827 */ /* 0x000fc800078e00ff */
[----:B------:R-:W-:Y:S01]  /*27f0*/  VIADD R5, R0, UR6 ;  /* 0x0000000600057c36 */ /* 0x000fe20008000000 */
[----:B------:R-:W-:-:S04]  /*2800*/  LOP3.LUT R2, R2, 0xffff, RZ, 0xc0, !PT ;  /* 0x0000ffff02027812 */ /* 0x000fc800078ec0ff */
[----:B------:R-:W-:-:S04]  /*2810*/  LEA.HI R2, R2, 0x1, RZ, 0x17 ;  /* 0x0000000102027811 */ /* 0x000fc800078fb8ff */
[----:B------:R-:W-:-:S05]  /*2820*/  LOP3.LUT R2, R2, 0x3, RZ, 0xc0, !PT ;  /* 0x0000000302027812 */ /* 0x000fca00078ec0ff */
[----:B------:R-:W-:-:S07]  /*2830*/  IMAD.MOV R0, RZ, RZ, -R2 ;  /* 0x000000ffff007224 */ /* 0x000fce00078e0a02 */
.L_x_148:
[----:B------:R-:W-:-:S06]  /*2840*/  IMAD.WIDE.U32 R2, R5, 0x8, R6 ;  /* 0x0000000805027825 */ /* 0x000fcc00078e0006 */
[----:B------:R-:W2:Y:S01]  /*2850*/  LDG.E.64 R2, desc[UR10][R2.64] ;  /* 0x0000000a02027981 */ /* 0x000ea2000c1e1b00 */
[----:B------:R-:W-:Y:S02]  /*2860*/  VIADD R0, R0, 0x1 ;  /* 0x0000000100007836 */ /* 0x000fe40000000000 */
[----:B------:R-:W-:-:S03]  /*2870*/  VIADD R5, R5, 0x280 ;  /* 0x0000028005057836 */ /* 0x000fc60000000000 */
[----:B------:R-:W-:Y:S01]  /*2880*/  ISETP.NE.AND P0, PT, R0, RZ, PT ;  /* 0x000000ff0000720c */ /* 0x000fe20003f05270 */
[----:B--2---:R-:W-:-:S12]  /*2890*/  DADD R28, R2, R28 ;  /* 0x00000000021c7229 */ /* 0x004fd8000000001c */
[----:B------:R-:W-:Y:S05]  /*28a0*/  @P0 BRA `(.L_x_148) ;  /* 0xfffffffc00e40947 */ /* 0x000fea000383ffff */
.L_x_139:
[----:B------:R-:W-:Y:S05]  /*28b0*/  BSYNC.RECONVERGENT B1 ;  /* 0x0000000000017941 */ /* 0x000fea0003800200 */
.L_x_136:
[----:B------:R-:W0:Y:S01]  /*28c0*/  S2R R0, SR_LANEID ;  /* 0x0000000000007919 */ /* 0x000e220000000000 */
[----:B------:R-:W-:Y:S04]  /*28d0*/  SHFL.DOWN PT, R2, R28, 0x1, 0x1f ;  /* 0x08201f001c027f89 */ /* 0x000fe800000e0000 */
[----:B------:R-:W2:Y:S01]  /*28e0*/  SHFL.DOWN PT, R3, R29, 0x1, 0x1f ;  /* 0x08201f001d037f89 */ /* 0x000ea200000e0000 */
[----:B------:R-:W3:Y:S01]  /*28f0*/  S2R R11, SR_TID.X ;  /* 0x00000000000b7919 */ /* 0x000ee20000002100 */
[----:B--2---:R-:W-:Y:S01]  /*2900*/  DADD R2, R2, R28 ;  /* 0x0000000002027229 */ /* 0x004fe2000000001c */
[C---:B0-----:R-:W-:Y:S02]  /*2910*/  ISETP.GT.AND P0, PT, R0.reuse, 0x1e, PT ;  /* 0x0000001e0000780c */ /* 0x041fe40003f04270 */
[----:B------:R-:W-:-:S07]  /*2920*/  ISETP.NE.AND P1, PT, R0, RZ, PT ;  /* 0x000000ff0000720c */ /* 0x000fce0003f25270 */
[----:B------:R-:W-:Y:S02]  /*2930*/  FSEL R4, R28, R2, P0 ;  /* 0x000000021c047208 */ /* 0x000fe40000000000 */
[----:B------:R-:W-:Y:S02]  /*2940*/  FSEL R5, R29, R3, P0 ;  /* 0x000000031d057208 */ /* 0x000fe40000000000 */
[----:B------:R-:W-:Y:S01]  /*2950*/  ISETP.GT.AND P0, PT, R0, 0x1d, PT ;  /* 0x0000001d0000780c */ /* 0x000fe20003f04270 */
[----:B------:R-:W-:Y:S04]  /*2960*/  SHFL.DOWN PT, R2, R4, 0x2, 0x1f ;  /* 0x08401f0004027f89 */ /* 0x000fe800000e0000 */
[----:B------:R-:W0:Y:S01]  /*2970*/  SHFL.DOWN PT, R3, R5, 0x2, 0x1f ;  /* 0x08401f0005037f89 */ /* 0x000e2200000e0000 */
[----:B------:R-:W2:Y:S01]  /*2980*/  @!P1 S2R R10, SR_CgaCtaId ;  /* 0x00000000000a9919 */ /* 0x000ea20000008800 */
        /* <DEDUP_REMOVED lines=12> */
[----:B---3--:R-:W-:Y:S01]  /*2a50*/  @!P1 SHF.R.U32.HI R6, RZ, 0x2, R11 ;  /* 0x00000002ff069819 */ /* 0x008fe2000001160b */
[----:B------:R-:W0:Y:S01]  /*2a60*/  SHFL.DOWN PT, R3, R9, 0x8, 0x1f ;  /* 0x09001f0009037f89 */ /* 0x000e2200000e0000 */
[----:B--2---:R-:W-:-:S02]  /*2a70*/  @!P1 LEA R7, R10, R7, 0x18 ;  /* 0x000000070a079211 */ /* 0x004fc400078ec0ff */
        /* <DEDUP_REMOVED lines=19> */
[----:B------:R-:W3:Y:S04]  /*2bb0*/  LDS.128 R12, [UR4+0x30] ;  /* 0x00003004ff0c7984 */ /* 0x000ee80008000c00 */
[----:B------:R-:W4:Y:S01]  /*2bc0*/  LDS.128 R8, [UR4+0x40] ;  /* 0x00004004ff087984 */ /* 0x000f220008000c00 */
[----:B0-----:R-:W-:-:S03]  /*2bd0*/  DADD R16, R4, R16 ;  /* 0x0000000004107229 */ /* 0x001fc60000000010 */
[----:B--2---:R-:W0:Y:S05]  /*2be0*/  LDS.128 R4, [UR4+0x50] ;  /* 0x00005004ff047984 */ /* 0x004e2a0008000c00 */
[----:B------:R-:W-:-:S08]  /*2bf0*/  DADD R16, R16, R18 ;  /* 0x0000000010107229 */ /* 0x000fd00000000012 */
[----:B---3--:R-:W-:-:S08]  /*2c00*/  DADD R12, R16, R12 ;  /* 0x00000000100c7229 */ /* 0x008fd0000000000c */
[----:B------:R-:W-:Y:S02]  /*2c10*/  DADD R2, R12, R14 ;  /* 0x000000000c027229 */ /* 0x000fe4000000000e */
[----:B------:R-:W2:Y:S06]  /*2c20*/  LDS.128 R12, [UR4+0x60] ;  /* 0x00006004ff0c7984 */ /* 0x000eac0008000c00 */
[----:B----4-:R-:W-:-:S08]  /*2c30*/  DADD R2, R2, R8 ;  /* 0x0000000002027229 */ /* 0x010fd00000000008 */
[----:B------:R-:W-:Y:S01]  /*2c40*/  DADD R2, R2, R10 ;  /* 0x0000000002027229 */ /* 0x000fe2000000000a */
[----:B------:R-:W3:Y:S07]  /*2c50*/  LDS.128 R8, [UR4+0x70] ;  /* 0x00007004ff087984 */ /* 0x000eee0008000c00 */
[----:B0-----:R-:W-:-:S08]  /*2c60*/  DADD R2, R2, R4 ;  /* 0x0000000002027229 */ /* 0x001fd00000000004 */
[----:B------:R-:W-:Y:S01]  /*2c70*/  DADD R2, R2, R6 ;  /* 0x0000000002027229 */ /* 0x000fe20000000006 */
[----:B------:R-:W0:Y:S07]  /*2c80*/  LDS.128 R4, [UR4+0x80] ;  /* 0x00008004ff047984 */ /* 0x000e2e0008000c00 */
[----:B--2---:R-:W-:-:S08]  /*2c90*/  DADD R2, R2, R12 ;  /* 0x0000000002027229 */ /* 0x004fd0000000000c */
[----:B------:R-:W-:Y:S01]  /*2ca0*/  DADD R2, R2, R14 ;  /* 0x0000000002027229 */ /* 0x000fe2000000000e */
[----:B------:R-:W2:Y:S07]  /*2cb0*/  LDS.128 R12, [UR4+0x90] ;  /* 0x00009004ff0c7984 */ /* 0x000eae0008000c00 */
[----:B---3--:R-:W-:-:S08]  /*2cc0*/  DADD R2, R2, R8 ;  /* 0x0000000002027229 */ /* 0x008fd00000000008 */
[----:B------:R-:W-:Y:S01]  /*2cd0*/  DADD R2, R2, R10 ;  /* 0x0000000002027229 */ /* 0x000fe2000000000a */
[----:B------:R-:W3:Y:S07]  /*2ce0*/  LDS.128 R8, [UR4+0xa0] ;  /* 0x0000a004ff087984 */ /* 0x000eee0008000c00 */
[----:B0-----:R-:W-:Y:S01]  /*2cf0*/  DADD R2, R2, R4 ;  /* 0x0000000002027229 */ /* 0x001fe20000000004 */
[----:B------:R-:W0:Y:S07]  /*2d00*/  LDS.64 R4, [UR4+0xb0] ;  /* 0x0000b004ff047984 */ /* 0x000e2e0008000a00 */
[----:B------:R-:W-:-:S08]  /*2d10*/  DADD R2, R2, R6 ;  /* 0x0000000002027229 */ /* 0x000fd00000000006 */
[----:B--2---:R-:W-:-:S08]  /*2d20*/  DADD R2, R2, R12 ;  /* 0x0000000002027229 */ /* 0x004fd0000000000c */
[----:B------:R-:W-:-:S08]  /*2d30*/  DADD R2, R2, R14 ;  /* 0x0000000002027229 */ /* 0x000fd0000000000e */
[----:B---3--:R-:W-:-:S08]  /*2d40*/  DADD R2, R2, R8 ;  /* 0x0000000002027229 */ /* 0x008fd00000000008 */
[----:B------:R-:W-:-:S08]  /*2d50*/  DADD R2, R2, R10 ;  /* 0x0000000002027229 */ /* 0x000fd0000000000a */
[----:B0-----:R-:W-:-:S11]  /*2d60*/  DADD R4, R2, R4 ;  /* 0x0000000002047229 */ /* 0x001fd60000000004 */
.L_x_135:
[----:B-1----:R-:W-:Y:S05]  /*2d70*/  BSYNC.RECONVERGENT B0 ;  /* 0x0000000000007941 */ /* 0x002fea0003800200 */
.L_x_119:
[----:B------:R-:W-:Y:S05]  /*2d80*/  @P0 EXIT ;  /* 0x000000000000094d */ /* 0x000fea0003800000 */
[----:B------:R-:W1:Y:S02]  /*2d90*/  LDCU.64 UR4, c[0x0][0x388] ;  /* 0x00007100ff0477ac */ /* 0x000e640008000a00 */
[----:B-1----:R-:W-:-:S06]  /*2da0*/  UIMAD.WIDE.U32 UR4, UR9, 0x8, UR4 ;  /* 0x00000008090478a5 */ /* 0x002fcc000f8e0004 */
[----:B--2---:R-:W-:Y:S02]  /*2db0*/  IMAD.U32 R2, RZ, RZ, UR4 ;  /* 0x00000004ff027e24 */ /* 0x004fe4000f8e00ff */
[----:B------:R-:W-:-:S05]  /*2dc0*/  IMAD.U32 R3, RZ, RZ, UR5 ;  /* 0x00000005ff037e24 */ /* 0x000fca000f8e00ff */
[----:B------:R-:W-:Y:S01]  /*2dd0*/  STG.E.64 desc[UR10][R2.64], R4 ;  /* 0x0000000402007986 */ /* 0x000fe2000c101b0a */
[----:B------:R-:W-:Y:S05]  /*2de0*/  EXIT ;  /* 0x000000000000794d */ /* 0x000fea0003800000 */
.L_x_149:
        /* <DEDUP_REMOVED lines=9> */
.L_x_233:


//--------------------- .text._ZN3cub18CUB_300001_SM_10006detail6reduce28DeviceReduceSingleTileKernelINS2_10policy_hubIdjN4cuda3std3__44plusIdEEE10Policy1000EN6thrust24THRUST_300001_SM_1000_NS6detail15normal_iteratorINSD_10device_ptrIdEEEEPdjS9_ddNS7_10__identityEEEvT0_T1_T2_T3_T4_T6_ --------------------------
	.section	.text._ZN3cub18CUB_300001_SM_10006detail6reduce28DeviceReduceSingleTileKernelINS2_10policy_hubIdjN4cuda3std3__44plusIdEEE10Policy1000EN6thrust24THRUST_300001_SM_1000_NS6detail15normal_iteratorINSD_10device_ptrIdEEEEPdjS9_ddNS7_10__identityEEEvT0_T1_T2_T3_T4_T6_,"ax",@progbits
	.align	128
        .global         _ZN3cub18CUB_300001_SM_10006detail6reduce28DeviceReduceSingleTileKernelINS2_10policy_hubIdjN4cuda3std3__44plusIdEEE10Policy1000EN6thrust24THRUST_300001_SM_1000_NS6detail15normal_iteratorINSD_10device_ptrIdEEEEPdjS9_ddNS7_10__identityEEEvT0_T1_T2_T3_T4_T6_
        .type           _ZN3cub18CUB_300001_SM_10006detail6reduce28DeviceReduceSingleTileKernelINS2_10policy_hubIdjN4cuda3std3__44plusIdEEE10Policy1000EN6thrust24THRUST_300001_SM_1000_NS6detail15normal_iteratorINSD_10device_ptrIdEEEEPdjS9_ddNS7_10__identityEEEvT0_T1_T2_T3_T4_T6_,@function
        .size           _ZN3cub18CUB_300001_SM_10006detail6reduce28DeviceReduceSingleTileKernelINS2_10policy_hubIdjN4cuda3std3__44plusIdEEE10Policy1000EN6thrust24THRUST_300001_SM_1000_NS6detail15normal_iteratorINSD_10device_ptrIdEEEEPdjS9_ddNS7_10__identityEEEvT0_T1_T2_T3_T4_T6_,(.L_x_234 - _ZN3cub18CUB_300001_SM_10006detail6reduce28DeviceReduceSingleTileKernelINS2_10policy_hubIdjN4cuda3std3__44plusIdEEE10Policy1000EN6thrust24THRUST_300001_SM_1000_NS6detail15normal_iteratorINSD_10device_ptrIdEEEEPdjS9_ddNS7_10__identityEEEvT0_T1_T2_T3_T4_T6_)
        .other          _ZN3cub18CUB_300001_SM_10006detail6reduce28DeviceReduceSingleTileKernelINS2_10policy_hubIdjN4cuda3std3__44plusIdEEE10Policy1000EN6thrust24THRUST_300001_SM_1000_NS6detail15normal_iteratorINSD_10device_ptrIdEEEEPdjS9_ddNS7_10__identityEEEvT0_T1_T2_T3_T4_T6_,@"STO_CUDA_ENTRY STV_DEFAULT"
_ZN3cub18CUB_300001_SM_10006detail6reduce28DeviceReduceSingleTileKernelINS2_10policy_hubIdjN4cuda3std3__44plusIdEEE10Policy1000EN6thrust24THRUST_300001_SM_1000_NS6detail15normal_iteratorINSD_10device_ptrIdEEEEPdjS9_ddNS7_10__identityEEEvT0_T1_T2_T3_T4_T6_:
.text._ZN3cub18CUB_300001_SM_10006detail6reduce28DeviceReduceSingleTileKernelINS2_10policy_hubIdjN4cuda3std3__44plusIdEEE10Policy1000EN6thrust24THRUST_300001_SM_1000_NS6detail15normal_iteratorINSD_10device_ptrIdEEEEPdjS9_ddNS7_10__identityEEEvT0_T1_T2_T3_T4_T6_:
        /* <DEDUP_REMOVED lines=13> */
.L_x_150:
[----:B------:R-:W-:Y:S01]  /*00d0*/  ISETP.GT.U32.AND P0, PT, R2, 0x13ff, PT ;  /* 0x000013ff0200780c */ /* 0x000fe20003f04070 */
[----:B------:R-:W-:-:S12]  /*00e0*/  BSSY.RECONVERGENT B0, `(.L_x_151) ;  /* 0x0000280000007945 */ /* 0x000fd80003800200 */
        /* <DEDUP_REMOVED lines=11> */
.L_x_154:
[----:B------:R-:W-:Y:S05]  /*01a0*/  BSYNC.RECONVERGENT B1 ;  /* 0x0000000000017941 */ /* 0x000fea0003800200 */
.L_x_153:
[----:B------:R-:W-:Y:S01]  /*01b0*/  ISETP.GE.U32.AND P0, PT, R41, R2, PT ;  /* 0x000000022900720c */ /* 0x000fe20003f06070 */
[----:B------:R-:W-:-:S12]  /*01c0*/  BSSY.RECONVERGENT B1, `(.L_x_155) ;  /* 0x0000073000017945 */ /* 0x000fd80003800200 */
[----:B------:R-:W-:Y:S05]  /*01d0*/  @P0 BRA `(.L_x_156) ;  /* 0x0000000400c40947 */ /* 0x000fea0003800000 */
[----:B------:R-:W-:Y:S01]  /*01e0*/  LOP3.LUT R5, RZ, R41, RZ, 0x33, !PT ;  /* 0x00000029ff057212 */ /* 0x000fe200078e33ff */
[----:B------:R-:W-:Y:S04]  /*01f0*/  BSSY.RECONVERGENT B2, `(.L_x_157) ;  /* 0x0000034000027945 */ /* 0x000fe80003800200 */
[----:B------:R-:W-:-:S04]  /*0200*/  IMAD.IADD R5, R5, 0x1, R2 ;  /* 0x0000000105057824 */ /* 0x000fc800078e0202 */
[C---:B------:R-:W-:Y:S01]  /*0210*/  IMAD.HI.U32 R40, R5.reuse, -0x33333333, RZ ;  /* 0xcccccccd05287827 */ /* 0x040fe200078e00ff */
[----:B------:R-:W-:-:S04]  /*0220*/  ISETP.GE.U32.AND P1, PT, R5, 0x2580, PT ;  /* 0x000025800500780c */ /* 0x000fc80003f26070 */
[----:B------:R-:W-:-:S04]  /*0230*/  LEA.HI R40, R40, 0x1, RZ, 0x17 ;  /* 0x0000000128287811 */ /* 0x000fc800078fb8ff */
[----:B------:R-:W-:-:S04]  /*0240*/  LOP3.LUT R42, R40, 0xf, RZ, 0xc0, !PT ;  /* 0x0000000f282a7812 */ /* 0x000fc800078ec0ff */
[----:B------:R-:W-:Y:S01]  /*0250*/  ISETP.NE.AND P0, PT, R42, RZ, PT ;  /* 0x000000ff2a00720c */ /* 0x000fe20003f05270 */
[----:B------:R-:W-:-:S12]  /*0260*/  @!P1 BRA `(.L_x_158) ;  /* 0x0000000000b09947 */ /* 0x000fd80003800000 */
[----:B------:R-:W0:Y:S01]  /*0270*/  LDC.64 R4, c[0x0][0x380] ;  /* 0x0000e000ff047b82 */ /* 0x000e220000000a00 */
[----:B------:R-:W-:-:S05]  /*0280*/  LOP3.LUT R0, R40, 0xfffff0, RZ, 0xc0, !PT ;  /* 0x00fffff028007812 */ /* 0x000fca00078ec0ff */
[----:B------:R-:W-:Y:S02]  /*0290*/  IMAD.MOV R0, RZ, RZ, -R0 ;  /* 0x000000ffff007224 */ /* 0x000fe400078e0a00 */
[----:B0-----:R-:W-:-:S03]  /*02a0*/  IMAD.WIDE.U32 R4, R41, 0x8, R4 ;  /* 0x0000000829047825 */ /* 0x001fc600078e0004 */
[----:B------:R-:W-:-:S05]  /*02b0*/  IADD3 R4, P1, PT, R4, 0xa000, RZ ;  /* 0x0000a00004047810 */ /* 0x000fca0007f3e0ff */
[----:B------:R-:W-:-:S08]  /*02c0*/  IMAD.X R5, RZ, RZ, R5, P1 ;  /* 0x000000ffff057224 */ /* 0x000fd000008e0605 */
.L_x_159:
        /* <DEDUP_REMOVED lines=38> */
.L_x_158:
[----:B------:R-:W-:Y:S05]  /*0530*/  BSYNC.RECONVERGENT B2 ;  /* 0x0000000000027941 */ /* 0x000fea0003800200 */
.L_x_157:
[----:B------:R-:W-:Y:S05]  /*0540*/  @!P0 BRA `(.L_x_156) ;  /* 0x0000000000e88947 */ /* 0x000fea0003800000 */
[----:B------:R-:W-:Y:S01]  /*0550*/  ISETP.GE.U32.AND P0, PT, R42, 0x8, PT ;  /* 0x000000082a00780c */ /* 0x000fe20003f06070 */
[----:B------:R-:W-:Y:S01]  /*0560*/  BSSY.RECONVERGENT B2, `(.L_x_160) ;  /* 0x0000017000027945 */ /* 0x000fe20003800200 */
[----:B------:R-:W-:-:S04]  /*0570*/  LOP3.LUT R22, R40, 0x7, RZ, 0xc0, !PT ;  /* 0x0000000728167812 */ /* 0x000fc800078ec0ff */
[----:B------:R-:W-:-:S07]  /*0580*/  ISETP.NE.AND P1, PT, R22, RZ, PT ;  /* 0x000000ff1600720c */ /* 0x000fce0003f25270 */
[----:B------:R-:W-:Y:S06]  /*0590*/  @!P0 BRA `(.L_x_161) ;  /* 0x00000000004c8947 */ /* 0x000fec0003800000 */
[----:B------:R-:W0:Y:S02]  /*05a0*/  LDC.64 R4, c[0x0][0x380] ;  /* 0x0000e000ff047b82 */ /* 0x000e240000000a00 */
[----:B0-----:R-:W-:-:S05]  /*05b0*/  IMAD.WIDE.U32 R20, R41, 0x8, R4 ;  /* 0x0000000829147825 */ /* 0x001fca00078e0004 */
        /* <DEDUP_REMOVED lines=17> */
.L_x_161:
[----:B------:R-:W-:Y:S05]  /*06d0*/  BSYNC.RECONVERGENT B2 ;  /* 0x0000000000027941 */ /* 0x000fea0003800200 */
.L_x_160:
        /* <DEDUP_REMOVED lines=17> */
.L_x_163:
[----:B------:R-:W-:Y:S05]  /*07f0*/  BSYNC.RECONVERGENT B2 ;  /* 0x0000000000027941 */ /* 0x000fea0003800200 */
.L_x_162:
[----:B------:R-:W-:Y:S05]  /*0800*/  @!P1 BRA `(.L_x_156) ;  /* 0x0000000000389947 */ /* 0x000fea0003800000 */
[----:B------:R-:W0:Y:S01]  /*0810*/  LDC.64 R4, c[0x0][0x380] ;  /* 0x0000e000ff047b82 */ /* 0x000e220000000a00 */
[----:B------:R-:W-:Y:S02]  /*0820*/  IMAD.MOV R0, RZ, RZ, -R0 ;  /* 0x000000ffff007224 */ /* 0x000fe400078e0a00 */
[----:B0-----:R-:W-:-:S04]  /*0830*/  IMAD.WIDE.U32 R4, R41, 0x8, R4 ;  /* 0x0000000829047825 */ /* 0x001fc800078e0004 */
[----:B------:R-:W-:Y:S02]  /*0840*/  IMAD.MOV.U32 R6, RZ, RZ, R4 ;  /* 0x000000ffff067224 */ /* 0x000fe400078e0004 */
[----:B------:R-:W-:-:S07]  /*0850*/  IMAD.MOV.U32 R7, RZ, RZ, R5 ;  /* 0x000000ffff077224 */ /* 0x000fce00078e0005 */
.L_x_164:
[----:B------:R-:W-:Y:S02]  /*0860*/  IMAD.MOV.U32 R4, RZ, RZ, R6 ;  /* 0x000000ffff047224 */ /* 0x000fe400078e0006 */
[----:B------:R-:W-:-:S06]  /*0870*/  IMAD.MOV.U32 R5, RZ, RZ, R7 ;  /* 0x000000ffff057224 */ /* 0x000fcc00078e0007 */
[----:B------:R-:W2:Y:S01]  /*0880*/  LDG.E.64 R4, desc[UR6][R4.64] ;  /* 0x0000000604047981 */ /* 0x000ea2000c1e1b00 */
[----:B------:R-:W-:Y:S01]  /*0890*/  VIADD R0, R0, 0x1 ;  /* 0x0000000100007836 */ /* 0x000fe20000000000 */
[----:B------:R-:W-:-:S04]  /*08a0*/  IADD3 R6, P1, PT, R6, 0x1400, RZ ;  /* 0x0000140006067810 */ /* 0x000fc80007f3e0ff */
[----:B------:R-:W-:Y:S01]  /*08b0*/  ISETP.NE.AND P0, PT, R0, RZ, PT ;  /* 0x000000ff0000720c */ /* 0x000fe20003f05270 */
[----:B------:R-:W-:Y:S01]  /*08c0*/  IMAD.X R7, RZ, RZ, R7, P1 ;  /* 0x000000ffff077224 */ /* 0x000fe200008e0607 */
[----:B--2--5:R-:W-:-:S11]  /*08d0*/  DADD R36, R4, R36 ;  /* 0x0000000004247229 */ /* 0x024fd60000000024 */
[----:B------:R-:W-:Y:S05]  /*08e0*/  @P0 BRA `(.L_x_164) ;  /* 0xfffffffc00dc0947 */ /* 0x000fea000383ffff */
.L_x_156:
[----:B------:R-:W-:Y:S05]  /*08f0*/  BSYNC.RECONVERGENT B1 ;  /* 0x0000000000017941 */ /* 0x000fea0003800200 */
.L_x_155:
        /* <DEDUP_REMOVED lines=28> */
[----:B-1----:R-:W-:-:S03]  /*0ac0*/  @!P1 LEA R9, R13, R2, 0x18 ;  /* 0x000000020d099211 */ /* 0x002fc600078ec0ff */
[----:B------:R-:W0:Y:S02]  /*0ad0*/  SHFL.DOWN PT, R5, R11, 0x8, 0x1f ;  /* 0x09001f000b057f89 */ /* 0x000e2400000e0000 */
[----:B0-----:R-:W-:-:S10]  /*0ae0*/  DADD R4, R4, R10 ;  /* 0x0000000004047229 */ /* 0x001fd4000000000a */
[----:B------:R-:W-:Y:S02]  /*0af0*/  FSEL R6, R10, R4, P0 ;  /* 0x000000040a067208 */ /* 0x000fe40000000000 */
[----:B------:R-:W-:Y:S01]  /*0b00*/  FSEL R7, R11, R5, P0 ;  /* 0x000000050b077208 */ /* 0x000fe20000000000 */
[----:B------:R-:W-:Y:S01]  /*0b10*/  @!P1 IMAD.IADD R11, R0, 0x1, R9 ;  /* 0x00000001000b9824 */ /* 0x000fe200078e0209 */
        /* <DEDUP_REMOVED lines=14> */
[----:B------:R-:W2:Y:S04]  /*0c00*/  LDS.128 R16, [UR4+0x30] ;  /* 0x00003004ff107984 */ /* 0x000ea80008000c00 */
[----:B-1----:R-:W1:Y:S01]  /*0c10*/  LDS.128 R4, [UR4+0x40] ;  /* 0x00004004ff047984 */ /* 0x002e620008000c00 */
[----:B0-----:R-:W-:-:S03]  /*0c20*/  DADD R12, R8, R12 ;  /* 0x00000000080c7229 */ /* 0x001fc6000000000c */
[----:B------:R-:W0:Y:S05]  /*0c30*/  LDS.128 R8, [UR4+0x50] ;  /* 0x00005004ff087984 */ /* 0x000e2a0008000c00 */
[----:B------:R-:W-:-:S08]  /*0c40*/  DADD R12, R12, R14 ;  /* 0x000000000c0c7229 */ /* 0x000fd0000000000e */
[----:B--2---:R-:W-:-:S08]  /*0c50*/  DADD R12, R12, R16 ;  /* 0x000000000c0c7229 */ /* 0x004fd00000000010 */
[----:B------:R-:W-:Y:S02]  /*0c60*/  DADD R18, R12, R18 ;  /* 0x000000000c127229 */ /* 0x000fe40000000012 */
[----:B------:R-:W2:Y:S06]  /*0c70*/  LDS.128 R12, [UR4+0x60] ;  /* 0x00006004ff0c7984 */ /* 0x000eac0008000c00 */
[----:B-1----:R-:W-:-:S08]  /*0c80*/  DADD R4, R18, R4 ;  /* 0x0000000012047229 */ /* 0x002fd00000000004 */
[----:B------:R-:W-:Y:S02]  /*0c90*/  DADD R2, R4, R6 ;  /* 0x0000000004027229 */ /* 0x000fe40000000006 */
[----:B------:R-:W1:Y:S06]  /*0ca0*/  LDS.128 R4, [UR4+0x70] ;  /* 0x00007004ff047984 */ /* 0x000e6c0008000c00 */
[----:B0-----:R-:W-:-:S08]  /*0cb0*/  DADD R2, R2, R8 ;  /* 0x0000000002027229 */ /* 0x001fd00000000008 */
[----:B------:R-:W-:Y:S01]  /*0cc0*/  DADD R2, R2, R10 ;  /* 0x0000000002027229 */ /* 0x000fe2000000000a */
[----:B------:R-:W0:Y:S07]  /*0cd0*/  LDS.128 R8, [UR4+0x80] ;  /* 0x00008004ff087984 */ /* 0x000e2e0008000c00 */
[----:B--2---:R-:W-:-:S08]  /*0ce0*/  DADD R2, R2, R12 ;  /* 0x0000000002027229 */ /* 0x004fd0000000000c */
        /* <DEDUP_REMOVED lines=14> */
.L_x_165:
        /* <DEDUP_REMOVED lines=26> */
[----:B0-----:R-:W-:-:S10]  /*0f70*/  DADD R4, R4, R8 ;  /* 0x0000000004047229 */ /* 0x001fd40000000008 */
[----:B------:R-:W-:Y:S02]  /*0f80*/  FSEL R6, R8, R4, P0 ;  /* 0x0000000408067208 */ /* 0x000fe40000000000 */
[----:B------:R-:W-:Y:S01]  /*0f90*/  FSEL R7, R9, R5, P0 ;  /* 0x0000000509077208 */ /* 0x000fe20000000000 */
[----:B------:R-:W0:Y:S01]  /*0fa0*/  @!P1 S2R R8, SR_CgaCtaId ;  /* 0x0000000000089919 */ /* 0x000e220000008800 */
[----:B------:R-:W-:Y:S01]  /*0fb0*/  ISETP.GT.AND P0, PT, R0, R13, PT ;  /* 0x0000000d0000720c */ /* 0x000fe20003f04270 */
[----:B------:R-:W-:Y:S01]  /*0fc0*/  VIADD R0, R12, 0x10 ;  /* 0x000000100c007836 */ /* 0x000fe20000000000 */
[----:B------:R-:W-:Y:S04]  /*0fd0*/  SHFL.DOWN PT, R4, R6, 0x8, R13 ;  /* 0x0900000006047989 */ /* 0x000fe800000e000d */
[----:B------:R-:W1:Y:S02]  /*0fe0*/  SHFL.DOWN PT, R5, R7, 0x8, R13 ;  /* 0x0900000007057989 */ /* 0x000e6400000e000d */
[----:B-1----:R-:W-:-:S10]  /*0ff0*/  DADD R4, R4, R6 ;  /* 0x0000000004047229 */ /* 0x002fd40000000006 */
[----:B------:R-:W-:Y:S02]  /*1000*/  FSEL R10, R6, R4, P0 ;  /* 0x00000004060a7208 */ /* 0x000fe40000000000 */
[----:B------:R-:W-:Y:S02]  /*1010*/  FSEL R11, R7, R5, P0 ;  /* 0x00000005070b7208 */ /* 0x000fe40000000000 */
[----:B------:R-:W-:Y:S01]  /*1020*/  @!P1 MOV R7, 0x400 ;  /* 0x0000040000079802 */ /* 0x000fe20000000f00 */
[----:B------:R-:W-:Y:S01]  /*1030*/  SHFL.DOWN PT, R4, R10, 0x10, R13 ;  /* 0x0a0000000a047989 */ /* 0x000fe200000e000d */
[----:B------:R-:W-:Y:S02]  /*1040*/  ISETP.GT.AND P0, PT, R0, R13, PT ;  /* 0x0000000d0000720c */ /* 0x000fe40003f04270 */
        /* <DEDUP_REMOVED lines=14> */
[----:B------:R-:W-:Y:S01]  /*1130*/  ISETP.GT.U32.AND P1, PT, R2, 0x20, PT ;  /* 0x000000200200780c */ /* 0x000fe20003f24070 */
[----:B-1----:R-:W-:-:S09]  /*1140*/  ULEA UR4, UR5, UR4, 0x18 ;  /* 0x0000000405047291 */ /* 0x002fd2000f8ec0ff */
[----:B------:R-:W1:Y:S04]  /*1150*/  LDS.128 R12, [UR4+0x20] ;  /* 0x00002004ff0c7984 */ /* 0x000e680008000c00 */
[----:B0-----:R-:W0:Y:S01]  /*1160*/  LDS.128 R4, [UR4+0x30] ;  /* 0x00003004ff047984 */ /* 0x001e220008000c00 */
        /* <DEDUP_REMOVED lines=70> */
[----:B------:R-:W0:Y:S01]  /*15d0*/  LDS.64 R4, [UR4+0xb0] ;  /* 0x0000b004ff047984 */ /* 0x000e220008000a00 */
        /* <DEDUP_REMOVED lines=8> */
[----:B------:R-:W-:-:S04]  /*1660*/  ISETP.GT.U32.AND P1, PT, R2, 0x260, PT ;  /* 0x000002600200780c */ /* 0x000fc80003f24070 */
[----:B0-----:R-:W-:-:S10]  /*1670*/  DADD R4, R4, R6 ;  /* 0x0000000004047229 */ /* 0x001fd40000000006 */
[----:B------:R-:W-:Y:S02]  /*1680*/  FSEL R8, R4, R6, P1 ;  /* 0x0000000604087208 */ /* 0x000fe40000800000 */
[----:B------:R-:W-:Y:S01]  /*1690*/  FSEL R9, R5, R7, P1 ;  /* 0x0000000705097208 */ /* 0x000fe20000800000 */
[----:B------:R-:W-:Y:S06]  /*16a0*/  BRA `(.L_x_166) ;  /* 0x00000010008c7947 */ /* 0x000fec0003800000 */
.L_x_152:
[----:B------:R-:W0:Y:S01]  /*16b0*/  S2R R0, SR_TID.X ;  /* 0x0000000000007919 */ /* 0x000e220000002100 */
[----:B------:R-:W1:Y:S02]  /*16c0*/  LDCU.64 UR4, c[0x0][0x380] ;  /* 0x00007000ff0477ac */ /* 0x000e640008000a00 */
[----:B-1----:R-:W-:Y:S02]  /*16d0*/  IMAD.U32 R6, RZ, RZ, UR4 ;  /* 0x00000004ff067e24 */ /* 0x002fe4000f8e00ff */
[----:B------:R-:W-:Y:S02]  /*16e0*/  IMAD.U32 R7, RZ, RZ, UR5 ;  /* 0x00000005ff077e24 */ /* 0x000fe4000f8e00ff */
[----:B0-----:R-:W-:-:S05]  /*16f0*/  IMAD.WIDE.U32 R20, R0, 0x8, R6 ;  /* 0x0000000800147825 */ /* 0x001fca00078e0006 */
        /* <DEDUP_REMOVED lines=8> */
[----:B------:R-:W-:Y:S01]  /*1780*/  VIADD R3, R2, 0xffffec00 ;  /* 0xffffec0002037836 */ /* 0x000fe20000000000 */
[----:B------:R-:W-:-:S04]  /*1790*/  UMOV UR4, 0x1400 ;  /* 0x0000140000047882 */ /* 0x000fc80000000000 */
[----:B------:R-:W-:Y:S01]  /*17a0*/  ISETP.GE.U32.AND P0, PT, R3, 0x1400, PT ;  /* 0x000014000300780c */ /* 0x000fe20003f06070 */
        /* <DEDUP_REMOVED lines=8> */
[----:B------:R-:W0:Y:S01]  /*1830*/  LDC R2, c[0x0][0x390] ;  /* 0x0000e400ff027b82 */ /* 0x000e220000000800 */
[----:B------:R-:W-:-:S07]  /*1840*/  UMOV UR4, 0x1400 ;  /* 0x0000140000047882 */ /* 0x000fce0000000000 */
[----:B------:R-:W1:Y:S02]  /*1850*/  LDC.64 R6, c[0x0][0x380] ;  /* 0x0000e000ff067b82 */ /* 0x000e640000000a00 */
.L_x_169:
[----:B------:R-:W-:-:S04]  /*1860*/  VIADD R9, R0, UR4 ;  /* 0x0000000400097c36 */ /* 0x000fc80008000000 */
[----:B-1----:R-:W-:-:S05]  /*1870*/  IMAD.WIDE.U32 R8, R9, 0x8, R6 ;  /* 0x0000000809087825 */ /* 0x002fca00078e0006 */
        /* <DEDUP_REMOVED lines=8> */
[----:B--2---:R-:W-:-:S08]  /*1900*/  DADD R10, R10, R38 ;  /* 0x000000000a0a7229 */ /* 0x004fd00000000026 */
[----:B---3--:R-:W-:Y:S01]  /*1910*/  DADD R10, R12, R10 ;  /* 0x000000000c0a7229 */ /* 0x008fe2000000000a */
[----:B0-----:R-:W-:-:S05]  /*1920*/  VIADD R12, R2, -UR4 ;  /* 0x80000004020c7c36 */ /* 0x001fca0008000000 */
[----:B------:R-:W-:Y:S02]  /*1930*/  ISETP.GE.U32.AND P0, PT, R12, 0x1400, PT ;  /* 0x000014000c00780c */ /* 0x000fe40003f06070 */
[----:B----4-:R-:W-:-:S08]  /*1940*/  DADD R10, R14, R10 ;  /* 0x000000000e0a7229 */ /* 0x010fd0000000000a */
[----:B-----5:R-:W-:-:S08]  /*1950*/  DADD R10, R16, R10 ;  /* 0x00000000100a7229 */ /* 0x020fd0000000000a */
[----:B------:R-:W-:-:S08]  /*1960*/  DADD R10, R18, R10 ;  /* 0x00000000120a7229 */ /* 0x000fd0000000000a */
[----:B------:R-:W-:-:S08]  /*1970*/  DADD R10, R20, R10 ;  /* 0x00000000140a7229 */ /* 0x000fd0000000000a */
[----:B------:R-:W-:-:S08]  /*1980*/  DADD R10, R22, R10 ;  /* 0x00000000160a7229 */ /* 0x000fd0000000000a */
[----:B------:R-:W-:Y:S01]  /*1990*/  DADD R38, R4, R10 ;  /* 0x0000000004267229 */ /* 0x000fe2000000000a */
[----:B------:R-:W-:Y:S10]  /*19a0*/  @!P0 BRA `(.L_x_168) ;  /* 0x0000000800a48947 */ /* 0x000ff40003800000 */
[----:B------:R-:W-:-:S06]  /*19b0*/  UIADD3 UR4, UPT, UPT, UR4, 0x1400, URZ ;  /* 0x0000140004047890 */ /* 0x000fcc000fffe0ff */
[----:B------:R-:W-:-:S13]  /*19c0*/  ISETP.LT.U32.AND P0, PT, R3, UR4, PT ;  /* 0x0000000403007c0c */ /* 0x000fda000bf01070 */
[----:B------:R-:W-:Y:S05]  /*19d0*/  @!P0 BRA `(.L_x_169) ;  /* 0xfffffffc00a08947 */ /* 0x000fea000383ffff */
.L_x_167:
[----:B------:R-:W-:Y:S01]  /*19e0*/  VIADD R3, R2, -UR4 ;  /* 0x8000000402037c36 */ /* 0x000fe20008000000 */
[----:B------:R-:W-:Y:S04]  /*19f0*/  BSSY.RECONVERGENT B1, `(.L_x_168) ;  /* 0x00000a4000017945 */ /* 0x000fe80003800200 */
[----:B------:R-:W-:-:S04]  /*1a00*/  ISETP.GE.AND P0, PT, R0, R3, PT ;  /* 0x000000030000720c */ /* 0x000fc80003f06270 */
[----:B------:R-:W-:-:S13]  /*1a10*/  ISETP.LE.U32.OR P0, PT, R2, UR4, P0 ;  /* 0x0000000402007c0c */ /* 0x000fda0008703470 */
[----:B------:R-:W-:Y:S05]  /*1a20*/  @P0 BRA `(.L_x_170) ;  /* 0x0000000800800947 */ /* 0x000fea0003800000 */
[----:B------:R-:W-:Y:S01]  /*1a30*/  LOP3.LUT R3, RZ, R0, RZ, 0x33, !PT ;  /* 0x00000000ff037212 */ /* 0x000fe200078e33ff */
[----:B------:R-:W-:Y:S03]  /*1a40*/  BSSY.RECONVERGENT B2, `(.L_x_171) ;  /* 0x0000053000027945 */ /* 0x000fe60003800200 */
[----:B------:R-:W-:-:S04]  /*1a50*/  IADD3 R3, PT, PT, R2, -UR4, R3 ;  /* 0x8000000402037c10 */ /* 0x000fc8000fffe003 */
[C---:B------:R-:W-:Y:S01]  /*1a60*/  ISETP.GE.U32.AND P0, PT, R3.reuse, 0x2580, PT ;  /* 0x000025800300780c */ /* 0x040fe20003f06070 */
[----:B------:R-:W-:-:S05]  /*1a70*/  IMAD.HI.U32 R2, R3, -0x33333333, RZ ;  /* 0xcccccccd03027827 */ /* 0x000fca00078e00ff */
[----:B------:R-:W-:Y:S01]  /*1a80*/  LEA.HI R3, R2, 0x1, RZ, 0x17 ;  /* 0x0000000102037811 */ /* 0x000fe200078fb8ff */
[----:B------:R-:W-:-:S03]  /*1a90*/  IMAD.MOV.U32 R2, RZ, RZ, R0 ;  /* 0x000000ffff027224 */ /* 0x000fc600078e0000 */
[----:B------:R-:W-:-:S03]  /*1aa0*/  LOP3.LUT R4, R3, 0xf, RZ, 0xc0, !PT ;  /* 0x0000000f03047812 */ /* 0x000fc600078ec0ff */
[----:B------:R-:W-:Y:S05]  /*1ab0*/  @!P0 BRA `(.L_x_172) ;  /* 0x00000004002c8947 */ /* 0x000fea0003800000 */
[----:B------:R-:W-:Y:S01]  /*1ac0*/  LOP3.LUT R42, R3, 0xfffff0, RZ, 0xc0, !PT ;  /* 0x00fffff0032a7812 */ /* 0x000fe200078ec0ff */
[----:B------:R-:W-:Y:S01]  /*1ad0*/  BSSY.RECONVERGENT B3, `(.L_x_173) ;  /* 0x0000048000037945 */ /* 0x000fe20003800200 */
[C---:B------:R-:W-:Y:S01]  /*1ae0*/  LOP3.LUT R2, R0.reuse, 0x1400, RZ, 0xfc, !PT ;  /* 0x0000140000027812 */ /* 0x040fe200078efcff */
[----:B------:R-:W-:Y:S02]  /*1af0*/  VIADD R5, R0, UR4 ;  /* 0x0000000400057c36 */ /* 0x000fe40008000000 */
[----:B------:R-:W-:-:S07]  /*1b00*/  IMAD.MOV R42, RZ, RZ, -R42 ;  /* 0x000000ffff2a7224 */ /* 0x000fce00078e0a2a */
.L_x_174:
        /* <DEDUP_REMOVED lines=68> */
[----:B------:R-:W-:Y:S05]  /*1f50*/  BSYNC.RECONVERGENT B3 ;  /* 0x0000000000037941 */ /* 0x000fea0003800200 */
.L_x_173:
[----:B------:R-:W-:-:S07]  /*1f60*/  VIADD R2, R2, 0xffffec00 ;  /* 0xffffec0002027836 */ /* 0x000fce0000000000 */
.L_x_172:
[----:B------:R-:W-:Y:S05]  /*1f70*/  BSYNC.RECONVERGENT B2 ;  /* 0x0000000000027941 */ /* 0x000fea0003800200 */
.L_x_171:
        /* <DEDUP_REMOVED lines=40> */
.L_x_176:
[----:B------:R-:W-:Y:S05]  /*2200*/  BSYNC.RECONVERGENT B2 ;  /* 0x0000000000027941 */ /* 0x000fea0003800200 */
.L_x_175:
        /* <DEDUP_REMOVED lines=23> */
.L_x_178:
[----:B------:R-:W-:Y:S05]  /*2380*/  BSYNC.RECONVERGENT B2 ;  /* 0x0000000000027941 */ /* 0x000fea0003800200 */
.L_x_177:
[----:B------:R-:W-:Y:S05]  /*2390*/  @!P1 BRA `(.L_x_170) ;  /* 0x0000000000249947 */ /* 0x000fea0003800000 */
[----:B------:R-:W-:Y:S02]  /*23a0*/  VIADD R5, R2, UR4 ;  /* 0x0000000402057c36 */ /* 0x000fe40008000000 */
[----:B------:R-:W-:-:S07]  /*23b0*/  IMAD.MOV R4, RZ, RZ, -R3 ;  /* 0x000000ffff047224 */ /* 0x000fce00078e0a03 */
.L_x_179:
[----:B------:R-:W-:-:S06]  /*23c0*/  IMAD.WIDE.U32 R2, R5, 0x8, R6 ;  /* 0x0000000805027825 */ /* 0x000fcc00078e0006 */
[----:B------:R-:W2:Y:S01]  /*23d0*/  LDG.E.64 R2, desc[UR6][R2.64] ;  /* 0x0000000602027981 */ /* 0x000ea2000c1e1b00 */
[----:B------:R-:W-:Y:S02]  /*23e0*/  VIADD R4, R4, 0x1 ;  /* 0x0000000104047836 */ /* 0x000fe40000000000 */
[----:B------:R-:W-:-:S03]  /*23f0*/  VIADD R5, R5, 0x280 ;  /* 0x0000028005057836 */ /* 0x000fc60000000000 */
[----:B------:R-:W-:Y:S01]  /*2400*/  ISETP.NE.AND P0, PT, R4, RZ, PT ;  /* 0x000000ff0400720c */ /* 0x000fe20003f05270 */
[----:B--2---:R-:W-:-:S12]  /*2410*/  DADD R38, R2, R38 ;  /* 0x0000000002267229 */ /* 0x004fd80000000026 */
[----:B------:R-:W-:Y:S05]  /*2420*/  @P0 BRA `(.L_x_179) ;  /* 0xfffffffc00e40947 */ /* 0x000fea000383ffff */
.L_x_170:
[----:B------:R-:W-:Y:S05]  /*2430*/  BSYNC.RECONVERGENT B1 ;  /* 0x0000000000017941 */ /* 0x000fea0003800200 */
.L_x_168:
        /* <DEDUP_REMOVED lines=49> */
[----:B------:R-:W0:Y:S05]  /*2750*/  LDS.128 R8, [UR4+0x50] ;  /* 0x00005004ff087984 */ /* 0x000e2a0008000c00 */
[----:B------:R-:W-:-:S08]  /*2760*/  DADD R12, R12, R14 ;  /* 0x000000000c0c7229 */ /* 0x000fd0000000000e */
[----:B-1----:R-:W-:-:S08]  /*2770*/  DADD R12, R12, R16 ;  /* 0x000000000c0c7229 */ /* 0x002fd00000000010 */
[----:B------:R-:W-:Y:S02]  /*2780*/  DADD R18, R12, R18 ;  /* 0x000000000c127229 */ /* 0x000fe40000000012 */
[----:B------:R-:W1:Y:S06]  /*2790*/  LDS.128 R12, [UR4+0x60] ;  /* 0x00006004ff0c7984 */ /* 0x000e6c0008000c00 */
        /* <DEDUP_REMOVED lines=12> */
[----:B0-----:R-:W-:Y:S01]  /*2860*/  DADD R2, R2, R8 ;  /* 0x0000000002027229 */ /* 0x001fe20000000008 */
[----:B------:R-:W0:Y:S07]  /*2870*/  LDS.64 R8, [UR4+0xb0] ;  /* 0x0000b004ff087984 */ /* 0x000e2e0008000a00 */
[----:B------:R-:W-:-:S08]  /*2880*/  DADD R2, R2, R10 ;  /* 0x0000000002027229 */ /* 0x000fd0000000000a */
[----:B-1----:R-:W-:-:S08]  /*2890*/  DADD R2, R2, R12 ;  /* 0x0000000002027229 */ /* 0x002fd0000000000c */
[----:B------:R-:W-:-:S08]  /*28a0*/  DADD R2, R2, R14 ;  /* 0x0000000002027229 */ /* 0x000fd0000000000e */
[----:B--2---:R-:W-:-:S08]  /*28b0*/  DADD R2, R2, R4 ;  /* 0x0000000002027229 */ /* 0x004fd00000000004 */
[----:B------:R-:W-:-:S08]  /*28c0*/  DADD R2, R2, R6 ;  /* 0x0000000002027229 */ /* 0x000fd00000000006 */
[----:B0-----:R-:W-:-:S11]  /*28d0*/  DADD R8, R2, R8 ;  /* 0x0000000002087229 */ /* 0x001fd60000000008 */
.L_x_166:
[----:B------:R-:W-:Y:S05]  /*28e0*/  BSYNC.RECONVERGENT B0 ;  /* 0x0000000000007941 */ /* 0x000fea0003800200 */
.L_x_151:
[----:B------:R-:W-:Y:S05]  /*28f0*/  @P0 EXIT ;  /* 0x000000000000094d */ /* 0x000fea0003800000 */
[----:B------:R-:W0:Y:S01]  /*2900*/  LDCU.64 UR4, c[0x0][0x398] ;  /* 0x00007300ff0477ac */ /* 0x000e220008000a00 */
[----:B--2---:R-:W2:Y:S01]  /*2910*/  LDC.64 R2, c[0x0][0x388] ;  /* 0x0000e200ff027b82 */ /* 0x004ea20000000a00 */
[----:B0-----:R-:W-:-:S07]  /*2920*/  DADD R8, R8, UR4 ;  /* 0x0000000408087e29 */ /* 0x001fce0008000000 */
[----:B--2---:R-:W-:Y:S01]  /*2930*/  STG.E.64 desc[UR6][R2.64], R8 ;  /* 0x0000000802007986 */ /* 0x004fe2000c101b06 */
[----:B------:R-:W-:Y:S05]  /*2940*/  EXIT ;  /* 0x000000000000794d */ /* 0x000fea0003800000 */
.L_x_180:
        /* <DEDUP_REMOVED lines=11> */
.L_x_234:


//--------------------- .text._ZN3cub18CUB_300001_SM_10006detail9transform16transform_kernelINS2_10policy_hubILb1EN4cuda3std3__45tupleIJN6thrust24THRUST_300001_SM_1000_NS6detail15normal_iteratorINSA_10device_ptrIdEEEEEEEE10policy1000ElNSB_10functional5actorINSJ_9compositeIJNSJ_16operator_adaptorINS7_5minusIvEEEENSK_INSJ_8argumentILj0EEEEENSK_INSJ_5valueIdEEEEEEEEESF_JPdEEEvT0_iT1_T2_DpNS2_10kernel_argIT3_EE --------------------------
	.section	.text._ZN3cub18CUB_300001_SM_10006detail9transform16transform_kernelINS2_10policy_hubILb1EN4cuda3std3__45tupleIJN6thrust24THRUST_300001_SM_1000_NS6detail15normal_iteratorINSA_10device_ptrIdEEEEEEEE10policy1000ElNSB_10functional5actorINSJ_9compositeIJNSJ_16operator_adaptorINS7_5minusIvEEEENSK_INSJ_8argumentILj0EEEEENSK_INSJ_5valueIdEEEEEEEEESF_JPdEEEvT0_iT1_T2_DpNS2_10kernel_argIT3_EE,"ax",@progbits
	.align	128
        .global         _ZN3cub18CUB_300001_SM_10006detail9transform16transform_kernelINS2_10policy_hubILb1EN4cuda3std3__45tupleIJN6thrust24THRUST_300001_SM_1000_NS6detail15normal_iteratorINSA_10device_ptrIdEEEEEEEE10policy1000ElNSB_10functional5actorINSJ_9compositeIJNSJ_16operator_adaptorINS7_5minusIvEEEENSK_INSJ_8argumentILj0EEEEENSK_INSJ_5valueIdEEEEEEEEESF_JPdEEEvT0_iT1_T2_DpNS2_10kernel_argIT3_EE
        .type           _ZN3cub18CUB_300001_SM_10006detail9transform16transform_kernelINS2_10policy_hubILb1EN4cuda3std3__45tupleIJN6thrust24THRUST_300001_SM_1000_NS6detail15normal_iteratorINSA_10device_ptrIdEEEEEEEE10policy1000ElNSB_10functional5actorINSJ_9compositeIJNSJ_16operator_adaptorINS7_5minusIvEEEENSK_INSJ_8argumentILj0EEEEENSK_INSJ_5valueIdEEEEEEEEESF_JPdEEEvT0_iT1_T2_DpNS2_10kernel_argIT3_EE,@function
        .size           _ZN3cub18CUB_300001_SM_10006detail9transform16transform_kernelINS2_10policy_hubILb1EN4cuda3std3__45tupleIJN6thrust24THRUST_300001_SM_1000_NS6detail15normal_iteratorINSA_10device_ptrIdEEEEEEEE10policy1000ElNSB_10functional5actorINSJ_9compositeIJNSJ_16operator_adaptorINS7_5minusIvEEEENSK_INSJ_8argumentILj0EEEEENSK_INSJ_5valueIdEEEEEEEEESF_JPdEEEvT0_iT1_T2_DpNS2_10kernel_argIT3_EE,(.L_x_235 - _ZN3cub18CUB_300001_SM_10006detail9transform16transform_kernelINS2_10policy_hubILb1EN4cuda3std3__45tupleIJN6thrust24THRUST_300001_SM_1000_NS6detail15normal_iteratorINSA_10device_ptrIdEEEEEEEE10policy1000ElNSB_10functional5actorINSJ_9compositeIJNSJ_16operator_adaptorINS7_5minusIvEEEENSK_INSJ_8argumentILj0EEEEENSK_INSJ_5valueIdEEEEEEEEESF_JPdEEEvT0_iT1_T2_DpNS2_10kernel_argIT3_EE)
        .other          _ZN3cub18CUB_300001_SM_10006detail9transform16transform_kernelINS2_10policy_hubILb1EN4cuda3std3__45tupleIJN6thrust24THRUST_300001_SM_1000_NS6detail15normal_iteratorINSA_10device_ptrIdEEEEEEEE10policy1000ElNSB_10functional5actorINSJ_9compositeIJNSJ_16operator_adaptorINS7_5minusIvEEEENSK_INSJ_8argumentILj0EEEEENSK_INSJ_5valueIdEEEEEEEEESF_JPdEEEvT0_iT1_T2_DpNS2_10kernel_argIT3_EE,@"STO_CUDA_ENTRY STV_DEFAULT"
_ZN3cub18CUB_300001_SM_10006detail9transform16transform_kernelINS2_10policy_hubILb1EN4cuda3std3__45tupleIJN6thrust24THRUST_300001_SM_1000_NS6detail15normal_iteratorINSA_10device_ptrIdEEEEEEEE10policy1000ElNSB_10functional5actorINSJ_9compositeIJNSJ_16operator_adaptorINS7_5minusIvEEEENSK_INSJ_8argumentILj0EEEEENSK_INSJ_5valueIdEEEEEEEEESF_JPdEEEvT0_iT1_T2_DpNS2_10kernel_argIT3_EE:
.text._ZN3cub18CUB_300001_SM_10006detail9transform16transform_kernelINS2_10policy_hubILb1EN4cuda3std3__45tupleIJN6thrust24THRUST_300001_SM_1000_NS6detail15normal_iteratorINSA_10device_ptrIdEEEEEEEE10policy1000ElNSB_10functional5actorINSJ_9compositeIJNSJ_16operator_adaptorINS7_5minusIvEEEENSK_INSJ_8argumentILj0EEEEENSK_INSJ_5valueIdEEEEEEEEESF_JPdEEEvT0_iT1_T2_DpNS2_10kernel_argIT3_EE:
[----:B------:R-:W-:Y:S08]  /*0000*/  LDC R1, c[0x0][0x37c] ;  /* 0x0000df00ff017b82 */ /* 0x000ff00000000800 */
[----:B------:R-:W0:Y:S01]  /*0010*/  LDC R0, c[0x0][0x388] ;  /* 0x0000e200ff007b82 */ /* 0x000e220000000800 */
[----:B------:R-:W1:Y:S01]  /*0020*/  LDCU.64 UR6, c[0x0][0x380] ;  /* 0x00007000ff0677ac */ /* 0x000e620008000a00 */
[----:B------:R-:W2:Y:S01]  /*0030*/  S2R R7, SR_TID.X ;  /* 0x0000000000077919 */ /* 0x000ea20000002100 */
[----:B------:R-:W-:Y:S05]  /*0040*/  BSSY.RECONVERGENT B0, `(.L_x_181) ;  /* 0x000001a000007945 */ /* 0x000fea0003800200 */
[----:B------:R-:W3:Y:S01]  /*0050*/  S2UR UR4, SR_CTAID.X ;  /* 0x00000000000479c3 */ /* 0x000ee20000002500 */
[----:B0-----:R-:W-:-:S05]  /*0060*/  IMAD.SHL.U32 R5, R0, 0x80, RZ ;  /* 0x0000008000057824 */ /* 0x001fca00078e00ff */
[----:B------:R-:W-:Y:S01]  /*0070*/  SHF.R.S32.HI R4, RZ, 0x1f, R5 ;  /* 0x0000001fff047819 */ /* 0x000fe20000011405 */
[----:B---3--:R-:W-:-:S04]  /*0080*/  IMAD.WIDE.U32 R2, R5, UR4, RZ ;  /* 0x0000000405027c25 */ /* 0x008fc8000f8e00ff */
[----:B------:R-:W-:Y:S01]  /*0090*/  IMAD R13, R4, UR4, RZ ;  /* 0x00000004040d7c24 */ /* 0x000fe2000f8e02ff */
[----:B-1----:R-:W-:Y:S01]  /*00a0*/  IADD3 R6, P1, PT, -R2, UR6, RZ ;  /* 0x0000000602067c10 */ /* 0x002fe2000ff3e1ff */
[----:B--2---:R-:W-:Y:S02]  /*00b0*/  IMAD.SHL.U32 R11, R7, 0x80, RZ ;  /* 0x00000080070b7824 */ /* 0x004fe400078e00ff */
[----:B------:R-:W-:Y:S01]  /*00c0*/  IMAD.IADD R13, R3, 0x1, R13 ;  /* 0x00000001030d7824 */ /* 0x000fe200078e020d */
[----:B------:R-:W-:-:S04]  /*00d0*/  ISETP.LT.U32.AND P0, PT, R6, R5, PT ;  /* 0x000000050600720c */ /* 0x000fc80003f01070 */
[----:B------:R-:W-:-:S04]  /*00e0*/  IADD3.X R9, PT, PT, ~R13, UR7, RZ, P1, !PT ;  /* 0x000000070d097c10 */ /* 0x000fc80008ffe5ff */
[----:B------:R-:W-:-:S04]  /*00f0*/  ISETP.LT.AND.EX P0, PT, R9, R4, PT, P0 ;  /* 0x000000040900720c */ /* 0x000fc80003f01300 */
[----:B------:R-:W-:-:S05]  /*0100*/  SEL R6, R6, R5, P0 ;  /* 0x0000000506067207 */ /* 0x000fca0000000000 */
[----:B------:R-:W-:-:S05]  /*0110*/  IMAD.SHL.U32 R4, R6, 0x8, RZ ;  /* 0x0000000806047824 */ /* 0x000fca00078e00ff */
[----:B------:R-:W-:-:S13]  /*0120*/  ISETP.GE.AND P0, PT, R11, R4, PT ;  /* 0x000000040b00720c */ /* 0x000fda0003f06270 */
[----:B------:R-:W-:Y:S05]  /*0130*/  @P0 BRA `(.L_x_182) ;  /* 0x0000000000280947 */ /* 0x000fea0003800000 */
[----:B------:R-:W0:Y:S02]  /*0140*/  LDC.64 R8, c[0x0][0x3a8] ;  /* 0x0000ea00ff087b82 */ /* 0x000e240000000a00 */
[----:B0-----:R-:W-:-:S04]  /*0150*/  LEA R8, P0, R2, R8, 0x3 ;  /* 0x0000000802087211 */ /* 0x001fc800078018ff */
[----:B------:R-:W-:-:S03]  /*0160*/  LEA.HI.X R9, R2, R9, R13, 0x3, P0 ;  /* 0x0000000902097211 */ /* 0x000fc600000f1c0d */
[----:B------:R-:W-:-:S07]  /*0170*/  IMAD.WIDE.U32 R8, R7, 0x80, R8 ;  /* 0x0000008007087825 */ /* 0x000fce00078e0008 */
.L_x_183:
[----:B------:R-:W-:Y:S01]  /*0180*/  VIADD R11, R11, 0x4000 ;  /* 0x000040000b0b7836 */ /* 0x000fe20000000000 */
[----:B------:R0:W-:Y:S04]  /*0190*/  CCTL.E.PF2 [R8] ;  /* 0x000000000800798f */ /* 0x0001e80000800100 */
[----:B------:R-:W-:Y:S02]  /*01a0*/  ISETP.GE.AND P0, PT, R11, R4, PT ;  /* 0x000000040b00720c */ /* 0x000fe40003f06270 */
[----:B0-----:R-:W-:-:S05]  /*01b0*/  IADD3 R8, P1, PT, R8, 0x4000, RZ ;  /* 0x0000400008087810 */ /* 0x001fca0007f3e0ff */
[----:B------:R-:W-:-:S06]  /*01c0*/  IMAD.X R9, RZ, RZ, R9, P1 ;  /* 0x000000ffff097224 */ /* 0x000fcc00008e0609 */
[----:B------:R-:W-:Y:S05]  /*01d0*/  @!P0 BRA `(.L_x_183) ;  /* 0xfffffffc00e88947 */ /* 0x000fea000383ffff */
.L_x_182:
[----:B------:R-:W-:Y:S05]  /*01e0*/  BSYNC.RECONVERGENT B0 ;  /* 0x0000000000007941 */ /* 0x000fea0003800200 */
.L_x_181:
[----:B------:R-:W0:Y:S01]  /*01f0*/  LDCU.128 UR8, c[0x0][0x3a0] ;  /* 0x00007400ff0877ac */ /* 0x000e220008000c00 */
[----:B------:R-:W-:Y:S02]  /*0200*/  ISETP.NE.AND P0, PT, R5, R6, PT ;  /* 0x000000060500720c */ /* 0x000fe40003f05270 */
[C---:B------:R-:W-:Y:S01]  /*0210*/  SHF.L.U32 R3, R2.reuse, 0x3, RZ ;  /* 0x0000000302037819 */ /* 0x040fe200000006ff */
[----:B------:R-:W1:Y:S01]  /*0220*/  LDCU.64 UR4, c[0x0][0x358] ;  /* 0x00006b00ff0477ac */ /* 0x000e620008000a00 */
[----:B------:R-:W-:Y:S02]  /*0230*/  SHF.L.U64.HI R8, R2, 0x3, R13 ;  /* 0x0000000302087819 */ /* 0x000fe4000001020d */
[C---:B0-----:R-:W-:Y:S02]  /*0240*/  IADD3 R4, P1, PT, R3.reuse, UR10, RZ ;  /* 0x0000000a03047c10 */ /* 0x041fe4000ff3e0ff */
[----:B------:R-:W-:Y:S02]  /*0250*/  IADD3 R2, P2, PT, R3, UR8, RZ ;  /* 0x0000000803027c10 */ /* 0x000fe4000ff5e0ff */
[----:B------:R-:W-:-:S02]  /*0260*/  IADD3.X R5, PT, PT, R8, UR11, RZ, P1, !PT ;  /* 0x0000000b08057c10 */ /* 0x000fc40008ffe4ff */
[----:B------:R-:W-:Y:S01]  /*0270*/  IADD3.X R3, PT, PT, R8, UR9, RZ, P2, !PT ;  /* 0x0000000908037c10 */ /* 0x000fe200097fe4ff */
[----:B-1----:R-:W-:Y:S08]  /*0280*/  @!P0 BRA `(.L_x_184) ;  /* 0x0000000c00008947 */ /* 0x002ff00003800000 */
[----:B------:R-:W-:-:S13]  /*0290*/  ISETP.GE.AND P0, PT, R0, 0x1, PT ;  /* 0x000000010000780c */ /* 0x000fda0003f06270 */
[----:B------:R-:W-:Y:S05]  /*02a0*/  @!P0 EXIT ;  /* 0x000000000000894d */ /* 0x000fea0003800000 */
[C---:B------:R-:W-:Y:S01]  /*02b0*/  ISETP.GE.U32.AND P0, PT, R0.reuse, 0x8, PT ;  /* 0x000000080000780c */ /* 0x040fe20003f06070 */
[----:B------:R-:W-:Y:S01]  /*02c0*/  IMAD.MOV.U32 R12, RZ, RZ, RZ ;  /* 0x000000ffff0c7224 */ /* 0x000fe200078e00ff */
[----:B------:R-:W-:-:S11]  /*02d0*/  LOP3.LUT R16, R0, 0x7, RZ, 0xc0, !PT ;  /* 0x0000000700107812 */ /* 0x000fd600078ec0ff */
[----:B------:R-:W-:Y:S05]  /*02e0*/  @!P0 BRA `(.L_x_185) ;  /* 0x0000000400c48947 */ /* 0x000fea0003800000 */
[----:B------:R-:W-:-:S13]  /*02f0*/  ISETP.GE.AND P0, PT, R7, R6, PT ;  /* 0x000000060700720c */ /* 0x000fda0003f06270 */
[C---:B------:R-:W-:Y:S01]  /*0300*/  @!P0 IMAD.WIDE.U32 R10, R7.reuse, 0x8, R4 ;  /* 0x00000008070a8825 */ /* 0x040fe200078e0004 */
[----:B------:R-:W0:Y:S05]  /*0310*/  @!P0 LDC.64 R12, c[0x0][0x398] ;  /* 0x0000e600ff0c8b82 */ /* 0x000e2a0000000a00 */
[----:B------:R-:W0:Y:S01]  /*0320*/  @!P0 LDG.E.64 R10, desc[UR4][R10.64] ;  /* 0x000000040a0a8981 */ /* 0x000e22000c1e1b00 */
[C---:B------:R-:W-:Y:S02]  /*0330*/  VIADD R17, R7.reuse, 0x80 ;  /* 0x0000008007117836 */ /* 0x040fe40000000000 */
[----:B------:R-:W-:-:S03]  /*0340*/  @!P0 IMAD.WIDE.U32 R14, R7, 0x8, R2 ;  /* 0x00000008070e8825 */ /* 0x000fc600078e0002 */
[C---:B------:R-:W-:Y:S01]  /*0350*/  ISETP.GE.AND P1, PT, R17.reuse, R6, PT ;  /* 0x000000061100720c */ /* 0x040fe20003f26270 */
[----:B------:R-:W-:-:S12]  /*0360*/  IMAD.WIDE R8, R17, 0x8, R4 ;  /* 0x0000000811087825 */ /* 0x000fd800078e0204 */
[----:B------:R-:W1:Y:S01]  /*0370*/  @!P1 LDC.64 R20, c[0x0][0x398] ;  /* 0x0000e600ff149b82 */ /* 0x000e620000000a00 */
[----:B0-----:R-:W-:-:S07]  /*0380*/  @!P0 DADD R12, R10, -R12 ;  /* 0x000000000a0c8229 */ /* 0x001fce000000080c */
[----:B------:R0:W-:Y:S04]  /*0390*/  @!P0 STG.E.64 desc[UR4][R14.64], R12 ;  /* 0x0000000c0e008986 */ /* 0x0001e8000c101b04 */
[----:B------:R-:W1:Y:S01]  /*03a0*/  @!P1 LDG.E.64 R18, desc[UR4][R8.64] ;  /* 0x0000000408129981 */ /* 0x000e62000c1e1b00 */
[----:B------:R-:W-:Y:S02]  /*03b0*/  VIADD R23, R7, 0x100 ;  /* 0x0000010007177836 */ /* 0x000fe40000000000 */
[----:B------:R-:W-:-:S03]  /*03c0*/  IMAD.WIDE R10, R17, 0x8, R2 ;  /* 0x00000008110a7825 */ /* 0x000fc600078e0202 */
[----:B------:R-:W-:-:S13]  /*03d0*/  ISETP.GE.AND P0, PT, R23, R6, PT ;  /* 0x000000061700720c */ /* 0x000fda0003f06270 */
[----:B------:R-:W2:Y:S01]  /*03e0*/  @!P0 LDC.64 R22, c[0x0][0x398] ;  /* 0x0000e600ff168b82 */ /* 0x000ea20000000a00 */
[----:B-1----:R-:W-:-:S07]  /*03f0*/  @!P1 DADD R18, R18, -R20 ;  /* 0x0000000012129229 */ /* 0x002fce0000000814 */
[----:B------:R1:W-:Y:S04]  /*0400*/  @!P1 STG.E.64 desc[UR4][R10.64], R18 ;  /* 0x000000120a009986 */ /* 0x0003e8000c101b04 */
[----:B------:R-:W2:Y:S01]  /*0410*/  @!P0 LDG.E.64 R20, desc[UR4][R8.64+0x400] ;  /* 0x0004000408148981 */ /* 0x000ea2000c1e1b00 */
[----:B------:R-:W-:-:S05]  /*0420*/  VIADD R17, R7, 0x180 ;  /* 0x0000018007117836 */ /* 0x000fca0000000000 */
[----:B------:R-:W-:-:S13]  /*0430*/  ISETP.GE.AND P1, PT, R17, R6, PT ;  /* 0x000000061100720c */ /* 0x000fda0003f26270 */
[----:B0-----:R-:W0:Y:S01]  /*0440*/  @!P1 LDC.64 R14, c[0x0][0x398] ;  /* 0x0000e600ff0e9b82 */ /* 0x001e220000000a00 */
[----:B--2---:R-:W-:-:S07]  /*0450*/  @!P0 DADD R20, R20, -R22 ;  /* 0x0000000014148229 */ /* 0x004fce0000000816 */
[----:B------:R2:W-:Y:S04]  /*0460*/  @!P0 STG.E.64 desc[UR4][R10.64+0x400], R20 ;  /* 0x000400140a008986 */ /* 0x0005e8000c101b04 */
[----:B------:R-:W0:Y:S01]  /*0470*/  @!P1 LDG.E.64 R12, desc[UR4][R8.64+0x800] ;  /* 0x00080004080c9981 */ /* 0x000e22000c1e1b00 */
[----:B------:R-:W-:-:S05]  /*0480*/  VIADD R17, R7, 0x200 ;  /* 0x0000020007117836 */ /* 0x000fca0000000000 */
[----:B------:R-:W-:-:S13]  /*0490*/  ISETP.GE.AND P0, PT, R17, R6, PT ;  /* 0x000000061100720c */ /* 0x000fda0003f06270 */
[----:B-1----:R-:W1:Y:S01]  /*04a0*/  @!P0 LDC.64 R18, c[0x0][0x398] ;  /* 0x0000e600ff128b82 */ /* 0x002e620000000a00 */
[----:B0-----:R-:W-:-:S07]  /*04b0*/  @!P1 DADD R12, R12, -R14 ;  /* 0x000000000c0c9229 */ /* 0x001fce000000080e */
[----:B------:R0:W-:Y:S04]  /*04c0*/  @!P1 STG.E.64 desc[UR4][R10.64+0x800], R12 ;  /* 0x0008000c0a009986 */ /* 0x0001e8000c101b04 */
[----:B------:R-:W1:Y:S01]  /*04d0*/  @!P0 LDG.E.64 R14, desc[UR4][R8.64+0xc00] ;  /* 0x000c0004080e8981 */ /* 0x000e62000c1e1b00 */
[----:B------:R-:W-:-:S04]  /*04e0*/  IADD3 R17, PT, PT, R7, 0x280, RZ ;  /* 0x0000028007117810 */ /* 0x000fc80007ffe0ff */
[----:B------:R-:W-:-:S13]  /*04f0*/  ISETP.GE.AND P1, PT, R17, R6, PT ;  /* 0x000000061100720c */ /* 0x000fda0003f26270 */
[----:B--2---:R-:W2:Y:S01]  /*0500*/  @!P1 LDC.64 R20, c[0x0][0x398] ;  /* 0x0000e600ff149b82 */ /* 0x004ea20000000a00 */
[----:B-1----:R-:W-:-:S07]  /*0510*/  @!P0 DADD R14, R14, -R18 ;  /* 0x000000000e0e8229 */ /* 0x002fce0000000812 */
[----:B------:R1:W-:Y:S04]  /*0520*/  @!P0 STG.E.64 desc[UR4][R10.64+0xc00], R14 ;  /* 0x000c000e0a008986 */ /* 0x0003e8000c101b04 */
[----:B------:R-:W2:Y:S01]  /*0530*/  @!P1 LDG.E.64 R18, desc[UR4][R8.64+0x1000] ;  /* 0x0010000408129981 */ /* 0x000ea2000c1e1b00 */
[----:B------:R-:W-:-:S05]  /*0540*/  VIADD R17, R7, 0x300 ;  /* 0x0000030007117836 */ /* 0x000fca0000000000 */
[----:B------:R-:W-:Y:S01]  /*0550*/  ISETP.GE.AND P0, PT, R17, R6, PT ;  /* 0x000000061100720c */ /* 0x000fe20003f06270 */
[----:B--2---:R-:W-:-:S12]  /*0560*/  @!P1 DADD R18, R18, -R20 ;  /* 0x0000000012129229 */ /* 0x004fd80000000814 */
[----:B------:R-:W1:Y:S01]  /*0570*/  @!P0 LDC.64 R20, c[0x0][0x398] ;  /* 0x0000e600ff148b82 */ /* 0x000e620000000a00 */
[----:B------:R2:W-:Y:S04]  /*0580*/  @!P1 STG.E.64 desc[UR4][R10.64+0x1000], R18 ;  /* 0x001000120a009986 */ /* 0x0005e8000c101b04 */
[----:B0-----:R-:W1:Y:S01]  /*0590*/  @!P0 LDG.E.64 R12, desc[UR4][R8.64+0x1400] ;  /* 0x00140004080c8981 */ /* 0x001e62000c1e1b00 */
[----:B------:R-:W-:-:S05]  /*05a0*/  VIADD R17, R7, 0x380 ;  /* 0x0000038007117836 */ /* 0x000fca0000000000 */
[----:B------:R-:W-:Y:S01]  /*05b0*/  ISETP.GE.AND P1, PT, R17, R6, PT ;  /* 0x000000061100720c */ /* 0x000fe20003f26270 */
[----:B-1----:R-:W-:-:S12]  /*05c0*/  @!P0 DADD R14, R12, -R20 ;  /* 0x000000000c0e8229 */ /* 0x002fd80000000814 */
[----:B------:R-:W0:Y:S01]  /*05d0*/  @!P1 LDC.64 R20, c[0x0][0x398] ;  /* 0x0000e600ff149b82 */ /* 0x000e220000000a00 */
[----:B------:R2:W-:Y:S04]  /*05e0*/  @!P0 STG.E.64 desc[UR4][R10.64+0x1400], R14 ;  /* 0x0014000e0a008986 */ /* 0x0005e8000c101b04 */
[----:B------:R-:W0:Y:S02]  /*05f0*/  @!P1 LDG.E.64 R12, desc[UR4][R8.64+0x1800] ;  /* 0x00180004080c9981 */ /* 0x000e24000c1e1b00 */
[----:B0-----:R-:W-:Y:S01]  /*0600*/  @!P1 DADD R20, R12, -R20 ;  /* 0x000000000c149229 */ /* 0x001fe20000000814 */
[----:B------:R-:W-:-:S04]  /*0610*/  LOP3.LUT R12, R0, 0x7ffffff8, RZ, 0xc0, !PT ;  /* 0x7ffffff8000c7812 */ /* 0x000fc800078ec0ff */
[----:B------:R-:W-:Y:S02]  /*0620*/  ISETP.NE.AND P0, PT, R12, 0x8, PT ;  /* 0x000000080c00780c */ /* 0x000fe40003f05270 */
[----:B------:R2:W-:Y:S11]  /*0630*/  @!P1 STG.E.64 desc[UR4][R10.64+0x1800], R20 ;  /* 0x001800140a009986 */ /* 0x0005f6000c101b04 */
[----:B------:R-:W-:Y:S05]  /*0640*/  @!P0 BRA `(.L_x_185) ;  /* 0x0000000000ec8947 */ /* 0x000fea0003800000 */
[----:B------:R-:W-:Y:S01]  /*0650*/  IMAD.MOV.U32 R0, RZ, RZ, 0x8 ;  /* 0x00000008ff007424 */ /* 0x000fe200078e00ff */
[----:B------:R-:W0:Y:S06]  /*0660*/  LDCU.64 UR6, c[0x0][0x398] ;  /* 0x00007300ff0677ac */ /* 0x000e2c0008000a00 */
.L_x_188:
[----:B------:R-:W-:-:S05]  /*0670*/  IMAD R13, R0, 0x80, R7 ;  /* 0x00000080000d7824 */ /* 0x000fca00078e0207 */
[----:B------:R-:W-:-:S13]  /*0680*/  ISETP.GE.AND P0, PT, R13, R6, PT ;  /* 0x000000060d00720c */ /* 0x000fda0003f06270 */
[C---:B-12---:R-:W-:Y:S01]  /*0690*/  @!P0 IMAD.WIDE.U32 R14, R13.reuse, 0x8, R4 ;  /* 0x000000080d0e8825 */ /* 0x046fe200078e0004 */
[----:B------:R-:W1:Y:S05]  /*06a0*/  @!P0 LDC.64 R20, c[0x0][0x398] ;  /* 0x0000e600ff148b82 */ /* 0x000e6a0000000a00 */
[----:B------:R-:W1:Y:S01]  /*06b0*/  @!P0 LDG.E.64 R14, desc[UR4][R14.64] ;  /* 0x000000040e0e8981 */ /* 0x000e62000c1e1b00 */
[C---:B------:R-:W-:Y:S02]  /*06c0*/  VIADD R25, R13.reuse, 0x80 ;  /* 0x000000800d197836 */ /* 0x040fe40000000000 */
[----:B------:R-:W-:-:S03]  /*06d0*/  @!P0 IMAD.WIDE.U32 R22, R13, 0x8, R2 ;  /* 0x000000080d168825 */ /* 0x000fc600078e0002 */
[C---:B------:R-:W-:Y:S01]  /*06e0*/  ISETP.GE.AND P1, PT, R25.reuse, R6, PT ;  /* 0x000000061900720c */ /* 0x040fe20003f26270 */
[----:B------:R-:W-:-:S12]  /*06f0*/  IMAD.WIDE R10, R25, 0x8, R4 ;  /* 0x00000008190a7825 */ /* 0x000fd800078e0204 */
[----:B------:R-:W2:Y:S01]  /*0700*/  @!P1 LDC.64 R18, c[0x0][0x398] ;  /* 0x0000e600ff129b82 */ /* 0x000ea20000000a00 */
[----:B-1----:R-:W-:-:S07]  /*0710*/  @!P0 DADD R20, R14, -R20 ;  /* 0x000000000e148229 */ /* 0x002fce0000000814 */
[----:B------:R1:W-:Y:S04]  /*0720*/  @!P0 STG.E.64 desc[UR4][R22.64], R20 ;  /* 0x0000001416008986 */ /* 0x0003e8000c101b04 */
[----:B------:R-:W2:Y:S01]  /*0730*/  @!P1 LDG.E.64 R8, desc[UR4][R10.64] ;  /* 0x000000040a089981 */ /* 0x000ea2000c1e1b00 */
[----:B------:R-:W-:-:S04]  /*0740*/  IADD3 R17, PT, PT, R13, 0x100, RZ ;  /* 0x000001000d117810 */ /* 0x000fc80007ffe0ff */
[----:B------:R-:W-:Y:S01]  /*0750*/  ISETP.GE.AND P0, PT, R17, R6, PT ;  /* 0x000000061100720c */ /* 0x000fe20003f06270 */
[----:B--2---:R-:W-:Y:S01]  /*0760*/  @!P1 DADD R18, R8, -R18 ;  /* 0x0000000008129229 */ /* 0x004fe20000000812 */
[----:B------:R-:W-:-:S11]  /*0770*/  IMAD.WIDE R8, R25, 0x8, R2 ;  /* 0x0000000819087825 */ /* 0x000fd600078e0202 */
[----:B------:R-:W2:Y:S01]  /*0780*/  @!P0 LDC.64 R24, c[0x0][0x398] ;  /* 0x0000e600ff188b82 */ /* 0x000ea20000000a00 */
[----:B------:R3:W-:Y:S04]  /*0790*/  @!P1 STG.E.64 desc[UR4][R8.64], R18 ;  /* 0x0000001208009986 */ /* 0x0007e8000c101b04 */
[----:B------:R-:W2:Y:S01]  /*07a0*/  @!P0 LDG.E.64 R14, desc[UR4][R10.64+0x400] ;  /* 0x000400040a0e8981 */ /* 0x000ea2000c1e1b00 */
[----:B------:R-:W-:-:S05]  /*07b0*/  VIADD R17, R13, 0x180 ;  /* 0x000001800d117836 */ /* 0x000fca0000000000 */
[----:B------:R-:W-:-:S13]  /*07c0*/  ISETP.GE.AND P1, PT, R17, R6, PT ;  /* 0x000000061100720c */ /* 0x000fda0003f26270 */
[----:B-1----:R-:W3:Y:S01]  /*07d0*/  @!P1 LDC.64 R22, c[0x0][0x398] ;  /* 0x0000e600ff169b82 */ /* 0x002ee20000000a00 */
[----:B--2---:R-:W-:-:S07]  /*07e0*/  @!P0 DADD R20, R14, -R24 ;  /* 0x000000000e148229 */ /* 0x004fce0000000818 */
[----:B------:R1:W-:Y:S04]  /*07f0*/  @!P0 STG.E.64 desc[UR4][R8.64+0x400], R20 ;  /* 0x0004001408008986 */ /* 0x0003e8000c101b04 */
[----:B------:R-:W3:Y:S01]  /*0800*/  @!P1 LDG.E.64 R14, desc[UR4][R10.64+0x800] ;  /* 0x000800040a0e9981 */ /* 0x000ee2000c1e1b00 */
[----:B------:R-:W-:-:S05]  /*0810*/  VIADD R17, R13, 0x200 ;  /* 0x000002000d117836 */ /* 0x000fca0000000000 */
[----:B------:R-:W-:Y:S01]  /*0820*/  ISETP.GE.AND P0, PT, R17, R6, PT ;  /* 0x000000061100720c */ /* 0x000fe20003f06270 */
[----:B---3--:R-:W-:-:S12]  /*0830*/  @!P1 DADD R18, R14, -R22 ;  /* 0x000000000e129229 */ /* 0x008fd80000000816 */
[----:B------:R-:W1:Y:S01]  /*0840*/  @!P0 LDC.64 R22, c[0x0][0x398] ;  /* 0x0000e600ff168b82 */ /* 0x000e620000000a00 */
[----:B------:R2:W-:Y:S04]  /*0850*/  @!P1 STG.E.64 desc[UR4][R8.64+0x800], R18 ;  /* 0x0008001208009986 */ /* 0x0005e8000c101b04 */
[----:B------:R-:W1:Y:S01]  /*0860*/  @!P0 LDG.E.64 R14, desc[UR4][R10.64+0xc00] ;  /* 0x000c00040a0e8981 */ /* 0x000e62000c1e1b00 */
[----:B------:R-:W-:-:S05]  /*0870*/  VIADD R17, R13, 0x280 ;  /* 0x000002800d117836 */ /* 0x000fca0000000000 */
[----:B------:R-:W-:Y:S01]  /*0880*/  ISETP.GE.AND P1, PT, R17, R6, PT ;  /* 0x000000061100720c */ /* 0x000fe20003f26270 */
[----:B-1----:R-:W-:-:S12]  /*0890*/  @!P0 DADD R20, R14, -R22 ;  /* 0x000000000e148229 */ /* 0x002fd80000000816 */
[----:B------:R-:W2:Y:S01]  /*08a0*/  @!P1 LDC.64 R22, c[0x0][0x398] ;  /* 0x0000e600ff169b82 */ /* 0x000ea20000000a00 */
[----:B------:R1:W-:Y:S04]  /*08b0*/  @!P0 STG.E.64 desc[UR4][R8.64+0xc00], R20 ;  /* 0x000c001408008986 */ /* 0x0003e8000c101b04 */
[----:B------:R-:W2:Y:S01]  /*08c0*/  @!P1 LDG.E.64 R14, desc[UR4][R10.64+0x1000] ;  /* 0x001000040a0e9981 */ /* 0x000ea2000c1e1b00 */
[----:B------:R-:W-:-:S05]  /*08d0*/  VIADD R17, R13, 0x300 ;  /* 0x000003000d117836 */ /* 0x000fca0000000000 */
[----:B------:R-:W-:Y:S01]  /*08e0*/  ISETP.GE.AND P0, PT, R17, R6, PT ;  /* 0x000000061100720c */ /* 0x000fe20003f06270 */
[----:B--2---:R-:W-:-:S12]  /*08f0*/  @!P1 DADD R18, R14, -R22 ;  /* 0x000000000e129229 */ /* 0x004fd80000000816 */
[----:B------:R-:W2:Y:S01]  /*0900*/  @!P0 LDC.64 R22, c[0x0][0x398] ;  /* 0x0000e600ff168b82 */ /* 0x000ea20000000a00 */
[----:B------:R1:W-:Y:S04]  /*0910*/  @!P1 STG.E.64 desc[UR4][R8.64+0x1000], R18 ;  /* 0x0010001208009986 */ /* 0x0003e8000c101b04 */
[----:B------:R-:W2:Y:S01]  /*0920*/  @!P0 LDG.E.64 R14, desc[UR4][R10.64+0x1400] ;  /* 0x001400040a0e8981 */ /* 0x000ea2000c1e1b00 */
[----:B------:R-:W-:Y:S01]  /*0930*/  VIADD R13, R13, 0x380 ;  /* 0x000003800d0d7836 */ /* 0x000fe20000000000 */
[----:B------:R-:W-:Y:S01]  /*0940*/  IADD3 R0, PT, PT, R0, 0x8, RZ ;  /* 0x0000000800007810 */ /* 0x000fe20007ffe0ff */
[----:B------:R-:W-:Y:S03]  /*0950*/  BSSY.RECONVERGENT B0, `(.L_x_186) ;  /* 0x0000009000007945 */ /* 0x000fe60003800200 */
[----:B------:R-:W-:Y:S01]  /*0960*/  ISETP.NE.AND P1, PT, R0, R12, PT ;  /* 0x0000000c0000720c */ /* 0x000fe20003f25270 */
[----:B--2---:R-:W-:-:S07]  /*0970*/  @!P0 DADD R14, R14, -R22 ;  /* 0x000000000e0e8229 */ /* 0x004fce0000000816 */
[----:B------:R1:W-:Y:S01]  /*0980*/  @!P0 STG.E.64 desc[UR4][R8.64+0x1400], R14 ;  /* 0x0014000e08008986 */ /* 0x0003e2000c101b04 */
[----:B------:R-:W-:-:S13]  /*0990*/  ISETP.GE.AND P0, PT, R13, R6, PT ;  /* 0x000000060d00720c */ /* 0x000fda0003f06270 */
[----:B-1----:R-:W-:Y:S05]  /*09a0*/  @P0 BRA `(.L_x_187) ;  /* 0x00000000000c0947 */ /* 0x002fea0003800000 */
[----:B------:R-:W0:Y:S02]  /*09b0*/  LDG.E.64 R10, desc[UR4][R10.64+0x1800] ;  /* 0x001800040a0a7981 */ /* 0x000e24000c1e1b00 */
[----:B0-----:R-:W-:-:S07]  /*09c0*/  DADD R14, R10, -UR6 ;  /* 0x800000060a0e7e29 */ /* 0x001fce0008000000 */
[----:B------:R1:W-:Y:S04]  /*09d0*/  STG.E.64 desc[UR4][R8.64+0x1800], R14 ;  /* 0x0018000e08007986 */ /* 0x0003e8000c101b04 */
.L_x_187:
[----:B0-----:R-:W-:Y:S05]  /*09e0*/  BSYNC.RECONVERGENT B0 ;  /* 0x0000000000007941 */ /* 0x001fea0003800200 */
.L_x_186:
[----:B------:R-:W-:Y:S05]  /*09f0*/  @P1 BRA `(.L_x_188) ;  /* 0xfffffffc001c1947 */ /* 0x000fea000383ffff */
.L_x_185:
[----:B------:R-:W-:-:S13]  /*0a00*/  ISETP.NE.AND P0, PT, R16, RZ, PT ;  /* 0x000000ff1000720c */ /* 0x000fda0003f05270 */
[----:B------:R-:W-:Y:S05]  /*0a10*/  @!P0 EXIT ;  /* 0x000000000000894d */ /* 0x000fea0003800000 */
[----:B------:R-:W1:Y:S01]  /*0a20*/  LDC R0, c[0x0][0x388] ;  /* 0x0000e200ff007b82 */ /* 0x000e620000000800 */
[----:B------:R-:W-:Y:S02]  /*0a30*/  ISETP.GE.U32.AND P1, PT, R16, 0x4, PT ;  /* 0x000000041000780c */ /* 0x000fe40003f26070 */
[----:B-1----:R-:W-:-:S04]  /*0a40*/  LOP3.LUT R8, R0, 0x3, RZ, 0xc0, !PT ;  /* 0x0000000300087812 */ /* 0x002fc800078ec0ff */
[----:B------:R-:W-:-:S07]  /*0a50*/  ISETP.NE.AND P0, PT, R8, RZ, PT ;  /* 0x000000ff0800720c */ /* 0x000fce0003f05270 */
[----:B------:R-:W-:Y:S06]  /*0a60*/  @!P1 BRA `(.L_x_189) ;  /* 0x0000000000849947 */ /* 0x000fec0003800000 */
[----:B------:R-:W-:-:S05]  /*0a70*/  IMAD R9, R12, 0x80, R7 ;  /* 0x000000800c097824 */ /* 0x000fca00078e0207 */
[----:B------:R-:W-:-:S13]  /*0a80*/  ISETP.GE.AND P2, PT, R9, R6, PT ;  /* 0x000000060900720c */ /* 0x000fda0003f46270 */
[C---:B--2---:R-:W-:Y:S01]  /*0a90*/  @!P2 IMAD.WIDE R10, R9.reuse, 0x8, R4 ;  /* 0x00000008090aa825 */ /* 0x044fe200078e0204 */
[----:B------:R-:W0:Y:S05]  /*0aa0*/  @!P2 LDC.64 R14, c[0x0][0x398] ;  /* 0x0000e600ff0eab82 */ /* 0x000e2a0000000a00 */
[----:B------:R-:W0:Y:S01]  /*0ab0*/  @!P2 LDG.E.64 R10, desc[UR4][R10.64] ;  /* 0x000000040a0aa981 */ /* 0x000e22000c1e1b00 */
[C---:B------:R-:W-:Y:S02]  /*0ac0*/  VIADD R13, R9.reuse, 0x80 ;  /* 0x00000080090d7836 */ /* 0x040fe40000000000 */
[----:B------:R-:W-:-:S03]  /*0ad0*/  @!P2 IMAD.WIDE R16, R9, 0x8, R2 ;  /* 0x000000080910a825 */ /* 0x000fc600078e0202 */
[----:B------:R-:W-:-:S13]  /*0ae0*/  ISETP.GE.AND P1, PT, R13, R6, PT ;  /* 0x000000060d00720c */ /* 0x000fda0003f26270 */
[----:B------:R-:W-:Y:S01]  /*0af0*/  @!P1 IMAD.WIDE R18, R13, 0x8, R4 ;  /* 0x000000080d129825 */ /* 0x000fe200078e0204 */
[----:B------:R-:W1:Y:S01]  /*0b00*/  @!P1 LDC.64 R20, c[0x0][0x398] ;  /* 0x0000e600ff149b82 */ /* 0x000e620000000a00 */
[----:B0-----:R-:W-:-:S07]  /*0b10*/  @!P2 DADD R14, R10, -R14 ;  /* 0x000000000a0ea229 */ /* 0x001fce000000080e */
[----:B------:R0:W-:Y:S04]  /*0b20*/  @!P2 STG.E.64 desc[UR4][R16.64], R14 ;  /* 0x0000000e1000a986 */ /* 0x0001e8000c101b04 */
[----:B------:R-:W1:Y:S01]  /*0b30*/  @!P1 LDG.E.64 R18, desc[UR4][R18.64] ;  /* 0x0000000412129981 */ /* 0x000e62000c1e1b00 */
[----:B------:R-:W-:-:S05]  /*0b40*/  VIADD R27, R9, 0x100 ;  /* 0x00000100091b7836 */ /* 0x000fca0000000000 */
[----:B------:R-:W-:-:S13]  /*0b50*/  ISETP.GE.AND P2, PT, R27, R6, PT ;  /* 0x000000061b00720c */ /* 0x000fda0003f46270 */
[----:B------:R-:W-:Y:S01]  /*0b60*/  @!P2 IMAD.WIDE R22, R27, 0x8, R4 ;  /* 0x000000081b16a825 */ /* 0x000fe200078e0204 */
[----:B------:R-:W2:Y:S01]  /*0b70*/  @!P2 LDC.64 R24, c[0x0][0x398] ;  /* 0x0000e600ff18ab82 */ /* 0x000ea20000000a00 */
[----:B-1----:R-:W-:Y:S02]  /*0b80*/  @!P1 DADD R10, R18, -R20 ;  /* 0x00000000120a9229 */ /* 0x002fe40000000814 */
[----:B------:R-:W-:-:S05]  /*0b90*/  @!P1 IMAD.WIDE R20, R13, 0x8, R2 ;  /* 0x000000080d149825 */ /* 0x000fca00078e0202 */
[----:B------:R1:W-:Y:S04]  /*0ba0*/  @!P1 STG.E.64 desc[UR4][R20.64], R10 ;  /* 0x0000000a14009986 */ /* 0x0003e8000c101b04 */
[----:B------:R-:W2:Y:S01]  /*0bb0*/  @!P2 LDG.E.64 R22, desc[UR4][R22.64] ;  /* 0x000000041616a981 */ /* 0x000ea2000c1e1b00 */
[----:B------:R-:W-:Y:S02]  /*0bc0*/  VIADD R9, R9, 0x180 ;  /* 0x0000018009097836 */ /* 0x000fe40000000000 */
[----:B0-----:R-:W-:-:S03]  /*0bd0*/  @!P2 IMAD.WIDE R16, R27, 0x8, R2 ;  /* 0x000000081b10a825 */ /* 0x001fc600078e0202 */
[----:B------:R-:W-:-:S13]  /*0be0*/  ISETP.GE.AND P1, PT, R9, R6, PT ;  /* 0x000000060900720c */ /* 0x000fda0003f26270 */
[C---:B------:R-:W-:Y:S01]  /*0bf0*/  @!P1 IMAD.WIDE R18, R9.reuse, 0x8, R4 ;  /* 0x0000000809129825 */ /* 0x040fe200078e0204 */
[----:B--2---:R-:W-:Y:S01]  /*0c00*/  @!P2 DADD R14, R22, -R24 ;  /* 0x00000000160ea229 */ /* 0x004fe20000000818 */
[----:B------:R-:W0:Y:S06]  /*0c10*/  @!P1 LDC.64 R24, c[0x0][0x398] ;  /* 0x0000e600ff189b82 */ /* 0x000e2c0000000a00 */
[----:B------:R3:W-:Y:S04]  /*0c20*/  @!P2 STG.E.64 desc[UR4][R16.64], R14 ;  /* 0x0000000e1000a986 */ /* 0x0007e8000c101b04 */
[----:B------:R-:W0:Y:S01]  /*0c30*/  @!P1 LDG.E.64 R18, desc[UR4][R18.64] ;  /* 0x0000000412129981 */ /* 0x000e22000c1e1b00 */
[----:B-1----:R-:W-:-:S04]  /*0c40*/  @!P1 IMAD.WIDE R20, R9, 0x8, R2 ;  /* 0x0000000809149825 */ /* 0x002fc800078e0202 */
[----:B------:R-:W-:Y:S01]  /*0c50*/  VIADD R12, R12, 0x4 ;  /* 0x000000040c0c7836 */ /* 0x000fe20000000000 */
[----:B0-----:R-:W-:-:S07]  /*0c60*/  @!P1 DADD R10, R18, -R24 ;  /* 0x00000000120a9229 */ /* 0x001fce0000000818 */
[----:B------:R3:W-:Y:S04]  /*0c70*/  @!P1 STG.E.64 desc[UR4][R20.64], R10 ;  /* 0x0000000a14009986 */ /* 0x0007e8000c101b04 */
.L_x_189:
[----:B------:R-:W-:Y:S05]  /*0c80*/  @!P0 EXIT ;  /* 0x000000000000894d */ /* 0x000fea0003800000 */
[----:B------:R-:W-:Y:S02]  /*0c90*/  ISETP.NE.AND P1, PT, R8, 0x1, PT ;  /* 0x000000010800780c */ /* 0x000fe40003f25270 */
[----:B------:R-:W-:-:S04]  /*0ca0*/  LOP3.LUT R0, R0, 0x1, RZ, 0xc0, !PT ;  /* 0x0000000100007812 */ /* 0x000fc800078ec0ff */
[----:B------:R-:W-:-:S07]  /*0cb0*/  ISETP.NE.U32.AND P0, PT, R0, 0x1, PT ;  /* 0x000000010000780c */ /* 0x000fce0003f05070 */
[----:B------:R-:W-:Y:S06]  /*0cc0*/  @!P1 BRA `(.L_x_190) ;  /* 0x0000000000449947 */ /* 0x000fec0003800000 */
[----:B--23--:R-:W-:-:S04]  /*0cd0*/  LEA R15, R12, R7, 0x7 ;  /* 0x000000070c0f7211 */ /* 0x00cfc800078e38ff */
[----:B------:R-:W-:-:S13]  /*0ce0*/  ISETP.GE.AND P1, PT, R15, R6, PT ;  /* 0x000000060f00720c */ /* 0x000fda0003f26270 */
[C---:B------:R-:W-:Y:S01]  /*0cf0*/  @!P1 IMAD.WIDE R8, R15.reuse, 0x8, R4 ;  /* 0x000000080f089825 */ /* 0x040fe200078e0204 */
        /* <DEDUP_REMOVED lines=10> */
[----:B------:R-:W-:-:S04]  /*0da0*/  @!P2 IMAD.WIDE R8, R13, 0x8, R2 ;  /* 0x000000080d08a825 */ /* 0x000fc800078e0202 */
[----:B------:R-:W-:Y:S01]  /*0db0*/  VIADD R12, R12, 0x2 ;  /* 0x000000020c0c7836 */ /* 0x000fe20000000000 */
[----:B-1----:R-:W-:-:S07]  /*0dc0*/  @!P2 DADD R18, R16, -R18 ;  /* 0x000000001012a229 */ /* 0x002fce0000000812 */
[----:B------:R0:W-:Y:S04]  /*0dd0*/  @!P2 STG.E.64 desc[UR4][R8.64], R18 ;  /* 0x000000120800a986 */ /* 0x0001e8000c101b04 */
.L_x_190:
[----:B------:R-:W-:Y:S05]  /*0de0*/  @P0 EXIT ;  /* 0x000000000000094d */ /* 0x000fea0003800000 */
[----:B0-----:R-:W-:-:S05]  /*0df0*/  IMAD R9, R12, 0x80, R7 ;  /* 0x000000800c097824 */ /* 0x001fca00078e0207 */
[----:B------:R-:W-:-:S13]  /*0e00*/  ISETP.GE.AND P0, PT, R9, R6, PT ;  /* 0x000000060900720c */ /* 0x000fda0003f06270 */
[----:B------:R-:W-:Y:S05]  /*0e10*/  @P0 EXIT ;  /* 0x000000000000094d */ /* 0x000fea0003800000 */
[C---:B------:R-:W-:Y:S01]  /*0e20*/  IMAD.WIDE R4, R9.reuse, 0x8, R4 ;  /* 0x0000000809047825 */ /* 0x040fe200078e0204 */
[----:B------:R-:W0:Y:S05]  /*0e30*/  LDCU.64 UR6, c[0x0][0x398] ;  /* 0x00007300ff0677ac */ /* 0x000e2a0008000a00 */
[----:B------:R-:W0:Y:S01]  /*0e40*/  LDG.E.64 R4, desc[UR4][R4.64] ;  /* 0x0000000404047981 */ /* 0x000e22000c1e1b00 */
[----:B------:R-:W-:Y:S01]  /*0e50*/  IMAD.WIDE R2, R9, 0x8, R2 ;  /* 0x0000000809027825 */ /* 0x000fe200078e0202 */
[----:B0-----:R-:W-:-:S07]  /*0e60*/  DADD R6, R4, -UR6 ;  /* 0x8000000604067e29 */ /* 0x001fce0008000000 */
[----:B------:R-:W-:Y:S01]  /*0e70*/  STG.E.64 desc[UR4][R2.64], R6 ;  /* 0x0000000602007986 */ /* 0x000fe2000c101b04 */
[----:B------:R-:W-:Y:S05]  /*0e80*/  EXIT ;  /* 0x000000000000794d */ /* 0x000fea0003800000 */
.L_x_184:
[----:B------:R-:W-:-:S13]  /*0e90*/  ISETP.GE.AND P0, PT, R0, 0x1, PT ;  /* 0x000000010000780c */ /* 0x000fda0003f06270 */
[----:B------:R-:W-:Y:S05]  /*0ea0*/  @!P0 EXIT ;  /* 0x000000000000894d */ /* 0x000fea0003800000 */
[C---:B------:R-:W-:Y:S01]  /*0eb0*/  ISETP.GE.U32.AND P1, PT, R0.reuse, 0x10, PT ;  /* 0x000000100000780c */ /* 0x040fe20003f26070 */
[----:B------:R-:W-:Y:S01]  /*0ec0*/  IMAD.MOV.U32 R6, RZ, RZ, RZ ;  /* 0x000000ffff067224 */ /* 0x000fe200078e00ff */
[----:B------:R-:W-:-:S04]  /*0ed0*/  LOP3.LUT R22, R0, 0xf, RZ, 0xc0, !PT ;  /* 0x0000000f00167812 */ /* 0x000fc800078ec0ff */
[----:B------:R-:W-:-:S07]  /*0ee0*/  ISETP.NE.AND P0, PT, R22, RZ, PT ;  /* 0x000000ff1600720c */ /* 0x000fce0003f05270 */
[----:B------:R-:W-:Y:S06]  /*0ef0*/  @!P1 BRA `(.L_x_191) ;  /* 0x00000004001c9947 */ /* 0x000fec0003800000 */
[C---:B------:R-:W-:Y:S01]  /*0f00*/  IMAD.WIDE.U32 R14, R7.reuse, 0x8, RZ ;  /* 0x00000008070e7825 */ /* 0x040fe200078e00ff */
[----:B------:R-:W-:Y:S01]  /*0f10*/  LOP3.LUT R6, R0, 0x7ffffff0, RZ, 0xc0, !PT ;  /* 0x7ffffff000067812 */ /* 0x000fe200078ec0ff */
[----:B------:R-:W0:Y:S01]  /*0f20*/  LDCU.64 UR6, c[0x0][0x398] ;  /* 0x00007300ff0677ac */ /* 0x000e220008000a00 */
[----:B------:R-:W-:Y:S02]  /*0f30*/  IADD3 R12, PT, PT, R7, 0x480, RZ ;  /* 0x00000480070c7810 */ /* 0x000fe40007ffe0ff */
[----:B------:R-:W-:Y:S01]  /*0f40*/  LOP3.LUT R13, R14, 0x2000, RZ, 0xfc, !PT ;  /* 0x000020000e0d7812 */ /* 0x000fe200078efcff */
[----:B------:R-:W-:-:S07]  /*0f50*/  IMAD.MOV R14, RZ, RZ, -R6 ;  /* 0x000000ffff0e7224 */ /* 0x000fce00078e0a06 */
.L_x_192:
[----:B-1----:R-:W-:-:S05]  /*0f60*/  IADD3 R16, P1, PT, R13, R4, RZ ;  /* 0x000000040d107210 */ /* 0x002fca0007f3e0ff */
[----:B------:R-:W-:-:S05]  /*0f70*/  IMAD.X R17, R15, 0x1, R5, P1 ;  /* 0x000000010f117824 */ /* 0x000fca00008e0605 */
[----:B------:R-:W0:Y:S01]  /*0f80*/  LDG.E.64 R10, desc[UR4][R16.64+-0x2000] ;  /* 0xffe00004100a7981 */ /* 0x000e22000c1e1b00 */
[----:B------:R-:W-:-:S05]  /*0f90*/  IADD3 R8, P1, PT, R13, R2, RZ ;  /* 0x000000020d087210 */ /* 0x000fca0007f3e0ff */
[----:B------:R-:W-:Y:S01]  /*0fa0*/  IMAD.X R9, R15, 0x1, R3, P1 ;  /* 0x000000010f097824 */ /* 0x000fe200008e0603 */
[----:B0-----:R-:W-:-:S07]  /*0fb0*/  DADD R10, R10, -UR6 ;  /* 0x800000060a0a7e29 */ /* 0x001fce0008000000 */
[----:B------:R0:W-:Y:S04]  /*0fc0*/  STG.E.64 desc[UR4][R8.64+-0x2000], R10 ;  /* 0xffe0000a08007986 */ /* 0x0001e8000c101b04 */
[----:B------:R-:W2:Y:S02]  /*0fd0*/  LDG.E.64 R18, desc[UR4][R16.64+-0x1c00] ;  /* 0xffe4000410127981 */ /* 0x000ea4000c1e1b00 */
[----:B--2---:R-:W-:-:S07]  /*0fe0*/  DADD R18, R18, -UR6 ;  /* 0x8000000612127e29 */ /* 0x004fce0008000000 */
[----:B------:R1:W-:Y:S04]  /*0ff0*/  STG.E.64 desc[UR4][R8.64+-0x1c00], R18 ;  /* 0xffe4001208007986 */ /* 0x0003e8000c101b04 */
[----:B------:R-:W2:Y:S02]  /*1000*/  LDG.E.64 R20, desc[UR4][R16.64+-0x1800] ;  /* 0xffe8000410147981 */ /* 0x000ea4000c1e1b00 */
[----:B--2---:R-:W-:-:S07]  /*1010*/  DADD R20, R20, -UR6 ;  /* 0x8000000614147e29 */ /* 0x004fce0008000000 */
[----:B------:R-:W-:Y:S04]  /*1020*/  STG.E.64 desc[UR4][R8.64+-0x1800], R20 ;  /* 0xffe8001408007986 */ /* 0x000fe8000c101b04 */
[----:B------:R-:W2:Y:S02]  /*1030*/  LDG.E.64 R24, desc[UR4][R16.64+-0x1400] ;  /* 0xffec000410187981 */ /* 0x000ea4000c1e1b00 */
[----:B--2---:R-:W-:-:S07]  /*1040*/  DADD R24, R24, -UR6 ;  /* 0x8000000618187e29 */ /* 0x004fce0008000000 */
[----:B------:R2:W-:Y:S04]  /*1050*/  STG.E.64 desc[UR4][R8.64+-0x1400], R24 ;  /* 0xffec001808007986 */ /* 0x0005e8000c101b04 */
[----:B------:R-:W3:Y:S02]  /*1060*/  LDG.E.64 R26, desc[UR4][R16.64+-0x1000] ;  /* 0xfff00004101a7981 */ /* 0x000ee4000c1e1b00 */
[----:B---3--:R-:W-:-:S07]  /*1070*/  DADD R26, R26, -UR6 ;  /* 0x800000061a1a7e29 */ /* 0x008fce0008000000 */
[----:B------:R-:W-:Y:S04]  /*1080*/  STG.E.64 desc[UR4][R8.64+-0x1000], R26 ;  /* 0xfff0001a08007986 */ /* 0x000fe8000c101b04 */
[----:B0-----:R-:W3:Y:S02]  /*1090*/  LDG.E.64 R10, desc[UR4][R16.64+-0xc00] ;  /* 0xfff40004100a7981 */ /* 0x001ee4000c1e1b00 */
[----:B---3--:R-:W-:-:S07]  /*10a0*/  DADD R28, R10, -UR6 ;  /* 0x800000060a1c7e29 */ /* 0x008fce0008000000 */
[----:B------:R-:W-:Y:S04]  /*10b0*/  STG.E.64 desc[UR4][R8.64+-0xc00], R28 ;  /* 0xfff4001c08007986 */ /* 0x000fe8000c101b04 */
[----:B------:R-:W1:Y:S02]  /*10c0*/  LDG.E.64 R10, desc[UR4][R16.64+-0x800] ;  /* 0xfff80004100a7981 */ /* 0x000e64000c1e1b00 */
[----:B-1----:R-:W-:-:S07]  /*10d0*/  DADD R18, R10, -UR6 ;  /* 0x800000060a127e29 */ /* 0x002fce0008000000 */
[----:B------:R0:W-:Y:S04]  /*10e0*/  STG.E.64 desc[UR4][R8.64+-0x800], R18 ;  /* 0xfff8001208007986 */ /* 0x0001e8000c101b04 */
[----:B------:R-:W2:Y:S02]  /*10f0*/  LDG.E.64 R10, desc[UR4][R16.64+-0x400] ;  /* 0xfffc0004100a7981 */ /* 0x000ea4000c1e1b00 */
[----:B--2---:R-:W-:-:S07]  /*1100*/  DADD R24, R10, -UR6 ;  /* 0x800000060a187e29 */ /* 0x004fce0008000000 */
[----:B------:R1:W-:Y:S04]  /*1110*/  STG.E.64 desc[UR4][R8.64+-0x400], R24 ;  /* 0xfffc001808007986 */ /* 0x0003e8000c101b04 */
[----:B------:R-:W2:Y:S01]  /*1120*/  LDG.E.64 R20, desc[UR4][R16.64] ;  /* 0x0000000410147981 */ /* 0x000ea2000c1e1b00 */
[----:B------:R-:W-:Y:S01]  /*1130*/  MOV R11, 0x0 ;  /* 0x00000000000b7802 */ /* 0x000fe20000000f00 */
[----:B------:R-:W-:-:S04]  /*1140*/  IMAD.MOV.U32 R10, RZ, RZ, 0xc00 ;  /* 0x00000c00ff0a7424 */ /* 0x000fc800078e00ff */
[----:B0-----:R-:W-:-:S03]  /*1150*/  IMAD.WIDE R18, R12, 0x8, R10 ;  /* 0x000000080c127825 */ /* 0x001fc600078e020a */
[----:B------:R-:W-:-:S05]  /*1160*/  IADD3 R10, P1, PT, R18, R4, RZ ;  /* 0x00000004120a7210 */ /* 0x000fca0007f3e0ff */
[----:B------:R-:W-:Y:S01]  /*1170*/  IMAD.X R11, R19, 0x1, R5, P1 ;  /* 0x00000001130b7824 */ /* 0x000fe200008e0605 */
[----:B--2---:R-:W-:-:S07]  /*1180*/  DADD R20, R20, -UR6 ;  /* 0x8000000614147e29 */ /* 0x004fce0008000000 */
[----:B------:R0:W-:Y:S04]  /*1190*/  STG.E.64 desc[UR4][R8.64], R20 ;  /* 0x0000001408007986 */ /* 0x0001e8000c101b04 */
[----:B------:R-:W2:Y:S01]  /*11a0*/  LDG.E.64 R26, desc[UR4][R10.64+-0xc00] ;  /* 0xfff400040a1a7981 */ /* 0x000ea2000c1e1b00 */
[----:B------:R-:W-:-:S05]  /*11b0*/  IADD3 R18, P1, PT, R18, R2, RZ ;  /* 0x0000000212127210 */ /* 0x000fca0007f3e0ff */
[----:B------:R-:W-:Y:S01]  /*11c0*/  IMAD.X R19, R19, 0x1, R3, P1 ;  /* 0x0000000113137824 */ /* 0x000fe200008e0603 */
[----:B--2---:R-:W-:-:S07]  /*11d0*/  DADD R26, R26, -UR6 ;  /* 0x800000061a1a7e29 */ /* 0x004fce0008000000 */
[----:B------:R2:W-:Y:S04]  /*11e0*/  STG.E.64 desc[UR4][R18.64+-0xc00], R26 ;  /* 0xfff4001a12007986 */ /* 0x0005e8000c101b04 */
[----:B------:R-:W3:Y:S02]  /*11f0*/  LDG.E.64 R16, desc[UR4][R10.64+-0x800] ;  /* 0xfff800040a107981 */ /* 0x000ee4000c1e1b00 */
[----:B---3--:R-:W-:-:S07]  /*1200*/  DADD R16, R16, -UR6 ;  /* 0x8000000610107e29 */ /* 0x008fce0008000000 */
[----:B------:R3:W-:Y:S04]  /*1210*/  STG.E.64 desc[UR4][R18.64+-0x800], R16 ;  /* 0xfff8001012007986 */ /* 0x0007e8000c101b04 */
[----:B-1----:R-:W4:Y:S02]  /*1220*/  LDG.E.64 R24, desc[UR4][R10.64+-0x400] ;  /* 0xfffc00040a187981 */ /* 0x002f24000c1e1b00 */
[----:B----4-:R-:W-:-:S07]  /*1230*/  DADD R24, R24, -UR6 ;  /* 0x8000000618187e29 */ /* 0x010fce0008000000 */
[----:B------:R1:W-:Y:S04]  /*1240*/  STG.E.64 desc[UR4][R18.64+-0x400], R24 ;  /* 0xfffc001812007986 */ /* 0x0003e8000c101b04 */
[----:B0-----:R-:W4:Y:S02]  /*1250*/  LDG.E.64 R8, desc[UR4][R10.64] ;  /* 0x000000040a087981 */ /* 0x001f24000c1e1b00 */
[----:B----4-:R-:W-:-:S07]  /*1260*/  DADD R8, R8, -UR6 ;  /* 0x8000000608087e29 */ /* 0x010fce0008000000 */
[----:B------:R1:W-:Y:S04]  /*1270*/  STG.E.64 desc[UR4][R18.64], R8 ;  /* 0x0000000812007986 */ /* 0x0003e8000c101b04 */
[----:B------:R-:W4:Y:S02]  /*1280*/  LDG.E.64 R20, desc[UR4][R10.64+0x400] ;  /* 0x000400040a147981 */ /* 0x000f24000c1e1b00 */
[----:B----4-:R-:W-:-:S07]  /*1290*/  DADD R20, R20, -UR6 ;  /* 0x8000000614147e29 */ /* 0x010fce0008000000 */
[----:B------:R1:W-:Y:S04]  /*12a0*/  STG.E.64 desc[UR4][R18.64+0x400], R20 ;  /* 0x0004001412007986 */ /* 0x0003e8000c101b04 */
[----:B--2---:R-:W2:Y:S02]  /*12b0*/  LDG.E.64 R26, desc[UR4][R10.64+0x800] ;  /* 0x000800040a1a7981 */ /* 0x004ea4000c1e1b00 */
[----:B--2---:R-:W-:-:S07]  /*12c0*/  DADD R26, R26, -UR6 ;  /* 0x800000061a1a7e29 */ /* 0x004fce0008000000 */
[----:B------:R1:W-:Y:S04]  /*12d0*/  STG.E.64 desc[UR4][R18.64+0x800], R26 ;  /* 0x0008001a12007986 */ /* 0x0003e8000c101b04 */
[----:B---3--:R-:W2:Y:S01]  /*12e0*/  LDG.E.64 R16, desc[UR4][R10.64+0xc00] ;  /* 0x000c00040a107981 */ /* 0x008ea2000c1e1b00 */
[----:B------:R-:W-:Y:S01]  /*12f0*/  VIADD R14, R14, 0x10 ;  /* 0x000000100e0e7836 */ /* 0x000fe20000000000 */
[----:B------:R-:W-:Y:S02]  /*1300*/  IADD3 R13, P2, PT, R13, 0x4000, RZ ;  /* 0x000040000d0d7810 */ /* 0x000fe40007f5e0ff */
[----:B------:R-:W-:Y:S02]  /*1310*/  IADD3 R12, PT, PT, R12, 0x800, RZ ;  /* 0x000008000c0c7810 */ /* 0x000fe40007ffe0ff */
[----:B------:R-:W-:Y:S01]  /*1320*/  ISETP.NE.AND P1, PT, R14, RZ, PT ;  /* 0x000000ff0e00720c */ /* 0x000fe20003f25270 */
[----:B------:R-:W-:Y:S01]  /*1330*/  IMAD.X R15, RZ, RZ, R15, P2 ;  /* 0x000000ffff0f7224 */ /* 0x000fe200010e060f */
[----:B--2---:R-:W-:-:S07]  /*1340*/  DADD R16, R16, -UR6 ;  /* 0x8000000610107e29 */ /* 0x004fce0008000000 */
[----:B------:R1:W-:Y:S04]  /*1350*/  STG.E.64 desc[UR4][R18.64+0xc00], R16 ;  /* 0x000c001012007986 */ /* 0x0003e8000c101b04 */
[----:B------:R-:W-:Y:S05]  /*1360*/  @P1 BRA `(.L_x_192) ;  /* 0xfffffff800fc1947 */ /* 0x000fea000383ffff */
.L_x_191:
[----:B------:R-:W-:Y:S05]  /*1370*/  @!P0 EXIT ;  /* 0x000000000000894d */ /* 0x000fea0003800000 */
[----:B------:R-:W-:Y:S02]  /*1380*/  ISETP.GE.U32.AND P0, PT, R22, 0x8, PT ;  /* 0x000000081600780c */ /* 0x000fe40003f06070 */
[----:B-1----:R-:W-:-:S04]  /*1390*/  LOP3.LUT R20, R0, 0x7, RZ, 0xc0, !PT ;  /* 0x0000000700147812 */ /* 0x002fc800078ec0ff */
[----:B------:R-:W-:-:S07]  /*13a0*/  ISETP.NE.AND P1, PT, R20, RZ, PT ;  /* 0x000000ff1400720c */ /* 0x000fce0003f25270 */
[----:B------:R-:W-:Y:S06]  /*13b0*/  @!P0 BRA `(.L_x_193) ;  /* 0x0000000000748947 */ /* 0x000fec0003800000 */
[----:B------:R-:W-:Y:S01]  /*13c0*/  IMAD R15, R6, 0x80, R7 ;  /* 0x00000080060f7824 */ /* 0x000fe200078e0207 */
[----:B------:R-:W0:Y:S03]  /*13d0*/  LDCU.64 UR6, c[0x0][0x398] ;  /* 0x00007300ff0677ac */ /* 0x000e260008000a00 */
[----:B------:R-:W-:-:S05]  /*13e0*/  IMAD.WIDE R8, R15, 0x8, R4 ;  /* 0x000000080f087825 */ /* 0x000fca00078e0204 */
[----:B------:R-:W0:Y:S02]  /*13f0*/  LDG.E.64 R10, desc[UR4][R8.64] ;  /* 0x00000004080a7981 */ /* 0x000e24000c1e1b00 */
[----:B0-----:R-:W-:Y:S01]  /*1400*/  DADD R12, R10, -UR6 ;  /* 0x800000060a0c7e29 */ /* 0x001fe20008000000 */
[----:B------:R-:W-:-:S06]  /*1410*/  IMAD.WIDE R10, R15, 0x8, R2 ;  /* 0x000000080f0a7825 */ /* 0x000fcc00078e0202 */
[----:B------:R0:W-:Y:S04]  /*1420*/  STG.E.64 desc[UR4][R10.64], R12 ;  /* 0x0000000c0a007986 */ /* 0x0001e8000c101b04 */
[----:B------:R-:W2:Y:S02]  /*1430*/  LDG.E.64 R14, desc[UR4][R8.64+0x400] ;  /* 0x00040004080e7981 */ /* 0x000ea4000c1e1b00 */
[----:B--2---:R-:W-:-:S07]  /*1440*/  DADD R14, R14, -UR6 ;  /* 0x800000060e0e7e29 */ /* 0x004fce0008000000 */
[----:B------:R1:W-:Y:S04]  /*1450*/  STG.E.64 desc[UR4][R10.64+0x400], R14 ;  /* 0x0004000e0a007986 */ /* 0x0003e8000c101b04 */
[----:B------:R-:W2:Y:S02]  /*1460*/  LDG.E.64 R16, desc[UR4][R8.64+0x800] ;  /* 0x0008000408107981 */ /* 0x000ea4000c1e1b00 */
[----:B--2---:R-:W-:-:S07]  /*1470*/  DADD R16, R16, -UR6 ;  /* 0x8000000610107e29 */ /* 0x004fce0008000000 */
[----:B------:R2:W-:Y:S04]  /*1480*/  STG.E.64 desc[UR4][R10.64+0x800], R16 ;  /* 0x000800100a007986 */ /* 0x0005e8000c101b04 */
[----:B------:R-:W3:Y:S02]  /*1490*/  LDG.E.64 R18, desc[UR4][R8.64+0xc00] ;  /* 0x000c000408127981 */ /* 0x000ee4000c1e1b00 */
[----:B---3--:R-:W-:-:S07]  /*14a0*/  DADD R18, R18, -UR6 ;  /* 0x8000000612127e29 */ /* 0x008fce0008000000 */
[----:B------:R3:W-:Y:S04]  /*14b0*/  STG.E.64 desc[UR4][R10.64+0xc00], R18 ;  /* 0x000c00120a007986 */ /* 0x0007e8000c101b04 */
[----:B------:R-:W4:Y:S02]  /*14c0*/  LDG.E.64 R22, desc[UR4][R8.64+0x1000] ;  /* 0x0010000408167981 */ /* 0x000f24000c1e1b00 */
[----:B----4-:R-:W-:-:S07]  /*14d0*/  DADD R22, R22, -UR6 ;  /* 0x8000000616167e29 */ /* 0x010fce0008000000 */
[----:B------:R3:W-:Y:S04]  /*14e0*/  STG.E.64 desc[UR4][R10.64+0x1000], R22 ;  /* 0x001000160a007986 */ /* 0x0007e8000c101b04 */
[----:B0-----:R-:W4:Y:S02]  /*14f0*/  LDG.E.64 R12, desc[UR4][R8.64+0x1400] ;  /* 0x00140004080c7981 */ /* 0x001f24000c1e1b00 */
[----:B----4-:R-:W-:-:S07]  /*1500*/  DADD R12, R12, -UR6 ;  /* 0x800000060c0c7e29 */ /* 0x010fce0008000000 */
[----:B------:R3:W-:Y:S04]  /*1510*/  STG.E.64 desc[UR4][R10.64+0x1400], R12 ;  /* 0x0014000c0a007986 */ /* 0x0007e8000c101b04 */
[----:B-1----:R-:W4:Y:S02]  /*1520*/  LDG.E.64 R14, desc[UR4][R8.64+0x1800] ;  /* 0x00180004080e7981 */ /* 0x002f24000c1e1b00 */
[----:B----4-:R-:W-:-:S07]  /*1530*/  DADD R14, R14, -UR6 ;  /* 0x800000060e0e7e29 */ /* 0x010fce0008000000 */
[----:B------:R3:W-:Y:S04]  /*1540*/  STG.E.64 desc[UR4][R10.64+0x1800], R14 ;  /* 0x0018000e0a007986 */ /* 0x0007e8000c101b04 */
[----:B--2---:R-:W2:Y:S01]  /*1550*/  LDG.E.64 R16, desc[UR4][R8.64+0x1c00] ;  /* 0x001c000408107981 */ /* 0x004ea2000c1e1b00 */
[----:B------:R-:W-:Y:S01]  /*1560*/  VIADD R6, R6, 0x8 ;  /* 0x0000000806067836 */ /* 0x000fe20000000000 */
[----:B--2---:R-:W-:-:S07]  /*1570*/  DADD R16, R16, -UR6 ;  /* 0x8000000610107e29 */ /* 0x004fce0008000000 */
[----:B------:R3:W-:Y:S04]  /*1580*/  STG.E.64 desc[UR4][R10.64+0x1c00], R16 ;  /* 0x001c00100a007986 */ /* 0x0007e8000c101b04 */
.L_x_193:
[----:B------:R-:W-:Y:S05]  /*1590*/  @!P1 EXIT ;  /* 0x000000000000994d */ /* 0x000fea0003800000 */
[----:B------:R-:W-:Y:S02]  /*15a0*/  ISETP.GE.U32.AND P0, PT, R20, 0x4, PT ;  /* 0x000000041400780c */ /* 0x000fe40003f06070 */
[----:B------:R-:W-:-:S04]  /*15b0*/  LOP3.LUT R0, R0, 0x3, RZ, 0xc0, !PT ;  /* 0x0000000300007812 */ /* 0x000fc800078ec0ff */
[----:B------:R-:W-:-:S07]  /*15c0*/  ISETP.NE.AND P1, PT, R0, RZ, PT ;  /* 0x000000ff0000720c */ /* 0x000fce0003f25270 */
[----:B------:R-:W-:Y:S06]  /*15d0*/  @!P0 BRA `(.L_x_194) ;  /* 0x0000000000448947 */ /* 0x000fec0003800000 */
[----:B---3--:R-:W-:Y:S01]  /*15e0*/  IMAD R19, R6, 0x80, R7 ;  /* 0x0000008006137824 */ /* 0x008fe200078e0207 */
[----:B------:R-:W0:Y:S03]  /*15f0*/  LDCU.64 UR6, c[0x0][0x398] ;  /* 0x00007300ff0677ac */ /* 0x000e260008000a00 */
[----:B------:R-:W-:-:S05]  /*1600*/  IMAD.WIDE R16, R19, 0x8, R4 ;  /* 0x0000000813107825 */ /* 0x000fca00078e0204 */
[----:B------:R-:W0:Y:S01]  /*1610*/  LDG.E.64 R8, desc[UR4][R16.64] ;  /* 0x0000000410087981 */ /* 0x000e22000c1e1b00 */
[----:B------:R-:W-:Y:S01]  /*1620*/  IMAD.WIDE R18, R19, 0x8, R2 ;  /* 0x0000000813127825 */ /* 0x000fe200078e0202 */
[----:B0-----:R-:W-:-:S07]  /*1630*/  DADD R8, R8, -UR6 ;  /* 0x8000000608087e29 */ /* 0x001fce0008000000 */
[----:B------:R0:W-:Y:S04]  /*1640*/  STG.E.64 desc[UR4][R18.64], R8 ;  /* 0x0000000812007986 */ /* 0x0001e8000c101b04 */
[----:B------:R-:W2:Y:S02]  /*1650*/  LDG.E.64 R10, desc[UR4][R16.64+0x400] ;  /* 0x00040004100a7981 */ /* 0x000ea4000c1e1b00 */
[----:B--2---:R-:W-:-:S07]  /*1660*/  DADD R10, R10, -UR6 ;  /* 0x800000060a0a7e29 */ /* 0x004fce0008000000 */
[----:B------:R0:W-:Y:S04]  /*1670*/  STG.E.64 desc[UR4][R18.64+0x400], R10 ;  /* 0x0004000a12007986 */ /* 0x0001e8000c101b04 */
[----:B------:R-:W2:Y:S02]  /*1680*/  LDG.E.64 R12, desc[UR4][R16.64+0x800] ;  /* 0x00080004100c7981 */ /* 0x000ea4000c1e1b00 */
[----:B--2---:R-:W-:-:S07]  /*1690*/  DADD R12, R12, -UR6 ;  /* 0x800000060c0c7e29 */ /* 0x004fce0008000000 */
[----:B------:R0:W-:Y:S04]  /*16a0*/  STG.E.64 desc[UR4][R18.64+0x800], R12 ;  /* 0x0008000c12007986 */ /* 0x0001e8000c101b04 */
[----:B------:R-:W2:Y:S01]  /*16b0*/  LDG.E.64 R14, desc[UR4][R16.64+0xc00] ;  /* 0x000c0004100e7981 */ /* 0x000ea2000c1e1b00 */
[----:B------:R-:W-:Y:S01]  /*16c0*/  VIADD R6, R6, 0x4 ;  /* 0x0000000406067836 */ /* 0x000fe20000000000 */
[----:B--2---:R-:W-:-:S07]  /*16d0*/  DADD R14, R14, -UR6 ;  /* 0x800000060e0e7e29 */ /* 0x004fce0008000000 */
[----:B------:R0:W-:Y:S04]  /*16e0*/  STG.E.64 desc[UR4][R18.64+0xc00], R14 ;  /* 0x000c000e12007986 */ /* 0x0001e8000c101b04 */
.L_x_194:
[----:B------:R-:W-:Y:S05]  /*16f0*/  @!P1 EXIT ;  /* 0x000000000000994d */ /* 0x000fea0003800000 */
[----:B0--3--:R-:W-:Y:S01]  /*1700*/  LEA R13, R6, R7, 0x7 ;  /* 0x00000007060d7211 */ /* 0x009fe200078e38ff */
[----:B------:R-:W-:Y:S01]  /*1710*/  IMAD.MOV R0, RZ, RZ, -R0 ;  /* 0x000000ffff007224 */ /* 0x000fe200078e0a00 */
[----:B------:R-:W0:Y:S06]  /*1720*/  LDCU.64 UR6, c[0x0][0x398] ;  /* 0x00007300ff0677ac */ /* 0x000e2c0008000a00 */
.L_x_195:
[----:B------:R-:W-:-:S06]  /*1730*/  IMAD.WIDE R8, R13, 0x8, R4 ;  /* 0x000000080d087825 */ /* 0x000fcc00078e0204 */
[----:B0-----:R-:W0:Y:S01]  /*1740*/  LDG.E.64 R8, desc[UR4][R8.64] ;  /* 0x0000000408087981 */ /* 0x001e22000c1e1b00 */
[----:B------:R-:W-:Y:S02]  /*1750*/  VIADD R0, R0, 0x1 ;  /* 0x0000000100007836 */ /* 0x000fe40000000000 */
[----:B------:R-:W-:-:S03]  /*1760*/  IMAD.WIDE R6, R13, 0x8, R2 ;  /* 0x000000080d067825 */ /* 0x000fc600078e0202 */
[----:B------:R-:W-:Y:S01]  /*1770*/  ISETP.NE.AND P0, PT, R0, RZ, PT ;  /* 0x000000ff0000720c */ /* 0x000fe20003f05270 */
[----:B0-----:R-:W-:-:S07]  /*1780*/  DADD R10, R8, -UR6 ;  /* 0x80000006080a7e29 */ /* 0x001fce0008000000 */
[----:B------:R0:W-:Y:S05]  /*1790*/  STG.E.64 desc[UR4][R6.64], R10 ;  /* 0x0000000a06007986 */ /* 0x0001ea000c101b04 */
[----:B------:R-:W-:Y:S05]  /*17a0*/  @!P0 EXIT ;  /* 0x000000000000894d */ /* 0x000fea0003800000 */
[----:B------:R-:W-:Y:S01]  /*17b0*/  VIADD R13, R13, 0x80 ;  /* 0x000000800d0d7836 */ /* 0x000fe20000000000 */
[----:B------:R-:W-:Y:S06]  /*17c0*/  BRA `(.L_x_195) ;  /* 0xfffffffc00d87947 */ /* 0x000fec000383ffff */
.L_x_196:
        /* <DEDUP_REMOVED lines=11> */
.L_x_235:


//--------------------- .text._ZN3cub18CUB_300001_SM_10006detail9transform16transform_kernelINS2_10policy_hubILb1EN4cuda3std3__45tupleIJN6thrust24THRUST_300001_SM_1000_NS6detail15normal_iteratorINSA_10device_ptrIdEEEEEEEE10policy1000EiNSB_10functional5actorINSJ_9compositeIJNSJ_16operator_adaptorINS7_5minusIvEEEENSK_INSJ_8argumentILj0EEEEENSK_INSJ_5valueIdEEEEEEEEESF_JPdEEEvT0_iT1_T2_DpNS2_10kernel_argIT3_EE --------------------------
	.section	.text._ZN3cub18CUB_300001_SM_10006detail9transform16transform_kernelINS2_10policy_hubILb1EN4cuda3std3__45tupleIJN6thrust24THRUST_300001_SM_1000_NS6detail15normal_iteratorINSA_10device_ptrIdEEEEEEEE10policy1000EiNSB_10functional5actorINSJ_9compositeIJNSJ_16operator_adaptorINS7_5minusIvEEEENSK_INSJ_8argumentILj0EEEEENSK_INSJ_5valueIdEEEEEEEEESF_JPdEEEvT0_iT1_T2_DpNS2_10kernel_argIT3_EE,"ax",@progbits
	.align	128
        .global         _ZN3cub18CUB_300001_SM_10006detail9transform16transform_kernelINS2_10policy_hubILb1EN4cuda3std3__45tupleIJN6thrust24THRUST_300001_SM_1000_NS6detail15normal_iteratorINSA_10device_ptrIdEEEEEEEE10policy1000EiNSB_10functional5actorINSJ_9compositeIJNSJ_16operator_adaptorINS7_5minusIvEEEENSK_INSJ_8argumentILj0EEEEENSK_INSJ_5valueIdEEEEEEEEESF_JPdEEEvT0_iT1_T2_DpNS2_10kernel_argIT3_EE
        .type           _ZN3cub18CUB_300001_SM_10006detail9transform16transform_kernelINS2_10policy_hubILb1EN4cuda3std3__45tupleIJN6thrust24THRUST_300001_SM_1000_NS6detail15normal_iteratorINSA_10device_ptrIdEEEEEEEE10policy1000EiNSB_10functional5actorINSJ_9compositeIJNSJ_16operator_adaptorINS7_5minusIvEEEENSK_INSJ_8argumentILj0EEEEENSK_INSJ_5valueIdEEEEEEEEESF_JPdEEEvT0_iT1_T2_DpNS2_10kernel_argIT3_EE,@function
        .size           _ZN3cub18CUB_300001_SM_10006detail9transform16transform_kernelINS2_10policy_hubILb1EN4cuda3std3__45tupleIJN6thrust24THRUST_300001_SM_1000_NS6detail15normal_iteratorINSA_10device_ptrIdEEEEEEEE10policy1000EiNSB_10functional5actorINSJ_9compositeIJNSJ_16operator_adaptorINS7_5minusIvEEEENSK_INSJ_8argumentILj0EEEEENSK_INSJ_5valueIdEEEEEEEEESF_JPdEEEvT0_iT1_T2_DpNS2_10kernel_argIT3_EE,(.L_x_236 - _ZN3cub18CUB_300001_SM_10006detail9transform16transform_kernelINS2_10policy_hubILb1EN4cuda3std3__45tupleIJN6thrust24THRUST_300001_SM_1000_NS6detail15normal_iteratorINSA_10device_ptrIdEEEEEEEE10policy1000EiNSB_10functional5actorINSJ_9compositeIJNSJ_16operator_adaptorINS7_5minusIvEEEENSK_INSJ_8argumentILj0EEEEENSK_INSJ_5valueIdEEEEEEEEESF_JPdEEEvT0_iT1_T2_DpNS2_10kernel_argIT3_EE)
        .other          _ZN3cub18CUB_300001_SM_10006detail9transform16transform_kernelINS2_10policy_hubILb1EN4cuda3std3__45tupleIJN6thrust24THRUST_300001_SM_1000_NS6detail15normal_iteratorINSA_10device_ptrIdEEEEEEEE10policy1000EiNSB_10functional5actorINSJ_9compositeIJNSJ_16operator_adaptorINS7_5minusIvEEEENSK_INSJ_8argumentILj0EEEEENSK_INSJ_5valueIdEEEEEEEEESF_JPdEEEvT0_iT1_T2_DpNS2_10kernel_argIT3_EE,@"STO_CUDA_ENTRY STV_DEFAULT"
_ZN3cub18CUB_300001_SM_10006detail9transform16transform_kernelINS2_10policy_hubILb1EN4cuda3std3__45tupleIJN6thrust24THRUST_300001_SM_1000_NS6detail15normal_iteratorINSA_10device_ptrIdEEEEEEEE10policy1000EiNSB_10functional5actorINSJ_9compositeIJNSJ_16operator_adaptorINS7_5minusIvEEEENSK_INSJ_8argumentILj0EEEEENSK_INSJ_5valueIdEEEEEEEEESF_JPdEEEvT0_iT1_T2_DpNS2_10kernel_argIT3_EE:
.text._ZN3cub18CUB_300001_SM_10006detail9transform16transform_kernelINS2_10policy_hubILb1EN4cuda3std3__45tupleIJN6thrust24THRUST_300001_SM_1000_NS6detail15normal_iteratorINSA_10device_ptrIdEEEEEEEE10policy1000EiNSB_10functional5actorINSJ_9compositeIJNSJ_16operator_adaptorINS7_5minusIvEEEENSK_INSJ_8argumentILj0EEEEENSK_INSJ_5valueIdEEEEEEEEESF_JPdEEEvT0_iT1_T2_DpNS2_10kernel_argIT3_EE:
[----:B------:R-:W-:Y:S08]  /*0000*/  LDC R1, c[0x0][0x37c] ;  /* 0x0000df00ff017b82 */ /* 0x000ff00000000800 */
[----:B------:R-:W0:Y:S01]  /*0010*/  LDC.64 R8, c[0x0][0x380] ;  /* 0x0000e000ff087b82 */ /* 0x000e220000000a00 */
[----:B------:R-:W1:Y:S01]  /*0020*/  S2R R0, SR_TID.X ;  /* 0x0000000000007919 */ /* 0x000e620000002100 */
[----:B------:R-:W2:Y:S01]  /*0030*/  LDCU.64 UR6, c[0x0][0x358] ;  /* 0x00006b00ff0677ac */ /* 0x000ea20008000a00 */
[----:B------:R-:W-:Y:S05]  /*0040*/  BSSY.RECONVERGENT B0, `(.L_x_197) ;  /* 0x0000016000007945 */ /* 0x000fea0003800200 */
[----:B------:R-:W3:Y:S08]  /*0050*/  S2UR UR4, SR_CTAID.X ;  /* 0x00000000000479c3 */ /* 0x000ef00000002500 */
[----:B------:R-:W4:Y:S01]  /*0060*/  LDC.64 R2, c[0x0][0x3a0] ;  /* 0x0000e800ff027b82 */ /* 0x000f220000000a00 */
[----:B0-----:R-:W-:-:S07]  /*0070*/  IMAD.SHL.U32 R7, R9, 0x80, RZ ;  /* 0x0000008009077824 */ /* 0x001fce00078e00ff */
[----:B------:R-:W0:Y:S01]  /*0080*/  LDC.64 R4, c[0x0][0x398] ;  /* 0x0000e600ff047b82 */ /* 0x000e220000000a00 */
[----:B---3--:R-:W-:Y:S01]  /*0090*/  IMAD R13, R7, UR4, RZ ;  /* 0x00000004070d7c24 */ /* 0x008fe2000f8e02ff */
[----:B-1----:R-:W-:-:S03]  /*00a0*/  SHF.L.U32 R15, R0, 0x7, RZ ;  /* 0x00000007000f7819 */ /* 0x002fc600000006ff */
[----:B------:R-:W-:-:S05]  /*00b0*/  IMAD.IADD R8, R8, 0x1, -R13 ;  /* 0x0000000108087824 */ /* 0x000fca00078e0a0d */
[CC--:B------:R-:W-:Y:S02]  /*00c0*/  VIMNMX R6, PT, PT, R7.reuse, R8.reuse, PT ;  /* 0x0000000807067248 */ /* 0x0c0fe40003fe0100 */
[----:B------:R-:W-:-:S03]  /*00d0*/  ISETP.GT.AND P0, PT, R7, R8, PT ;  /* 0x000000080700720c */ /* 0x000fc60003f04270 */
[----:B------:R-:W-:-:S05]  /*00e0*/  IMAD.SHL.U32 R12, R6, 0x8, RZ ;  /* 0x00000008060c7824 */ /* 0x000fca00078e00ff */
[----:B------:R-:W-:-:S13]  /*00f0*/  ISETP.GE.AND P1, PT, R15, R12, PT ;  /* 0x0000000c0f00720c */ /* 0x000fda0003f26270 */
[----:B--2-4-:R-:W-:Y:S05]  /*0100*/  @P1 BRA `(.L_x_198) ;  /* 0x0000000000241947 */ /* 0x014fea0003800000 */
[----:B------:R-:W1:Y:S02]  /*0110*/  LDC.64 R10, c[0x0][0x3a0] ;  /* 0x0000e800ff0a7b82 */ /* 0x000e640000000a00 */
[----:B-1----:R-:W-:-:S04]  /*0120*/  IMAD.WIDE.U32 R10, R0, 0x80, R10 ;  /* 0x00000080000a7825 */ /* 0x002fc800078e000a */
[----:B------:R-:W-:-:S07]  /*0130*/  IMAD.WIDE R10, R13, 0x8, R10 ;  /* 0x000000080d0a7825 */ /* 0x000fce00078e020a */
.L_x_199:
[----:B------:R-:W-:Y:S01]  /*0140*/  VIADD R15, R15, 0x4000 ;  /* 0x000040000f0f7836 */ /* 0x000fe20000000000 */
[----:B------:R1:W-:Y:S04]  /*0150*/  CCTL.E.PF2 [R10] ;  /* 0x000000000a00798f */ /* 0x0003e80000800100 */
[----:B------:R-:W-:Y:S02]  /*0160*/  ISETP.GE.AND P1, PT, R15, R12, PT ;  /* 0x0000000c0f00720c */ /* 0x000fe40003f26270 */
[----:B-1----:R-:W-:-:S04]  /*0170*/  IADD3 R10, P2, PT, R10, 0x4000, RZ ;  /* 0x000040000a0a7810 */ /* 0x002fc80007f5e0ff */
[----:B------:R-:W-:-:S07]  /*0180*/  IADD3.X R11, PT, PT, RZ, R11, RZ, P2, !PT ;  /* 0x0000000bff0b7210 */ /* 0x000fce00017fe4ff */
[----:B------:R-:W-:Y:S05]  /*0190*/  @!P1 BRA `(.L_x_199) ;  /* 0xfffffffc00e89947 */ /* 0x000fea000383ffff */
.L_x_198:
[----:B------:R-:W-:Y:S05]  /*01a0*/  BSYNC.RECONVERGENT B0 ;  /* 0x0000000000007941 */ /* 0x000fea0003800200 */
.L_x_197:
[----:B------:R-:W-:-:S04]  /*01b0*/  IMAD.WIDE R2, R13, 0x8, R2 ;  /* 0x000000080d027825 */ /* 0x000fc800078e0202 */
[----:B0-----:R-:W-:Y:S01]  /*01c0*/  IMAD.WIDE R4, R13, 0x8, R4 ;  /* 0x000000080d047825 */ /* 0x001fe200078e0204 */
[----:B------:R-:W-:Y:S06]  /*01d0*/  @P0 BRA `(.L_x_200) ;  /* 0x0000000800540947 */ /* 0x000fec0003800000 */
        /* <DEDUP_REMOVED lines=9> */
[----:B------:R-:W0:Y:S02]  /*0270*/  LDCU.64 UR4, c[0x0][0x390] ;  /* 0x00007200ff0477ac */ /* 0x000e240008000a00 */
[----:B------:R-:W-:Y:S01]  /*0280*/  VIADD R6, R0, 0x480 ;  /* 0x0000048000067836 */ /* 0x000fe20000000000 */
[----:B------:R-:W-:Y:S02]  /*0290*/  LOP3.LUT R11, R14, 0x2000, RZ, 0xfc, !PT ;  /* 0x000020000e0b7812 */ /* 0x000fe400078efcff */
[----:B------:R-:W-:-:S07]  /*02a0*/  IADD3 R10, PT, PT, -R7, RZ, RZ ;  /* 0x000000ff070a7210 */ /* 0x000fce0007ffe1ff */
.L_x_202:
        /* <DEDUP_REMOVED lines=9> */
[----:B------:R-:W-:Y:S04]  /*0340*/  STG.E.64 desc[UR6][R8.64+-0x1c00], R18 ;  /* 0xffe4001208007986 */ /* 0x000fe8000c101b06 */
        /* <DEDUP_REMOVED lines=15> */
[----:B------:R-:W2:Y:S01]  /*0440*/  LDG.E.64 R16, desc[UR6][R12.64+-0x400] ;  /* 0xfffc00060c107981 */ /* 0x000ea2000c1e1b00 */
[----:B------:R-:W-:Y:S01]  /*0450*/  MOV R18, 0xc00 ;  /* 0x00000c0000127802 */ /* 0x000fe20000000f00 */
[----:B------:R-:W-:Y:S01]  /*0460*/  IMAD.MOV.U32 R19, RZ, RZ, 0x0 ;  /* 0x00000000ff137424 */ /* 0x000fe200078e00ff */
[----:B--2---:R-:W-:-:S07]  /*0470*/  DADD R24, R16, -UR4 ;  /* 0x8000000410187e29 */ /* 0x004fce0008000000 */
[----:B------:R1:W-:Y:S04]  /*0480*/  STG.E.64 desc[UR6][R8.64+-0x400], R24 ;  /* 0xfffc001808007986 */ /* 0x0003e8000c101b06 */
[----:B0-----:R-:W2:Y:S01]  /*0490*/  LDG.E.64 R22, desc[UR6][R12.64] ;  /* 0x000000060c167981 */ /* 0x001ea2000c1e1b00 */
[----:B------:R-:W-:-:S03]  /*04a0*/  IMAD.WIDE R18, R6, 0x8, R18 ;  /* 0x0000000806127825 */ /* 0x000fc600078e0212 */
[----:B------:R-:W-:-:S05]  /*04b0*/  IADD3 R16, P1, PT, R2, R18, RZ ;  /* 0x0000001202107210 */ /* 0x000fca0007f3e0ff */
[----:B------:R-:W-:Y:S01]  /*04c0*/  IMAD.X R17, R3, 0x1, R19, P1 ;  /* 0x0000000103117824 */ /* 0x000fe200008e0613 */
[----:B--2---:R-:W-:-:S07]  /*04d0*/  DADD R26, R22, -UR4 ;  /* 0x80000004161a7e29 */ /* 0x004fce0008000000 */
[----:B------:R0:W-:Y:S04]  /*04e0*/  STG.E.64 desc[UR6][R8.64], R26 ;  /* 0x0000001a08007986 */ /* 0x0001e8000c101b06 */
[----:B------:R-:W2:Y:S01]  /*04f0*/  LDG.E.64 R22, desc[UR6][R16.64+-0xc00] ;  /* 0xfff4000610167981 */ /* 0x000ea2000c1e1b00 */
[----:B------:R-:W-:-:S04]  /*0500*/  IADD3 R18, P1, PT, R4, R18, RZ ;  /* 0x0000001204127210 */ /* 0x000fc80007f3e0ff */
[----:B------:R-:W-:Y:S01]  /*0510*/  IADD3.X R19, PT, PT, R5, R19, RZ, P1, !PT ;  /* 0x0000001305137210 */ /* 0x000fe20000ffe4ff */
        /* <DEDUP_REMOVED lines=26> */
.L_x_201:
[----:B------:R-:W-:Y:S05]  /*06c0*/  @!P0 EXIT ;  /* 0x000000000000894d */ /* 0x000fea0003800000 */
[----:B------:R-:W0:Y:S01]  /*06d0*/  LDCU UR4, c[0x0][0x384] ;  /* 0x00007080ff0477ac */ /* 0x000e220008000800 */
[----:B------:R-:W-:Y:S01]  /*06e0*/  ISETP.GE.U32.AND P0, PT, R20, 0x8, PT ;  /* 0x000000081400780c */ /* 0x000fe20003f06070 */
[----:B0-----:R-:W-:-:S06]  /*06f0*/  ULOP3.LUT UR5, UR4, 0x7, URZ, 0xc0, !UPT ;  /* 0x0000000704057892 */ /* 0x001fcc000f8ec0ff */
[----:B------:R-:W-:-:S06]  /*0700*/  ISETP.NE.AND P1, PT, RZ, UR5, PT ;  /* 0x00000005ff007c0c */ /* 0x000fcc000bf25270 */
[----:B------:R-:W-:Y:S07]  /*0710*/  @!P0 BRA `(.L_x_203) ;  /* 0x0000000000748947 */ /* 0x000fee0003800000 */
[----:B------:R-:W-:Y:S01]  /*0720*/  IMAD R15, R7, 0x80, R0 ;  /* 0x00000080070f7824 */ /* 0x000fe200078e0200 */
[----:B------:R-:W0:Y:S03]  /*0730*/  LDCU.64 UR8, c[0x0][0x390] ;  /* 0x00007200ff0877ac */ /* 0x000e260008000a00 */
[----:B-1----:R-:W-:-:S05]  /*0740*/  IMAD.WIDE R8, R15, 0x8, R2 ;  /* 0x000000080f087825 */ /* 0x002fca00078e0202 */
        /* <DEDUP_REMOVED lines=26> */
.L_x_203:
[----:B------:R-:W-:Y:S05]  /*08f0*/  @!P1 EXIT ;  /* 0x000000000000994d */ /* 0x000fea0003800000 */
[----:B------:R-:W-:Y:S02]  /*0900*/  UISETP.GE.U32.AND UP0, UPT, UR5, 0x4, UPT ;  /* 0x000000040500788c */ /* 0x000fe4000bf06070 */
[----:B------:R-:W-:-:S06]  /*0910*/  ULOP3.LUT UR4, UR4, 0x3, URZ, 0xc0, !UPT ;  /* 0x0000000304047892 */ /* 0x000fcc000f8ec0ff */
[----:B------:R-:W-:Y:S01]  /*0920*/  ISETP.NE.AND P0, PT, RZ, UR4, PT ;  /* 0x00000004ff007c0c */ /* 0x000fe2000bf05270 */
[----:B------:R-:W-:-:S12]  /*0930*/  BRA.U !UP0, `(.L_x_204) ;  /* 0x0000000108447547 */ /* 0x000fd8000b800000 */
[----:B-1-3--:R-:W-:Y:S01]  /*0940*/  LEA R19, R7, R0, 0x7 ;  /* 0x0000000007137211 */ /* 0x00afe200078e38ff */
[----:B------:R-:W0:Y:S04]  /*0950*/  LDCU.64 UR8, c[0x0][0x390] ;  /* 0x00007200ff0877ac */ /* 0x000e280008000a00 */
        /* <DEDUP_REMOVED lines=15> */
.L_x_204:
[----:B------:R-:W-:Y:S05]  /*0a50*/  @!P0 EXIT ;  /* 0x000000000000894d */ /* 0x000fea0003800000 */
[----:B01-3--:R-:W-:Y:S01]  /*0a60*/  IMAD R13, R7, 0x80, R0 ;  /* 0x00000080070d7824 */ /* 0x00bfe200078e0200 */
[----:B------:R-:W0:Y:S01]  /*0a70*/  LDCU.64 UR8, c[0x0][0x390] ;  /* 0x00007200ff0877ac */ /* 0x000e220008000a00 */
[----:B------:R-:W-:-:S12]  /*0a80*/  UIADD3 UR4, UPT, UPT, -UR4, URZ, URZ ;  /* 0x000000ff04047290 */ /* 0x000fd8000fffe1ff */
.L_x_205:
[----:B------:R-:W-:-:S06]  /*0a90*/  IMAD.WIDE R8, R13, 0x8, R2 ;  /* 0x000000080d087825 */ /* 0x000fcc00078e0202 */
[----:B------:R-:W0:Y:S01]  /*0aa0*/  LDG.E.64 R8, desc[UR6][R8.64] ;  /* 0x0000000608087981 */ /* 0x000e22000c1e1b00 */
[C---:B-1----:R-:W-:Y:S01]  /*0ab0*/  IMAD.WIDE R6, R13.reuse, 0x8, R4 ;  /* 0x000000080d067825 */ /* 0x042fe200078e0204 */
[----:B------:R-:W-:Y:S01]  /*0ac0*/  UIADD3 UR4, UPT, UPT, UR4, 0x1, URZ ;  /* 0x0000000104047890 */ /* 0x000fe2000fffe0ff */
[----:B------:R-:W-:-:S03]  /*0ad0*/  IADD3 R13, PT, PT, R13, 0x80, RZ ;  /* 0x000000800d0d7810 */ /* 0x000fc60007ffe0ff */
[----:B------:R-:W-:Y:S01]  /*0ae0*/  UISETP.NE.AND UP0, UPT, UR4, URZ, UPT ;  /* 0x000000ff0400728c */ /* 0x000fe2000bf05270 */
[----:B0-----:R-:W-:-:S07]  /*0af0*/  DADD R10, R8, -UR8 ;  /* 0x80000008080a7e29 */ /* 0x001fce0008000000 */
[----:B------:R1:W-:Y:S01]  /*0b00*/  STG.E.64 desc[UR6][R6.64], R10 ;  /* 0x0000000a06007986 */ /* 0x0003e2000c101b06 */
[----:B------:R-:W-:Y:S05]  /*0b10*/  BRA.U UP0, `(.L_x_205) ;  /* 0xfffffffd00dc7547 */ /* 0x000fea000b83ffff */
[----:B------:R-:W-:Y:S05]  /*0b20*/  EXIT ;  /* 0x000000000000794d */ /* 0x000fea0003800000 */
.L_x_200:
[----:B------:R-:W-:-:S13]  /*0b30*/  ISETP.GE.AND P0, PT, R9, 0x1, PT ;  /* 0x000000010900780c */ /* 0x000fda0003f06270 */
[----:B------:R-:W-:Y:S05]  /*0b40*/  @!P0 EXIT ;  /* 0x000000000000894d */ /* 0x000fea0003800000 */
[C---:B------:R-:W-:Y:S01]  /*0b50*/  ISETP.GE.U32.AND P0, PT, R9.reuse, 0x8, PT ;  /* 0x000000080900780c */ /* 0x040fe20003f06070 */
[----:B------:R-:W-:Y:S01]  /*0b60*/  IMAD.MOV.U32 R7, RZ, RZ, RZ ;  /* 0x000000ffff077224 */ /* 0x000fe200078e00ff */
[----:B------:R-:W-:-:S11]  /*0b70*/  LOP3.LUT R20, R9, 0x7, RZ, 0xc0, !PT ;  /* 0x0000000709147812 */ /* 0x000fd600078ec0ff */
[----:B------:R-:W-:Y:S05]  /*0b80*/  @!P0 BRA `(.L_x_206) ;  /* 0x0000000000f08947 */ /* 0x000fea0003800000 */
[----:B------:R-:W-:Y:S01]  /*0b90*/  LOP3.LUT R7, R9, 0x7ffffff8, RZ, 0xc0, !PT ;  /* 0x7ffffff809077812 */ /* 0x000fe200078ec0ff */
[----:B------:R-:W-:Y:S01]  /*0ba0*/  IMAD.MOV.U32 R10, RZ, RZ, RZ ;  /* 0x000000ffff0a7224 */ /* 0x000fe200078e00ff */
[----:B------:R-:W0:Y:S06]  /*0bb0*/  LDCU.64 UR4, c[0x0][0x390] ;  /* 0x00007200ff0477ac */ /* 0x000e2c0008000a00 */
.L_x_209:
[----:B------:R-:W-:-:S04]  /*0bc0*/  LEA R11, R10, R0, 0x7 ;  /* 0x000000000a0b7211 */ /* 0x000fc800078e38ff */
[----:B------:R-:W-:-:S13]  /*0bd0*/  ISETP.GE.AND P0, PT, R11, R6, PT ;  /* 0x000000060b00720c */ /* 0x000fda0003f06270 */
[C---:B-1----:R-:W-:Y:S01]  /*0be0*/  @!P0 IMAD.WIDE.U32 R12, R11.reuse, 0x8, R2 ;  /* 0x000000080b0c8825 */ /* 0x042fe200078e0002 */
        /* <DEDUP_REMOVED lines=10> */
[----:B------:R-:W-:Y:S02]  /*0c90*/  VIADD R25, R11, 0x100 ;  /* 0x000001000b197836 */ /* 0x000fe40000000000 */
[----:B------:R-:W-:-:S03]  /*0ca0*/  IMAD.WIDE R12, R21, 0x8, R4 ;  /* 0x00000008150c7825 */ /* 0x000fc600078e0204 */
[----:B------:R-:W-:-:S13]  /*0cb0*/  ISETP.GE.AND P0, PT, R25, R6, PT ;  /* 0x000000061900720c */ /* 0x000fda0003f06270 */
[----:B------:R-:W3:Y:S01]  /*0cc0*/  @!P0 LDC.64 R24, c[0x0][0x390] ;  /* 0x0000e400ff188b82 */ /* 0x000ee20000000a00 */
[----:B--2---:R-:W-:-:S07]  /*0cd0*/  @!P1 DADD R18, R18, -R22 ;  /* 0x0000000012129229 */ /* 0x004fce0000000816 */
[----:B------:R2:W-:Y:S04]  /*0ce0*/  @!P1 STG.E.64 desc[UR6][R12.64], R18 ;  /* 0x000000120c009986 */ /* 0x0005e8000c101b06 */
[----:B------:R-:W3:Y:S01]  /*0cf0*/  @!P0 LDG.E.64 R22, desc[UR6][R8.64+0x400] ;  /* 0x0004000608168981 */ /* 0x000ee2000c1e1b00 */
[----:B------:R-:W-:-:S04]  /*0d00*/  IADD3 R21, PT, PT, R11, 0x180, RZ ;  /* 0x000001800b157810 */ /* 0x000fc80007ffe0ff */
[----:B------:R-:W-:-:S13]  /*0d10*/  ISETP.GE.AND P1, PT, R21, R6, PT ;  /* 0x000000061500720c */ /* 0x000fda0003f26270 */
[----:B-1----:R-:W1:Y:S01]  /*0d20*/  @!P1 LDC.64 R16, c[0x0][0x390] ;  /* 0x0000e400ff109b82 */ /* 0x002e620000000a00 */
[----:B---3--:R-:W-:-:S07]  /*0d30*/  @!P0 DADD R22, R22, -R24 ;  /* 0x0000000016168229 */ /* 0x008fce0000000818 */
[----:B------:R3:W-:Y:S04]  /*0d40*/  @!P0 STG.E.64 desc[UR6][R12.64+0x400], R22 ;  /* 0x000400160c008986 */ /* 0x0007e8000c101b06 */
[----:B------:R-:W1:Y:S01]  /*0d50*/  @!P1 LDG.E.64 R14, desc[UR6][R8.64+0x800] ;  /* 0x00080006080e9981 */ /* 0x000e62000c1e1b00 */
[----:B------:R-:W-:-:S05]  /*0d60*/  VIADD R21, R11, 0x200 ;  /* 0x000002000b157836 */ /* 0x000fca0000000000 */
[----:B------:R-:W-:-:S13]  /*0d70*/  ISETP.GE.AND P0, PT, R21, R6, PT ;  /* 0x000000061500720c */ /* 0x000fda0003f06270 */
[----:B--2---:R-:W2:Y:S01]  /*0d80*/  @!P0 LDC.64 R18, c[0x0][0x390] ;  /* 0x0000e400ff128b82 */ /* 0x004ea20000000a00 */
[----:B-1----:R-:W-:-:S07]  /*0d90*/  @!P1 DADD R14, R14, -R16 ;  /* 0x000000000e0e9229 */ /* 0x002fce0000000810 */
[----:B------:R1:W-:Y:S04]  /*0da0*/  @!P1 STG.E.64 desc[UR6][R12.64+0x800], R14 ;  /* 0x0008000e0c009986 */ /* 0x0003e8000c101b06 */
[----:B------:R-:W2:Y:S01]  /*0db0*/  @!P0 LDG.E.64 R16, desc[UR6][R8.64+0xc00] ;  /* 0x000c000608108981 */ /* 0x000ea2000c1e1b00 */
[----:B------:R-:W-:-:S05]  /*0dc0*/  VIADD R21, R11, 0x280 ;  /* 0x000002800b157836 */ /* 0x000fca0000000000 */
[----:B------:R-:W-:-:S13]  /*0dd0*/  ISETP.GE.AND P1, PT, R21, R6, PT ;  /* 0x000000061500720c */ /* 0x000fda0003f26270 */
[----:B---3--:R-:W3:Y:S01]  /*0de0*/  @!P1 LDC.64 R22, c[0x0][0x390] ;  /* 0x0000e400ff169b82 */ /* 0x008ee20000000a00 */
[----:B--2---:R-:W-:-:S07]  /*0df0*/  @!P0 DADD R16, R16, -R18 ;  /* 0x0000000010108229 */ /* 0x004fce0000000812 */
[----:B------:R2:W-:Y:S04]  /*0e00*/  @!P0 STG.E.64 desc[UR6][R12.64+0xc00], R16 ;  /* 0x000c00100c008986 */ /* 0x0005e8000c101b06 */
[----:B------:R-:W3:Y:S01]  /*0e10*/  @!P1 LDG.E.64 R18, desc[UR6][R8.64+0x1000] ;  /* 0x0010000608129981 */ /* 0x000ee2000c1e1b00 */
[----:B------:R-:W-:-:S04]  /*0e20*/  IADD3 R21, PT, PT, R11, 0x300, RZ ;  /* 0x000003000b157810 */ /* 0x000fc80007ffe0ff */
[----:B------:R-:W-:Y:S01]  /*0e30*/  ISETP.GE.AND P0, PT, R21, R6, PT ;  /* 0x000000061500720c */ /* 0x000fe20003f06270 */
[----:B---3--:R-:W-:-:S12]  /*0e40*/  @!P1 DADD R18, R18, -R22 ;  /* 0x0000000012129229 */ /* 0x008fd80000000816 */
[----:B------:R-:W3:Y:S01]  /*0e50*/  @!P0 LDC.64 R22, c[0x0][0x390] ;  /* 0x0000e400ff168b82 */ /* 0x000ee20000000a00 */
[----:B------:R2:W-:Y:S04]  /*0e60*/  @!P1 STG.E.64 desc[UR6][R12.64+0x1000], R18 ;  /* 0x001000120c009986 */ /* 0x0005e8000c101b06 */
[----:B-1----:R-:W3:Y:S01]  /*0e70*/  @!P0 LDG.E.64 R14, desc[UR6][R8.64+0x1400] ;  /* 0x00140006080e8981 */ /* 0x002ee2000c1e1b00 */
[----:B------:R-:W-:Y:S01]  /*0e80*/  VIADD R11, R11, 0x380 ;  /* 0x000003800b0b7836 */ /* 0x000fe20000000000 */
[----:B------:R-:W-:Y:S01]  /*0e90*/  BSSY.RECONVERGENT B0, `(.L_x_207) ;  /* 0x000000a000007945 */ /* 0x000fe20003800200 */
[----:B------:R-:W-:-:S05]  /*0ea0*/  VIADD R10, R10, 0x8 ;  /* 0x000000080a0a7836 */ /* 0x000fca0000000000 */
[----:B------:R-:W-:Y:S01]  /*0eb0*/  ISETP.NE.AND P1, PT, R10, R7, PT ;  /* 0x000000070a00720c */ /* 0x000fe20003f25270 */
[----:B---3--:R-:W-:-:S07]  /*0ec0*/  @!P0 DADD R14, R14, -R22 ;  /* 0x000000000e0e8229 */ /* 0x008fce0000000816 */
[----:B------:R2:W-:Y:S01]  /*0ed0*/  @!P0 STG.E.64 desc[UR6][R12.64+0x1400], R14 ;  /* 0x0014000e0c008986 */ /* 0x0005e2000c101b06 */
[----:B------:R-:W-:-:S13]  /*0ee0*/  ISETP.GE.AND P0, PT, R11, R6, PT ;  /* 0x000000060b00720c */ /* 0x000fda0003f06270 */
[----:B--2---:R-:W-:Y:S05]  /*0ef0*/  @P0 BRA `(.L_x_208) ;  /* 0x00000000000c0947 */ /* 0x004fea0003800000 */
[----:B------:R-:W0:Y:S02]  /*0f00*/  LDG.E.64 R8, desc[UR6][R8.64+0x1800] ;  /* 0x0018000608087981 */ /* 0x000e24000c1e1b00 */
[----:B0-----:R-:W-:-:S07]  /*0f10*/  DADD R14, R8, -UR4 ;  /* 0x80000004080e7e29 */ /* 0x001fce0008000000 */
[----:B------:R1:W-:Y:S04]  /*0f20*/  STG.E.64 desc[UR6][R12.64+0x1800], R14 ;  /* 0x0018000e0c007986 */ /* 0x0003e8000c101b06 */
.L_x_208:
[----:B0-----:R-:W-:Y:S05]  /*0f30*/  BSYNC.RECONVERGENT B0 ;  /* 0x0000000000007941 */ /* 0x001fea0003800200 */
.L_x_207:
[----:B------:R-:W-:Y:S05]  /*0f40*/  @P1 BRA `(.L_x_209) ;  /* 0xfffffffc001c1947 */ /* 0x000fea000383ffff */
.L_x_206:
[----:B------:R-:W-:-:S13]  /*0f50*/  ISETP.NE.AND P0, PT, R20, RZ, PT ;  /* 0x000000ff1400720c */ /* 0x000fda0003f05270 */
[----:B------:R-:W-:Y:S05]  /*0f60*/  @!P0 EXIT ;  /* 0x000000000000894d */ /* 0x000fea0003800000 */
[----:B------:R-:W0:Y:S01]  /*0f70*/  LDC R8, c[0x0][0x384] ;  /* 0x0000e100ff087b82 */ /* 0x000e220000000800 */
[----:B------:R-:W-:Y:S02]  /*0f80*/  ISETP.GE.U32.AND P1, PT, R20, 0x4, PT ;  /* 0x000000041400780c */ /* 0x000fe40003f26070 */
[----:B0-----:R-:W-:-:S04]  /*0f90*/  LOP3.LUT R22, R8, 0x3, RZ, 0xc0, !PT ;  /* 0x0000000308167812 */ /* 0x001fc800078ec0ff */
[----:B------:R-:W-:-:S07]  /*0fa0*/  ISETP.NE.AND P0, PT, R22, RZ, PT ;  /* 0x000000ff1600720c */ /* 0x000fce0003f05270 */
[----:B------:R-:W-:Y:S06]  /*0fb0*/  @!P1 BRA `(.L_x_210) ;  /* 0x0000000000849947 */ /* 0x000fec0003800000 */
[----:B------:R-:W-:-:S04]  /*0fc0*/  LEA R9, R7, R0, 0x7 ;  /* 0x0000000007097211 */ /* 0x000fc800078e38ff */
[----:B------:R-:W-:-:S13]  /*0fd0*/  ISETP.GE.AND P2, PT, R9, R6, PT ;  /* 0x000000060900720c */ /* 0x000fda0003f46270 */
[C---:B------:R-:W-:Y:S01]  /*0fe0*/  @!P2 IMAD.WIDE R10, R9.reuse, 0x8, R2 ;  /* 0x00000008090aa825 */ /* 0x040fe200078e0202 */
[----:B-1----:R-:W0:Y:S05]  /*0ff0*/  @!P2 LDC.64 R12, c[0x0][0x390] ;  /* 0x0000e400ff0cab82 */ /* 0x002e2a0000000a00 */
        /* <DEDUP_REMOVED lines=10> */
[----:B------:R-:W-:Y:S01]  /*10a0*/  ISETP.GE.AND P2, PT, R23, R6, PT ;  /* 0x000000061700720c */ /* 0x000fe20003f46270 */
[----:B-1----:R-:W-:-:S12]  /*10b0*/  @!P1 DADD R10, R16, -R18 ;  /* 0x00000000100a9229 */ /* 0x002fd80000000812 */
[----:B------:R-:W1:Y:S01]  /*10c0*/  @!P2 LDC.64 R24, c[0x0][0x390] ;  /* 0x0000e400ff18ab82 */ /* 0x000e620000000a00 */
[----:B------:R-:W-:-:S04]  /*10d0*/  @!P1 IMAD.WIDE R18, R21, 0x8, R4 ;  /* 0x0000000815129825 */ /* 0x000fc800078e0204 */
[----:B------:R-:W-:Y:S01]  /*10e0*/  @!P2 IMAD.WIDE R20, R23, 0x8, R2 ;  /* 0x000000081714a825 */ /* 0x000fe200078e0202 */
[----:B------:R2:W-:Y:S05]  /*10f0*/  @!P1 STG.E.64 desc[UR6][R18.64], R10 ;  /* 0x0000000a12009986 */ /* 0x0005ea000c101b06 */
[----:B------:R-:W1:Y:S01]  /*1100*/  @!P2 LDG.E.64 R20, desc[UR6][R20.64] ;  /* 0x000000061414a981 */ /* 0x000e62000c1e1b00 */
[----:B------:R-:W-:Y:S01]  /*1110*/  IADD3 R9, PT, PT, R9, 0x180, RZ ;  /* 0x0000018009097810 */ /* 0x000fe20007ffe0ff */
[----:B0-----:R-:W-:-:S03]  /*1120*/  @!P2 IMAD.WIDE R14, R23, 0x8, R4 ;  /* 0x00000008170ea825 */ /* 0x001fc600078e0204 */
[----:B------:R-:W-:-:S13]  /*1130*/  ISETP.GE.AND P1, PT, R9, R6, PT ;  /* 0x000000060900720c */ /* 0x000fda0003f26270 */
[C---:B------:R-:W-:Y:S01]  /*1140*/  @!P1 IMAD.WIDE R16, R9.reuse, 0x8, R2 ;  /* 0x0000000809109825 */ /* 0x040fe200078e0202 */
[----:B-1----:R-:W-:Y:S01]  /*1150*/  @!P2 DADD R12, R20, -R24 ;  /* 0x00000000140ca229 */ /* 0x002fe20000000818 */
[----:B------:R-:W0:Y:S06]  /*1160*/  @!P1 LDC.64 R24, c[0x0][0x390] ;  /* 0x0000e400ff189b82 */ /* 0x000e2c0000000a00 */
[----:B------:R3:W-:Y:S04]  /*1170*/  @!P2 STG.E.64 desc[UR6][R14.64], R12 ;  /* 0x0000000c0e00a986 */ /* 0x0007e8000c101b06 */
[----:B------:R-:W0:Y:S01]  /*1180*/  @!P1 LDG.E.64 R16, desc[UR6][R16.64] ;  /* 0x0000000610109981 */ /* 0x000e22000c1e1b00 */
[----:B--2---:R-:W-:-:S04]  /*1190*/  @!P1 IMAD.WIDE R18, R9, 0x8, R4 ;  /* 0x0000000809129825 */ /* 0x004fc800078e0204 */
[----:B------:R-:W-:Y:S01]  /*11a0*/  VIADD R7, R7, 0x4 ;  /* 0x0000000407077836 */ /* 0x000fe20000000000 */
[----:B0-----:R-:W-:-:S07]  /*11b0*/  @!P1 DADD R10, R16, -R24 ;  /* 0x00000000100a9229 */ /* 0x001fce0000000818 */
[----:B------:R3:W-:Y:S04]  /*11c0*/  @!P1 STG.E.64 desc[UR6][R18.64], R10 ;  /* 0x0000000a12009986 */ /* 0x0007e8000c101b06 */
.L_x_210:
[----:B------:R-:W-:Y:S05]  /*11d0*/  @!P0 EXIT ;  /* 0x000000000000894d */ /* 0x000fea0003800000 */
[----:B------:R-:W-:Y:S02]  /*11e0*/  ISETP.NE.AND P1, PT, R22, 0x1, PT ;  /* 0x000000011600780c */ /* 0x000fe40003f25270 */
[----:B------:R-:W-:-:S04]  /*11f0*/  LOP3.LUT R8, R8, 0x1, RZ, 0xc0, !PT ;  /* 0x0000000108087812 */ /* 0x000fc800078ec0ff */
[----:B------:R-:W-:-:S07]  /*1200*/  ISETP.NE.U32.AND P0, PT, R8, 0x1, PT ;  /* 0x000000010800780c */ /* 0x000fce0003f05070 */
[----:B------:R-:W-:Y:S06]  /*1210*/  @!P1 BRA `(.L_x_211) ;  /* 0x0000000000449947 */ /* 0x000fec0003800000 */
[----:B-1-3--:R-:W-:-:S05]  /*1220*/  IMAD R13, R7, 0x80, R0 ;  /* 0x00000080070d7824 */ /* 0x00afca00078e0200 */
[----:B------:R-:W-:-:S13]  /*1230*/  ISETP.GE.AND P1, PT, R13, R6, PT ;  /* 0x000000060d00720c */ /* 0x000fda0003f26270 */
[C---:B------:R-:W-:Y:S01]  /*1240*/  @!P1 IMAD.WIDE R8, R13.reuse, 0x8, R2 ;  /* 0x000000080d089825 */ /* 0x040fe200078e0202 */
[----:B------:R-:W0:Y:S05]  /*1250*/  @!P1 LDC.64 R10, c[0x0][0x390] ;  /* 0x0000e400ff0a9b82 */ /* 0x000e2a0000000a00 */
[----:B------:R-:W0:Y:S01]  /*1260*/  @!P1 LDG.E.64 R8, desc[UR6][R8.64] ;  /* 0x0000000608089981 */ /* 0x000e22000c1e1b00 */
[C---:B------:R-:W-:Y:S01]  /*1270*/  IADD3 R19, PT, PT, R13.reuse, 0x80, RZ ;  /* 0x000000800d137810 */ /* 0x040fe20007ffe0ff */
        /* <DEDUP_REMOVED lines=11> */
.L_x_211:
[----:B------:R-:W-:Y:S05]  /*1330*/  @P0 EXIT ;  /* 0x000000000000094d */ /* 0x000fea0003800000 */
[----:B0-----:R-:W-:-:S04]  /*1340*/  LEA R9, R7, R0, 0x7 ;  /* 0x0000000007097211 */ /* 0x001fc800078e38ff */
        /* <DEDUP_REMOVED lines=9> */
.L_x_212:
        /* <DEDUP_REMOVED lines=10> */
.L_x_236:


//--------------------- .text._ZN3cub18CUB_300001_SM_10006detail11EmptyKernelIvEEvv --------------------------
	.section	.text._ZN3cub18CUB_300001_SM_10006detail11EmptyKernelIvEEvv,"ax",@progbits
	.align	128
        .global         _ZN3cub18CUB_300001_SM_10006detail11EmptyKernelIvEEvv
        .type           _ZN3cub18CUB_300001_SM_10006detail11EmptyKernelIvEEvv,@function
        .size           _ZN3cub18CUB_300001_SM_10006detail11EmptyKernelIvEEvv,(.L_x_237 - _ZN3cub18CUB_300001_SM_10006detail11EmptyKernelIvEEvv)
        .other          _ZN3cub18CUB_300001_SM_10006detail11EmptyKernelIvEEvv,@"STO_CUDA_ENTRY STV_DEFAULT"
_ZN3cub18CUB_300001_SM_10006detail11EmptyKernelIvEEvv:
.text._ZN3cub18CUB_300001_SM_10006detail11EmptyKernelIvEEvv:
[----:B------:R-:W-:Y:S01]  /*0000*/  LDC R1, c[0x0][0x37c] ;  /* 0x0000df00ff017b82 */ /* 0x000fe20000000800 */
[----:B------:R-:W-:Y:S05]  /*0010*/  EXIT ;  /* 0x000000000000794d */ /* 0x000fea0003800000 */
.L_x_213:
        /* <DEDUP_REMOVED lines=14> */
.L_x_237:


//--------------------- .text._Z7calcAvgPdS_m     --------------------------
	.section	.text._Z7calcAvgPdS_m,"ax",@progbits
	.align	128
        .global         _Z7calcAvgPdS_m
        .type           _Z7calcAvgPdS_m,@function
        .size           _Z7calcAvgPdS_m,(.L_x_238 - _Z7calcAvgPdS_m)
        .other          _Z7calcAvgPdS_m,@"STO_CUDA_ENTRY STV_DEFAULT"
_Z7calcAvgPdS_m:
.text._Z7calcAvgPdS_m:
[----:B------:R-:W-:Y:S01]  /*0000*/  LDC R1, c[0x0][0x37c] ;  /* 0x0000df00ff017b82 */ /* 0x000fe20000000800 */
[----:B------:R-:W0:Y:S07]  /*0010*/  S2R R7, SR_TID.X ;  /* 0x0000000000077919 */ /* 0x000e2e0000002100 */
[----:B------:R-:W0:Y:S01]  /*0020*/  S2UR UR6, SR_CTAID.X ;  /* 0x00000000000679c3 */ /* 0x000e220000002500 */
[----:B------:R-:W1:Y:S07]  /*0030*/  LDCU.64 UR4, c[0x0][0x358] ;  /* 0x00006b00ff0477ac */ /* 0x000e6e0008000a00 */
[----:B------:R-:W0:Y:S08]  /*0040*/  LDC R0, c[0x0][0x360] ;  /* 0x0000d800ff007b82 */ /* 0x000e300000000800 */
[----:B------:R-:W2:Y:S08]  /*0050*/  LDC.64 R2, c[0x0][0x380] ;  /* 0x0000e000ff027b82 */ /* 0x000eb00000000a00 */
[----:B------:R-:W3:Y:S01]  /*0060*/  LDC.64 R4, c[0x0][0x388] ;  /* 0x0000e200ff047b82 */ /* 0x000ee20000000a00 */
[----:B0-----:R-:W-:-:S04]  /*0070*/  IMAD R7, R0, UR6, R7 ;  /* 0x0000000600077c24 */ /* 0x001fc8000f8e0207 */
[----:B--2---:R-:W-:-:S06]  /*0080*/  IMAD.WIDE R2, R7, 0x8, R2 ;  /* 0x0000000807027825 */ /* 0x004fcc00078e0202 */
[----:B-1----:R-:W2:Y:S04]  /*0090*/  LDG.E.64 R2, desc[UR4][R2.64] ;  /* 0x0000000402027981 */ /* 0x002ea8000c1e1b00 */
[----:B---3--:R-:W2:Y:S02]  /*00a0*/  LDG.E.64 R6, desc[UR4][R4.64] ;  /* 0x0000000404067981 */ /* 0x008ea4000c1e1b00 */
[----:B--2---:R-:W-:-:S07]  /*00b0*/  DADD R6, R2, R6 ;  /* 0x0000000002067229 */ /* 0x004fce0000000006 */
[----:B------:R-:W-:Y:S01]  /*00c0*/  STG.E.64 desc[UR4][R4.64], R6 ;  /* 0x0000000604007986 */ /* 0x000fe2000c101b04 */
[----:B------:R-:W-:Y:S05]  /*00d0*/  EXIT ;  /* 0x000000000000794d */ /* 0x000fea0003800000 */
.L_x_214:
        /* <DEDUP_REMOVED lines=10> */
.L_x_238:


//--------------------- .text._Z21periodogram_frequencyPdS_S_S_dmm --------------------------
	.section	.text._Z21periodogram_frequencyPdS_S_S_dmm,"ax",@progbits
	.align	128
        .global         _Z21periodogram_frequencyPdS_S_S_dmm
        .type           _Z21periodogram_frequencyPdS_S_S_dmm,@function
        .size           _Z21periodogram_frequencyPdS_S_S_dmm,(.L_x_228 - _Z21periodogram_frequencyPdS_S_S_dmm)
        .other          _Z21periodogram_frequencyPdS_S_S_dmm,@"STO_CUDA_ENTRY STV_DEFAULT"
_Z21periodogram_frequencyPdS_S_S_dmm:
.text._Z21periodogram_frequencyPdS_S_S_dmm:
[----:B------:R-:W-:Y:S01]  /*0000*/  LDC R1, c[0x0][0x37c] ;  /* 0x0000df00ff017b82 */ /* 0x000fe20000000800 */
[----:B------:R-:W0:Y:S07]  /*0010*/  S2R R0, SR_TID.X ;  /* 0x0000000000007919 */ /* 0x000e2e0000002100 */
[----:B------:R-:W0:Y:S01]  /*0020*/  S2UR UR4, SR_CTAID.X ;  /* 0x00000000000479c3 */ /* 0x000e220000002500 */
[----:B------:R-:W1:Y:S07]  /*0030*/  LDCU.64 UR6, c[0x0][0x3b0] ;  /* 0x00007600ff0677ac */ /* 0x000e6e0008000a00 */
[----:B------:R-:W0:Y:S02]  /*0040*/  LDC R3, c[0x0][0x360] ;  /* 0x0000d800ff037b82 */ /* 0x000e240000000800 */
[----:B0-----:R-:W-:-:S05]  /*0050*/  IMAD R0, R3, UR4, R0 ;  /* 0x0000000403007c24 */ /* 0x001fca000f8e0200 */
[----:B-1----:R-:W-:Y:S02]  /*0060*/  ISETP.GE.U32.AND P0, PT, R0, UR6, PT ;  /* 0x0000000600007c0c */ /* 0x002fe4000bf06070 */
[----:B------:R-:W-:-:S04]  /*0070*/  SHF.R.S32.HI R3, RZ, 0x1f, R0 ;  /* 0x0000001fff037819 */ /* 0x000fc80000011400 */
[----:B------:R-:W-:-:S13]  /*0080*/  ISETP.GE.U32.AND.EX P0, PT, R3, UR7, PT, P0 ;  /* 0x0000000703007c0c */ /* 0x000fda000bf06100 */
[----:B------:R-:W-:Y:S05]  /*0090*/  @P0 EXIT ;  /* 0x000000000000094d */ /* 0x000fea0003800000 */
[----:B------:R-:W0:Y:S01]  /*00a0*/  LDCU.64 UR4, c[0x0][0x390] ;  /* 0x00007200ff0477ac */ /* 0x000e220008000a00 */
[----:B------:R-:W1:Y:S01]  /*00b0*/  LDCU.64 UR16, c[0x0][0x358] ;  /* 0x00006b00ff1077ac */ /* 0x000e620008000a00 */
[----:B------:R-:W2:Y:S01]  /*00c0*/  LDCU.64 UR10, c[0x0][0x3a8] ;  /* 0x00007500ff0a77ac */ /* 0x000ea20008000a00 */
[----:B0-----:R-:W-:-:S04]  /*00d0*/  LEA R12, P0, R0, UR4, 0x3 ;  /* 0x00000004000c7c11 */ /* 0x001fc8000f8018ff */
[----:B------:R-:W-:-:S05]  /*00e0*/  LEA.HI.X R13, R0, UR5, R3, 0x3, P0 ;  /* 0x00000005000d7c11 */ /* 0x000fca00080f1c03 */
[----:B-1----:R-:W3:Y:S01]  /*00f0*/  LDG.E.64 R2, desc[UR16][R12.64] ;  /* 0x000000100c027981 */ /* 0x002ee2000c1e1b00 */
[----:B--2---:R-:W-:Y:S01]  /*0100*/  UISETP.NE.U32.AND UP0, UPT, UR10, URZ, UPT ;  /* 0x000000ff0a00728c */ /* 0x004fe2000bf05070 */
[----:B------:R-:W-:Y:S02]  /*0110*/  CS2R R4, SRZ ;  /* 0x0000000000047805 */ /* 0x000fe4000001ff00 */
[----:B------:R-:W-:Y:S02]  /*0120*/  CS2R R6, SRZ ;  /* 0x0000000000067805 */ /* 0x000fe4000001ff00 */
[----:B------:R-:W-:Y:S01]  /*0130*/  CS2R R8, SRZ ;  /* 0x0000000000087805 */ /* 0x000fe2000001ff00 */
[----:B------:R-:W-:Y:S01]  /*0140*/  UISETP.NE.AND.EX UP0, UPT, UR11, URZ, UPT, UP0 ;  /* 0x000000ff0b00728c */ /* 0x000fe2000bf05300 */
[----:B------:R-:W-:Y:S01]  /*0150*/  CS2R R10, SRZ ;  /* 0x00000000000a7805 */ /* 0x000fe2000001ff00 */
[----:B---3--:R-:W-:-:S07]  /*0160*/  DADD R2, R2, R2 ;  /* 0x0000000002027229 */ /* 0x008fce0000000002 */
[----:B------:R-:W-:Y:S05]  /*0170*/  BRA.U !UP0, `(.L_x_215) ;  /* 0x0000001108207547 */ /* 0x000fea000b800000 */
[----:B------:R-:W0:Y:S01]  /*0180*/  LDCU UR4, c[0x0][0x3a8] ;  /* 0x00007500ff0477ac */ /* 0x000e220008000800 */
[----:B------:R-:W-:Y:S02]  /*0190*/  CS2R R10, SRZ ;  /* 0x00000000000a7805 */ /* 0x000fe4000001ff00 */
[----:B------:R-:W-:Y:S02]  /*01a0*/  CS2R R8, SRZ ;  /* 0x0000000000087805 */ /* 0x000fe4000001ff00 */
[----:B------:R-:W-:Y:S01]  /*01b0*/  CS2R R6, SRZ ;  /* 0x0000000000067805 */ /* 0x000fe2000001ff00 */
[----:B------:R-:W-:Y:S01]  /*01c0*/  UISETP.NE.U32.AND UP1, UPT, UR10, 0x1, UPT ;  /* 0x000000010a00788c */ /* 0x000fe2000bf25070 */
[----:B------:R-:W-:Y:S01]  /*01d0*/  CS2R R4, SRZ ;  /* 0x0000000000047805 */ /* 0x000fe2000001ff00 */
[----:B------:R-:W-:Y:S02]  /*01e0*/  UMOV UR5, URZ ;  /* 0x000000ff00057c82 */ /* 0x000fe40008000000 */
[----:B------:R-:W-:-:S02]  /*01f0*/  UISETP.NE.AND.EX UP1, UPT, UR11, URZ, UPT, UP1 ;  /* 0x000000ff0b00728c */ /* 0x000fc4000bf25310 */
[----:B0-----:R-:W-:-:S04]  /*0200*/  ULOP3.LUT UR4, UR4, 0x1, URZ, 0xc0, !UPT ;  /* 0x0000000104047892 */ /* 0x001fc8000f8ec0ff */
[----:B------:R-:W-:-:S03]  /*0210*/  UISETP.NE.U32.AND UP0, UPT, UR4, 0x1, UPT ;  /* 0x000000010400788c */ /* 0x000fc6000bf05070 */
[----:B------:R-:W-:Y:S01]  /*0220*/  UMOV UR4, URZ ;  /* 0x000000ff00047c82 */ /* 0x000fe20008000000 */
[----:B------:R-:W-:Y:S01]  /*0230*/  UISETP.NE.U32.AND.EX UP0, UPT, URZ, URZ, UPT, UP0 ;  /* 0x000000ffff00728c */ /* 0x000fe2000bf05100 */
[----:B------:R-:W-:Y:S10]  /*0240*/  BRA.U !UP1, `(.L_x_216) ;  /* 0x0000000909747547 */ /* 0x000ff4000b800000 */
[----:B------:R-:W0:Y:S01]  /*0250*/  LDCU.128 UR12, c[0x0][0x380] ;  /* 0x00007000ff0c77ac */ /* 0x000e220008000c00 */
[----:B------:R-:W-:Y:S01]  /*0260*/  CS2R R10, SRZ ;  /* 0x00000000000a7805 */ /* 0x000fe2000001ff00 */
[----:B------:R-:W1:Y:S01]  /*0270*/  LDCU UR5, c[0x0][0x3ac] ;  /* 0x00007580ff0577ac */ /* 0x000e620008000800 */
[----:B------:R-:W-:Y:S02]  /*0280*/  ULOP3.LUT UR4, UR10, 0xfffffffe, URZ, 0xc0, !UPT ;  /* 0xfffffffe0a047892 */ /* 0x000fe4000f8ec0ff */
[----:B0-----:R-:W-:Y:S02]  /*0290*/  UIADD3 UR8, UP1, UPT, UR12, 0x8, URZ ;  /* 0x000000080c087890 */ /* 0x001fe4000ff3e0ff */
[----:B------:R-:W-:Y:S02]  /*02a0*/  UIADD3 UR6, UP2, UPT, UR14, 0x8, URZ ;  /* 0x000000080e067890 */ /* 0x000fe4000ff5e0ff */
[----:B------:R-:W-:Y:S02]  /*02b0*/  UIADD3.X UR9, UPT, UPT, URZ, UR13, URZ, UP1, !UPT ;  /* 0x0000000dff097290 */ /* 0x000fe40008ffe4ff */
[----:B------:R-:W-:Y:S01]  /*02c0*/  UIADD3.X UR7, UPT, UPT, URZ, UR15, URZ, UP2, !UPT ;  /* 0x0000000fff077290 */ /* 0x000fe200097fe4ff */
[----:B------:R-:W-:-:S02]  /*02d0*/  IMAD.U32 R12, RZ, RZ, UR8 ;  /* 0x00000008ff0c7e24 */ /* 0x000fc4000f8e00ff */
[----:B------:R-:W-:Y:S01]  /*02e0*/  IMAD.U32 R16, RZ, RZ, UR6 ;  /* 0x00000006ff107e24 */ /* 0x000fe2000f8e00ff */
[----:B------:R-:W-:Y:S01]  /*02f0*/  UMOV UR6, UR4 ;  /* 0x0000000400067c82 */ /* 0x000fe20008000000 */
[----:B------:R-:W-:Y:S02]  /*0300*/  IMAD.U32 R13, RZ, RZ, UR9 ;  /* 0x00000009ff0d7e24 */ /* 0x000fe4000f8e00ff */
[----:B------:R-:W-:Y:S01]  /*0310*/  IMAD.U32 R17, RZ, RZ, UR7 ;  /* 0x00000007ff117e24 */ /* 0x000fe2000f8e00ff */
[----:B-1----:R-:W-:-:S06]  /*0320*/  UMOV UR7, UR5 ;  /* 0x0000000500077c82 */ /* 0x002fcc0008000000 */
.L_x_217:
[----:B------:R-:W2:Y:S04]  /*0330*/  LDG.E.64 R20, desc[UR16][R12.64+-0x8] ;  /* 0xfffff8100c147981 */ /* 0x000ea8000c1e1b00 */
[----:B------:R-:W3:Y:S04]  /*0340*/  LDG.E.64 R14, desc[UR16][R12.64] ;  /* 0x000000100c0e7981 */ /* 0x000ee8000c1e1b00 */
[----:B------:R-:W4:Y:S01]  /*0350*/  LDG.E.64 R18, desc[UR16][R16.64+-0x8] ;  /* 0xfffff81010127981 */ /* 0x000f22000c1e1b00 */
[----:B------:R-:W-:Y:S01]  /*0360*/  UMOV UR8, 0x33145c07 ;  /* 0x33145c0700087882 */ /* 0x000fe20000000000 */
[----:B------:R-:W-:Y:S01]  /*0370*/  UMOV UR9, 0x3ca1a626 ;  /* 0x3ca1a62600097882 */ /* 0x000fe20000000000 */
[----:B------:R-:W-:Y:S01]  /*0380*/  UMOV UR10, 0x54442d18 ;  /* 0x54442d18000a7882 */ /* 0x000fe20000000000 */
[----:B------:R-:W-:Y:S01]  /*0390*/  UMOV UR11, 0x400921fb ;  /* 0x400921fb000b7882 */ /* 0x000fe20000000000 */
[----:B------:R-:W-:-:S02]  /*03a0*/  IMAD.MOV.U32 R32, RZ, RZ, 0x2cb0d246 ;  /* 0x2cb0d246ff207424 */ /* 0x000fc400078e00ff */
[----:B------:R-:W-:Y:S01]  /*03b0*/  IMAD.MOV.U32 R33, RZ, RZ, 0x3e5ae5f1 ;  /* 0x3e5ae5f1ff217424 */ /* 0x000fe200078e00ff */
[----:B------:R-:W-:Y:S01]  /*03c0*/  UMOV UR24, 0xf9785eba ;  /* 0xf9785eba00187882 */ /* 0x000fe20000000000 */
[----:B------:R-:W-:Y:S01]  /*03d0*/  UMOV UR25, 0x3de5db65 ;  /* 0x3de5db6500197882 */ /* 0x000fe20000000000 */
[----:B------:R-:W-:Y:S02]  /*03e0*/  IMAD.MOV.U32 R30, RZ, RZ, -0x3e107ad8 ;  /* 0xc1ef8528ff1e7424 */ /* 0x000fe400078e00ff */
[----:B------:R-:W-:Y:S01]  /*03f0*/  IMAD.MOV.U32 R31, RZ, RZ, 0x3e21eea7 ;  /* 0x3e21eea7ff1f7424 */ /* 0x000fe200078e00ff */
[----:B------:R-:W-:Y:S01]  /*0400*/  UMOV UR12, 0x20fd8164 ;  /* 0x20fd8164000c7882 */ /* 0x000fe20000000000 */
        /* <DEDUP_REMOVED lines=17> */
[----:B--2---:R-:W-:-:S08]  /*0520*/  DMUL R20, R2, R20 ;  /* 0x0000001402147228 */ /* 0x004fd00000000000 */
[----:B------:R-:W-:Y:S02]  /*0530*/  DMUL R22, RZ, R20 ;  /* 0x00000014ff167228 */ /* 0x000fe40000000000 */
[----:B------:R-:W-:-:S05]  /*0540*/  IMAD.SHL.U32 R24, R21, 0x2, RZ ;  /* 0x0000000215187824 */ /* 0x000fca00078e00ff */
[----:B------:R-:W-:-:S04]  /*0550*/  ISETP.GT.U32.AND P0, PT, R24, -0x79800000, PT ;  /* 0x868000001800780c */ /* 0x000fc80003f04070 */
[----:B------:R-:W-:Y:S02]  /*0560*/  FSEL R21, R23, R21, P0 ;  /* 0x0000001517157208 */ /* 0x000fe40000000000 */
[----:B------:R-:W-:-:S03]  /*0570*/  FSEL R22, R22, R20, P0 ;  /* 0x0000001416167208 */ /* 0x000fc60000000000 */
[----:B------:R-:W-:Y:S02]  /*0580*/  VIADD R23, R21, 0x100000 ;  /* 0x0010000015177836 */ /* 0x000fe40000000000 */
[----:B------:R-:W-:Y:S02]  /*0590*/  IMAD.MOV.U32 R20, RZ, RZ, R22 ;  /* 0x000000ffff147224 */ /* 0x000fe400078e0016 */
[----:B------:R-:W0:Y:S04]  /*05a0*/  FRND.F64 R24, R22 ;  /* 0x0000001600187313 */ /* 0x000e280000301800 */
[----:B0-----:R-:W-:Y:S01]  /*05b0*/  DFMA R26, R24, -0.5, R20 ;  /* 0xbfe00000181a782b */ /* 0x001fe20000000014 */
[----:B------:R0:W2:Y:S03]  /*05c0*/  LDG.E.64 R24, desc[UR16][R16.64] ;  /* 0x0000001010187981 */ /* 0x0000a6000c1e1b00 */
[----:B------:R-:W1:Y:S01]  /*05d0*/  F2I.S64.F64 R22, R22 ;  /* 0x0000001600167311 */ /* 0x000e620000301900 */
[----:B------:R-:W-:-:S03]  /*05e0*/  UIADD3 UR6, UP1, UPT, UR6, -0x2, URZ ;  /* 0xfffffffe06067890 */ /* 0x000fc6000ff3e0ff */
[----:B------:R-:W-:Y:S01]  /*05f0*/  DMUL R28, R26, UR8 ;  /* 0x000000081a1c7c28 */ /* 0x000fe20008000000 */
[----:B------:R-:W-:Y:S02]  /*0600*/  UIADD3.X UR7, UPT, UPT, UR7, -0x1, URZ, UP1, !UPT ;  /* 0xffffffff07077890 */ /* 0x000fe40008ffe4ff */
[----:B------:R-:W-:-:S04]  /*0610*/  UISETP.NE.U32.AND UP1, UPT, UR6, URZ, UPT ;  /* 0x000000ff0600728c */ /* 0x000fc8000bf25070 */
[----:B------:R-:W-:Y:S01]  /*0620*/  UISETP.NE.AND.EX UP1, UPT, UR7, URZ, UPT, UP1 ;  /* 0x000000ff0700728c */ /* 0x000fe2000bf25310 */
[----:B------:R-:W-:Y:S01]  /*0630*/  DFMA R26, R26, UR10, R28 ;  /* 0x0000000a1a1a7c2b */ /* 0x000fe2000800001c */
[----:B-1----:R-:W-:-:S07]  /*0640*/  LOP3.LUT P1, RZ, R22, 0x2, RZ, 0xc0, !PT ;  /* 0x0000000216ff7812 */ /* 0x002fce000782c0ff */
[----:B------:R-:W-:-:S08]  /*0650*/  DMUL R28, R26, R26 ;  /* 0x0000001a1a1c7228 */ /* 0x000fd00000000000 */
[C---:B------:R-:W-:Y:S02]  /*0660*/  DFMA R36, R28.reuse, UR24, -R32 ;  /* 0x000000181c247c2b */ /* 0x040fe40008000820 */
[----:B------:R-:W-:-:S06]  /*0670*/  DFMA R34, R28, -UR12, R30 ;  /* 0x8000000c1c227c2b */ /* 0x000fcc000800001e */
[C---:B------:R-:W-:Y:S02]  /*0680*/  DFMA R36, R28.reuse, R36, UR26 ;  /* 0x0000001a1c247e2b */ /* 0x040fe40008000024 */
[----:B------:R-:W-:-:S06]  /*0690*/  DFMA R34, R28, R34, -UR14 ;  /* 0x8000000e1c227e2b */ /* 0x000fcc0008000022 */
[C---:B------:R-:W-:Y:S02]  /*06a0*/  DFMA R36, R28.reuse, R36, -UR28 ;  /* 0x8000001c1c247e2b */ /* 0x040fe40008000024 */
[----:B------:R-:W-:-:S06]  /*06b0*/  DFMA R34, R28, R34, UR18 ;  /* 0x000000121c227e2b */ /* 0x000fcc0008000022 */
[C---:B------:R-:W-:Y:S02]  /*06c0*/  DFMA R36, R28.reuse, R36, UR30 ;  /* 0x0000001e1c247e2b */ /* 0x040fe40008000024 */
[----:B------:R-:W-:-:S06]  /*06d0*/  DFMA R34, R28, R34, -UR20 ;  /* 0x800000141c227e2b */ /* 0x000fcc0008000022 */
[C---:B------:R-:W-:Y:S02]  /*06e0*/  DFMA R36, R28.reuse, R36, -UR32 ;  /* 0x800000201c247e2b */ /* 0x040fe40008000024 */
[----:B------:R-:W-:-:S06]  /*06f0*/  DFMA R34, R28, R34, UR22 ;  /* 0x000000161c227e2b */ /* 0x000fcc0008000022 */
[C---:B------:R-:W-:Y:S02]  /*0700*/  DFMA R36, R28.reuse, R36, RZ ;  /* 0x000000241c24722b */ /* 0x040fe400000000ff */
[----:B------:R-:W-:-:S06]  /*0710*/  DFMA R34, R28, R34, -0.5 ;  /* 0xbfe000001c22742b */ /* 0x000fcc0000000022 */
[----:B------:R-:W-:Y:S01]  /*0720*/  DFMA R36, R26, R36, R26 ;  /* 0x000000241a24722b */ /* 0x000fe2000000001a */
[----:B------:R-:W-:Y:S01]  /*0730*/  LOP3.LUT R26, R22, 0x1, RZ, 0xc0, !PT ;  /* 0x00000001161a7812 */ /* 0x000fe200078ec0ff */
[----:B------:R-:W-:-:S03]  /*0740*/  DFMA R34, R28, R34, 1 ;  /* 0x3ff000001c22742b */ /* 0x000fc60000000022 */
[----:B------:R-:W-:Y:S01]  /*0750*/  ISETP.NE.U32.AND P0, PT, R26, 0x1, PT ;  /* 0x000000011a00780c */ /* 0x000fe20003f05070 */
[----:B---3--:R-:W-:-:S03]  /*0760*/  DMUL R26, R2, R14 ;  /* 0x0000000e021a7228 */ /* 0x008fc60000000000 */
[----:B------:R-:W-:Y:S02]  /*0770*/  ISETP.NE.U32.AND.EX P0, PT, RZ, RZ, PT, P0 ;  /* 0x000000ffff00720c */ /* 0x000fe40003f05100 */
[----:B------:R-:W-:Y:S02]  /*0780*/  LOP3.LUT R29, R37, 0x80000000, RZ, 0x3c, !PT ;  /* 0x80000000251d7812 */ /* 0x000fe400078e3cff */
[----:B------:R-:W-:Y:S01]  /*0790*/  FSEL R14, R34, R36, !P0 ;  /* 0x00000024220e7208 */ /* 0x000fe20004000000 */
[----:B------:R-:W-:Y:S01]  /*07a0*/  DMUL R22, RZ, R26 ;  /* 0x0000001aff167228 */ /* 0x000fe20000000000 */
[----:B------:R-:W-:Y:S01]  /*07b0*/  FSEL R28, R36, R34, !P0 ;  /* 0x00000022241c7208 */ /* 0x000fe20004000000 */
[----:B------:R-:W-:Y:S01]  /*07c0*/  IMAD.SHL.U32 R34, R27, 0x2, RZ ;  /* 0x000000021b227824 */ /* 0x000fe200078e00ff */
[----:B------:R-:W-:Y:S02]  /*07d0*/  FSEL R15, R35, R37, !P0 ;  /* 0x00000025230f7208 */ /* 0x000fe40004000000 */
[----:B------:R-:W-:-:S02]  /*07e0*/  FSEL R29, R29, R35, !P0 ;  /* 0x000000231d1d7208 */ /* 0x000fc40004000000 */
[----:B------:R-:W-:Y:S02]  /*07f0*/  ISETP.GT.U32.AND P0, PT, R34, -0x79800000, PT ;  /* 0x868000002200780c */ /* 0x000fe40003f04070 */
[----:B------:R-:W1:Y:S02]  /*0800*/  FRND.F64.TRUNC R34, R20 ;  /* 0x0000001400227313 */ /* 0x000e64000030d800 */
[----:B------:R-:W-:Y:S02]  /*0810*/  FSEL R27, R23, R27, P0 ;  /* 0x0000001b171b7208 */ /* 0x000fe40000000000 */
[----:B------:R-:W-:Y:S02]  /*0820*/  @P1 LOP3.LUT R23, R29, 0x80000000, RZ, 0x3c, !PT ;  /* 0x800000001d171812 */ /* 0x000fe400078e3cff */
[----:B------:R-:W-:-:S03]  /*0830*/  FSEL R22, R22, R26, P0 ;  /* 0x0000001a16167208 */ /* 0x000fc60000000000 */
[----:B------:R-:W-:Y:S02]  /*0840*/  @P1 IMAD.MOV.U32 R29, RZ, RZ, R23 ;  /* 0x000000ffff1d1224 */ /* 0x000fe400078e0017 */
[----:B------:R-:W-:Y:S02]  /*0850*/  VIADD R23, R27, 0x100000 ;  /* 0x001000001b177836 */ /* 0x000fe40000000000 */
[----:B------:R-:W-:Y:S02]  /*0860*/  IMAD.MOV.U32 R26, RZ, RZ, R22 ;  /* 0x000000ffff1a7224 */ /* 0x000fe400078e0016 */
[----:B------:R-:W-:Y:S02]  /*0870*/  DADD R28, RZ, R28 ;  /* 0x00000000ff1c7229 */ /* 0x000fe4000000001c */
[----:B-1----:R-:W-:Y:S02]  /*0880*/  DSETP.NEU.AND P2, PT, R20, R34, PT ;  /* 0x000000221400722a */ /* 0x002fe40003f4d000 */
[----:B------:R-:W-:-:S04]  /*0890*/  DMUL R20, RZ, R20 ;  /* 0x00000014ff147228 */ /* 0x000fc80000000000 */
[C---:B------:R-:W-:Y:S02]  /*08a0*/  DFMA R6, R28.reuse, R28, R6 ;  /* 0x0000001c1c06722b */ /* 0x040fe40000000006 */
[----:B----4-:R-:W-:Y:S01]  /*08b0*/  DFMA R4, R28, R18, R4 ;  /* 0x000000121c04722b */ /* 0x010fe20000000004 */
[----:B------:R-:W1:Y:S03]  /*08c0*/  FRND.F64 R28, R22 ;  /* 0x00000016001c7313 */ /* 0x000e660000301800 */
[----:B------:R-:W-:-:S05]  /*08d0*/  FSEL R14, R20, R14, !P2 ;  /* 0x0000000e140e7208 */ /* 0x000fca0005000000 */
[----:B------:R-:W3:Y:S01]  /*08e0*/  F2I.S64.F64 R22, R22 ;  /* 0x0000001600167311 */ /* 0x000ee20000301900 */
[----:B-1----:R-:W-:-:S08]  /*08f0*/  DFMA R28, R28, -0.5, R26 ;  /* 0xbfe000001c1c782b */ /* 0x002fd0000000001a */
[----:B------:R-:W-:Y:S01]  /*0900*/  DMUL R34, R28, UR8 ;  /* 0x000000081c227c28 */ /* 0x000fe20008000000 */
[----:B---3--:R-:W-:Y:S02]  /*0910*/  LOP3.LUT P3, RZ, R22, 0x2, RZ, 0xc0, !PT ;  /* 0x0000000216ff7812 */ /* 0x008fe4000786c0ff */
[----:B------:R-:W-:-:S05]  /*0920*/  @P1 LOP3.LUT R23, R15, 0x80000000, RZ, 0x3c, !PT ;  /* 0x800000000f171812 */ /* 0x000fca00078e3cff */
[----:B------:R-:W-:Y:S01]  /*0930*/  DFMA R28, R28, UR10, R34 ;  /* 0x0000000a1c1c7c2b */ /* 0x000fe20008000022 */
[----:B------:R-:W-:Y:S01]  /*0940*/  @P1 IMAD.MOV.U32 R15, RZ, RZ, R23 ;  /* 0x000000ffff0f1224 */ /* 0x000fe200078e0017 */
[----:B0-----:R-:W-:-:S04]  /*0950*/  IADD3 R16, P1, PT, R16, 0x10, RZ ;  /* 0x0000001010107810 */ /* 0x001fc80007f3e0ff */
[----:B------:R-:W-:Y:S01]  /*0960*/  FSEL R15, R21, R15, !P2 ;  /* 0x0000000f150f7208 */ /* 0x000fe20005000000 */
[----:B------:R-:W-:Y:S01]  /*0970*/  IMAD.X R17, RZ, RZ, R17, P1 ;  /* 0x000000ffff117224 */ /* 0x000fe200008e0611 */
[----:B------:R-:W-:-:S04]  /*0980*/  DMUL R34, R28, R28 ;  /* 0x0000001c1c227228 */ /* 0x000fc80000000000 */
[C---:B------:R-:W-:Y:S02]  /*0990*/  DFMA R10, R14.reuse, R14, R10 ;  /* 0x0000000e0e0a722b */ /* 0x040fe4000000000a */
[----:B------:R-:W-:Y:S02]  /*09a0*/  DFMA R8, R14, R18, R8 ;  /* 0x000000120e08722b */ /* 0x000fe40000000008 */
[C---:B------:R-:W-:Y:S02]  /*09b0*/  DFMA R30, R34.reuse, -UR12, R30 ;  /* 0x8000000c221e7c2b */ /* 0x040fe4000800001e */
[----:B------:R-:W-:-:S06]  /*09c0*/  DFMA R32, R34, UR24, -R32 ;  /* 0x0000001822207c2b */ /* 0x000fcc0008000820 */
[C---:B------:R-:W-:Y:S02]  /*09d0*/  DFMA R30, R34.reuse, R30, -UR14 ;  /* 0x8000000e221e7e2b */ /* 0x040fe4000800001e */
[----:B------:R-:W-:-:S06]  /*09e0*/  DFMA R32, R34, R32, UR26 ;  /* 0x0000001a22207e2b */ /* 0x000fcc0008000020 */
[C---:B------:R-:W-:Y:S02]  /*09f0*/  DFMA R30, R34.reuse, R30, UR18 ;  /* 0x00000012221e7e2b */ /* 0x040fe4000800001e */
[----:B------:R-:W-:-:S06]  /*0a00*/  DFMA R32, R34, R32, -UR28 ;  /* 0x8000001c22207e2b */ /* 0x000fcc0008000020 */
[C---:B------:R-:W-:Y:S02]  /*0a10*/  DFMA R30, R34.reuse, R30, -UR20 ;  /* 0x80000014221e7e2b */ /* 0x040fe4000800001e */
[----:B------:R-:W-:-:S06]  /*0a20*/  DFMA R32, R34, R32, UR30 ;  /* 0x0000001e22207e2b */ /* 0x000fcc0008000020 */
[C---:B------:R-:W-:Y:S02]  /*0a30*/  DFMA R30, R34.reuse, R30, UR22 ;  /* 0x00000016221e7e2b */ /* 0x040fe4000800001e */
[----:B------:R-:W-:-:S06]  /*0a40*/  DFMA R32, R34, R32, -UR32 ;  /* 0x8000002022207e2b */ /* 0x000fcc0008000020 */
[C---:B------:R-:W-:Y:S02]  /*0a50*/  DFMA R30, R34.reuse, R30, -0.5 ;  /* 0xbfe00000221e742b */ /* 0x040fe4000000001e */
[----:B------:R-:W-:-:S06]  /*0a60*/  DFMA R32, R34, R32, RZ ;  /* 0x000000202220722b */ /* 0x000fcc00000000ff */
[----:B------:R-:W-:Y:S02]  /*0a70*/  DFMA R30, R34, R30, 1 ;  /* 0x3ff00000221e742b */ /* 0x000fe4000000001e */
[----:B------:R-:W-:Y:S01]  /*0a80*/  DFMA R34, R28, R32, R28 ;  /* 0x000000201c22722b */ /* 0x000fe2000000001c */
[----:B------:R-:W-:Y:S01]  /*0a90*/  LOP3.LUT R28, R22, 0x1, RZ, 0xc0, !PT ;  /* 0x00000001161c7812 */ /* 0x000fe200078ec0ff */
[----:B------:R-:W0:Y:S03]  /*0aa0*/  FRND.F64.TRUNC R32, R26 ;  /* 0x0000001a00207313 */ /* 0x000e26000030d800 */
[----:B------:R-:W-:-:S04]  /*0ab0*/  ISETP.NE.U32.AND P0, PT, R28, 0x1, PT ;  /* 0x000000011c00780c */ /* 0x000fc80003f05070 */
[----:B------:R-:W-:Y:S02]  /*0ac0*/  ISETP.NE.U32.AND.EX P0, PT, RZ, RZ, PT, P0 ;  /* 0x000000ffff00720c */ /* 0x000fe40003f05100 */
[----:B------:R-:W-:Y:S02]  /*0ad0*/  LOP3.LUT R37, R35, 0x80000000, RZ, 0x3c, !PT ;  /* 0x8000000023257812 */ /* 0x000fe400078e3cff */
[----:B------:R-:W-:Y:S02]  /*0ae0*/  FSEL R29, R31, R35, !P0 ;  /* 0x000000231f1d7208 */ /* 0x000fe40004000000 */
[----:B------:R-:W-:Y:S02]  /*0af0*/  FSEL R31, R37, R31, !P0 ;  /* 0x0000001f251f7208 */ /* 0x000fe40004000000 */
[----:B------:R-:W-:Y:S02]  /*0b00*/  FSEL R28, R30, R34, !P0 ;  /* 0x000000221e1c7208 */ /* 0x000fe40004000000 */
[----:B------:R-:W-:Y:S01]  /*0b10*/  FSEL R30, R34, R30, !P0 ;  /* 0x0000001e221e7208 */ /* 0x000fe20004000000 */
[----:B0-----:R-:W-:Y:S01]  /*0b20*/  DSETP.NEU.AND P0, PT, R26, R32, PT ;  /* 0x000000201a00722a */ /* 0x001fe20003f0d000 */
[----:B------:R-:W-:Y:S01]  /*0b30*/  @P3 LOP3.LUT R21, R29, 0x80000000, RZ, 0x3c, !PT ;  /* 0x800000001d153812 */ /* 0x000fe200078e3cff */
[----:B------:R-:W-:Y:S01]  /*0b40*/  DMUL R26, RZ, R26 ;  /* 0x0000001aff1a7228 */ /* 0x000fe20000000000 */
[----:B------:R-:W-:-:S03]  /*0b50*/  @P3 LOP3.LUT R33, R31, 0x80000000, RZ, 0x3c, !PT ;  /* 0x800000001f213812 */ /* 0x000fc600078e3cff */
[----:B------:R-:W-:Y:S02]  /*0b60*/  @P3 IMAD.MOV.U32 R29, RZ, RZ, R21 ;  /* 0x000000ffff1d3224 */ /* 0x000fe400078e0015 */
[----:B------:R-:W-:-:S04]  /*0b70*/  @P3 IMAD.MOV.U32 R31, RZ, RZ, R33 ;  /* 0x000000ffff1f3224 */ /* 0x000fc800078e0021 */
[----:B------:R-:W-:Y:S02]  /*0b80*/  FSEL R14, R26, R28, !P0 ;  /* 0x0000001c1a0e7208 */ /* 0x000fe40004000000 */
[----:B------:R-:W-:Y:S01]  /*0b90*/  DADD R30, RZ, R30 ;  /* 0x00000000ff1e7229 */ /* 0x000fe2000000001e */
[----:B------:R-:W-:Y:S02]  /*0ba0*/  FSEL R15, R27, R29, !P0 ;  /* 0x0000001d1b0f7208 */ /* 0x000fe40004000000 */
[----:B------:R-:W-:-:S04]  /*0bb0*/  IADD3 R12, P0, PT, R12, 0x10, RZ ;  /* 0x000000100c0c7810 */ /* 0x000fc80007f1e0ff */
[----:B------:R-:W-:Y:S01]  /*0bc0*/  DFMA R10, R14, R14, R10 ;  /* 0x0000000e0e0a722b */ /* 0x000fe2000000000a */
[----:B------:R-:W-:Y:S01]  /*0bd0*/  IMAD.X R13, RZ, RZ, R13, P0 ;  /* 0x000000ffff0d7224 */ /* 0x000fe200000e060d */
[C---:B------:R-:W-:Y:S02]  /*0be0*/  DFMA R6, R30.reuse, R30, R6 ;  /* 0x0000001e1e06722b */ /* 0x040fe40000000006 */
[-C--:B--2---:R-:W-:Y:S02]  /*0bf0*/  DFMA R4, R30, R24.reuse, R4 ;  /* 0x000000181e04722b */ /* 0x084fe40000000004 */
[----:B------:R-:W-:Y:S01]  /*0c00*/  DFMA R8, R14, R24, R8 ;  /* 0x000000180e08722b */ /* 0x000fe20000000008 */
[----:B------:R-:W-:Y:S10]  /*0c10*/  BRA.U UP1, `(.L_x_217) ;  /* 0xfffffff501c47547 */ /* 0x000ff4000b83ffff */
.L_x_216:
[----:B------:R-:W-:Y:S05]  /*0c20*/  BRA.U UP0, `(.L_x_215) ;  /* 0x0000000500747547 */ /* 0x000fea000b800000 */
[----:B------:R-:W0:Y:S01]  /*0c30*/  LDCU.64 UR8, c[0x0][0x380] ;  /* 0x00007000ff0877ac */ /* 0x000e220008000a00 */
[----:B------:R-:W-:Y:S02]  /*0c40*/  USHF.L.U32 UR7, UR4, 0x3, URZ ;  /* 0x0000000304077899 */ /* 0x000fe400080006ff */
[----:B------:R-:W-:Y:S02]  /*0c50*/  USHF.L.U64.HI UR6, UR4, 0x3, UR5 ;  /* 0x0000000304067899 */ /* 0x000fe40008010205 */
[----:B0-----:R-:W-:-:S04]  /*0c60*/  UIADD3 UR4, UP0, UPT, UR7, UR8, URZ ;  /* 0x0000000807047290 */ /* 0x001fc8000ff1e0ff */
[----:B------:R-:W-:Y:S02]  /*0c70*/  UIADD3.X UR5, UPT, UPT, UR6, UR9, URZ, UP0, !UPT ;  /* 0x0000000906057290 */ /* 0x000fe400087fe4ff */
[----:B------:R-:W-:-:S04]  /*0c80*/  IMAD.U32 R18, RZ, RZ, UR4 ;  /* 0x00000004ff127e24 */ /* 0x000fc8000f8e00ff */
[----:B------:R-:W-:-:S05]  /*0c90*/  IMAD.U32 R19, RZ, RZ, UR5 ;  /* 0x00000005ff137e24 */ /* 0x000fca000f8e00ff */
[----:B------:R-:W2:Y:S01]  /*0ca0*/  LDG.E.64 R14, desc[UR16][R18.64] ;  /* 0x00000010120e7981 */ /* 0x000ea2000c1e1b00 */
[----:B------:R-:W0:Y:S02]  /*0cb0*/  LDCU.64 UR4, c[0x0][0x388] ;  /* 0x00007100ff0477ac */ /* 0x000e240008000a00 */
[----:B0-----:R-:W-:-:S04]  /*0cc0*/  UIADD3 UR4, UP0, UPT, UR7, UR4, URZ ;  /* 0x0000000407047290 */ /* 0x001fc8000ff1e0ff */
[----:B------:R-:W-:Y:S02]  /*0cd0*/  UIADD3.X UR5, UPT, UPT, UR6, UR5, URZ, UP0, !UPT ;  /* 0x0000000506057290 */ /* 0x000fe400087fe4ff */
[----:B------:R-:W-:-:S04]  /*0ce0*/  IMAD.U32 R12, RZ, RZ, UR4 ;  /* 0x00000004ff0c7e24 */ /* 0x000fc8000f8e00ff */
[----:B------:R-:W-:-:S06]  /*0cf0*/  IMAD.U32 R13, RZ, RZ, UR5 ;  /* 0x00000005ff0d7e24 */ /* 0x000fcc000f8e00ff */
[----:B------:R-:W3:Y:S01]  /*0d00*/  LDG.E.64 R12, desc[UR16][R12.64] ;  /* 0x000000100c0c7981 */ /* 0x000ee2000c1e1b00 */
[----:B------:R-:W-:Y:S01]  /*0d10*/  UMOV UR4, 0x33145c07 ;  /* 0x33145c0700047882 */ /* 0x000fe20000000000 */
[----:B------:R-:W-:Y:S01]  /*0d20*/  UMOV UR5, 0x3ca1a626 ;  /* 0x3ca1a62600057882 */ /* 0x000fe20000000000 */
[----:B------:R-:W-:Y:S02]  /*0d30*/  IMAD.MOV.U32 R22, RZ, RZ, 0x2cb0d246 ;  /* 0x2cb0d246ff167424 */ /* 0x000fe400078e00ff */
[----:B------:R-:W-:Y:S02]  /*0d40*/  IMAD.MOV.U32 R23, RZ, RZ, 0x3e5ae5f1 ;  /* 0x3e5ae5f1ff177424 */ /* 0x000fe400078e00ff */
[----:B------:R-:W-:Y:S02]  /*0d50*/  IMAD.MOV.U32 R20, RZ, RZ, -0x3e107ad8 ;  /* 0xc1ef8528ff147424 */ /* 0x000fe400078e00ff */
[----:B------:R-:W-:Y:S01]  /*0d60*/  IMAD.MOV.U32 R21, RZ, RZ, 0x3e21eea7 ;  /* 0x3e21eea7ff157424 */ /* 0x000fe200078e00ff */
        /* <DEDUP_REMOVED lines=8> */
[----:B------:R-:W0:Y:S08]  /*0df0*/  FRND.F64 R14, R16 ;  /* 0x00000010000e7313 */ /* 0x000e300000301800 */
[----:B------:R-:W1:Y:S01]  /*0e00*/  F2I.S64.F64 R16, R16 ;  /* 0x0000001000107311 */ /* 0x000e620000301900 */
[----:B0-----:R-:W-:-:S08]  /*0e10*/  DFMA R14, R14, -0.5, R2 ;  /* 0xbfe000000e0e782b */ /* 0x001fd00000000002 */
[----:B------:R-:W-:Y:S01]  /*0e20*/  DMUL R18, R14, UR4 ;  /* 0x000000040e127c28 */ /* 0x000fe20008000000 */
[----:B------:R-:W-:Y:S01]  /*0e30*/  UMOV UR4, 0x54442d18 ;  /* 0x54442d1800047882 */ /* 0x000fe20000000000 */
[----:B------:R-:W-:Y:S01]  /*0e40*/  UMOV UR5, 0x400921fb ;  /* 0x400921fb00057882 */ /* 0x000fe20000000000 */
[----:B-1----:R-:W-:-:S05]  /*0e50*/  LOP3.LUT P1, RZ, R16, 0x2, RZ, 0xc0, !PT ;  /* 0x0000000210ff7812 */ /* 0x002fca000782c0ff */
[----:B------:R-:W-:Y:S01]  /*0e60*/  DFMA R18, R14, UR4, R18 ;  /* 0x000000040e127c2b */ /* 0x000fe20008000012 */
[----:B------:R-:W-:Y:S01]  /*0e70*/  UMOV UR4, 0xf9785eba ;  /* 0xf9785eba00047882 */ /* 0x000fe20000000000 */
[----:B------:R-:W-:-:S06]  /*0e80*/  UMOV UR5, 0x3de5db65 ;  /* 0x3de5db6500057882 */ /* 0x000fcc0000000000 */
[----:B------:R-:W-:-:S08]  /*0e90*/  DMUL R14, R18, R18 ;  /* 0x00000012120e7228 */ /* 0x000fd00000000000 */
[C---:B------:R-:W-:Y:S01]  /*0ea0*/  DFMA R22, R14.reuse, UR4, -R22 ;  /* 0x000000040e167c2b */ /* 0x040fe20008000816 */
[----:B------:R-:W-:Y:S01]  /*0eb0*/  UMOV UR4, 0x20fd8164 ;  /* 0x20fd816400047882 */ /* 0x000fe20000000000 */
[----:B------:R-:W-:Y:S02]  /*0ec0*/  UMOV UR5, 0x3da8ff83 ;  /* 0x3da8ff8300057882 */ /* 0x000fe40000000000 */
[C---:B------:R-:W-:Y:S01]  /*0ed0*/  DFMA R20, R14.reuse, -UR4, R20 ;  /* 0x800000040e147c2b */ /* 0x040fe20008000014 */
[----:B------:R-:W-:Y:S01]  /*0ee0*/  UMOV UR4, 0x69ace392 ;  /* 0x69ace39200047882 */ /* 0x000fe20000000000 */
[----:B------:R-:W-:Y:S02]  /*0ef0*/  UMOV UR5, 0x3ec71de3 ;  /* 0x3ec71de300057882 */ /* 0x000fe40000000000 */
[----:B------:R-:W-:Y:S01]  /*0f00*/  DFMA R22, R14, R22, UR4 ;  /* 0x000000040e167e2b */ /* 0x000fe20008000016 */
[----:B------:R-:W-:Y:S01]  /*0f10*/  UMOV UR4, 0x8e06e6d9 ;  /* 0x8e06e6d900047882 */ /* 0x000fe20000000000 */
[----:B------:R-:W-:-:S02]  /*0f20*/  UMOV UR5, 0x3e927e4f ;  /* 0x3e927e4f00057882 */ /* 0x000fc40000000000 */
[C---:B------:R-:W-:Y:S01]  /*0f30*/  DFMA R20, R14.reuse, R20, -UR4 ;  /* 0x800000040e147e2b */ /* 0x040fe20008000014 */
[----:B------:R-:W-:Y:S01]  /*0f40*/  UMOV UR4, 0x19db62a1 ;  /* 0x19db62a100047882 */ /* 0x000fe20000000000 */
[----:B------:R-:W-:Y:S02]  /*0f50*/  UMOV UR5, 0x3f2a01a0 ;  /* 0x3f2a01a000057882 */ /* 0x000fe40000000000 */
[C---:B------:R-:W-:Y:S01]  /*0f60*/  DFMA R22, R14.reuse, R22, -UR4 ;  /* 0x800000040e167e2b */ /* 0x040fe20008000016 */
[----:B------:R-:W-:Y:S01]  /*0f70*/  UMOV UR4, 0x19ddbce9 ;  /* 0x19ddbce900047882 */ /* 0x000fe20000000000 */
[----:B------:R-:W-:Y:S02]  /*0f80*/  UMOV UR5, 0x3efa01a0 ;  /* 0x3efa01a000057882 */ /* 0x000fe40000000000 */
[----:B------:R-:W-:Y:S01]  /*0f90*/  DFMA R20, R14, R20, UR4 ;  /* 0x000000040e147e2b */ /* 0x000fe20008000014 */
[----:B------:R-:W-:Y:S01]  /*0fa0*/  UMOV UR4, 0x11110818 ;  /* 0x1111081800047882 */ /* 0x000fe20000000000 */
[----:B------:R-:W-:-:S02]  /*0fb0*/  UMOV UR5, 0x3f811111 ;  /* 0x3f81111100057882 */ /* 0x000fc40000000000 */
[C---:B------:R-:W-:Y:S01]  /*0fc0*/  DFMA R22, R14.reuse, R22, UR4 ;  /* 0x000000040e167e2b */ /* 0x040fe20008000016 */
[----:B------:R-:W-:Y:S01]  /*0fd0*/  UMOV UR4, 0x16c15d47 ;  /* 0x16c15d4700047882 */ /* 0x000fe20000000000 */
[----:B------:R-:W-:Y:S02]  /*0fe0*/  UMOV UR5, 0x3f56c16c ;  /* 0x3f56c16c00057882 */ /* 0x000fe40000000000 */
[C---:B------:R-:W-:Y:S01]  /*0ff0*/  DFMA R20, R14.reuse, R20, -UR4 ;  /* 0x800000040e147e2b */ /* 0x040fe20008000014 */
[----:B------:R-:W-:Y:S01]  /*1000*/  UMOV UR4, 0x55555554 ;  /* 0x5555555400047882 */ /* 0x000fe20000000000 */
[----:B------:R-:W-:Y:S02]  /*1010*/  UMOV UR5, 0x3fc55555 ;  /* 0x3fc5555500057882 */ /* 0x000fe40000000000 */
[----:B------:R-:W-:Y:S01]  /*1020*/  DFMA R22, R14, R22, -UR4 ;  /* 0x800000040e167e2b */ /* 0x000fe20008000016 */
[----:B------:R-:W-:Y:S01]  /*1030*/  UMOV UR4, 0x55555551 ;  /* 0x5555555100047882 */ /* 0x000fe20000000000 */
[----:B------:R-:W-:-:S02]  /*1040*/  UMOV UR5, 0x3fa55555 ;  /* 0x3fa5555500057882 */ /* 0x000fc40000000000 */
[----:B------:R-:W-:-:S04]  /*1050*/  DFMA R20, R14, R20, UR4 ;  /* 0x000000040e147e2b */ /* 0x000fc80008000014 */
[----:B------:R-:W-:-:S04]  /*1060*/  DFMA R22, R14, R22, RZ ;  /* 0x000000160e16722b */ /* 0x000fc800000000ff */
[----:B------:R-:W-:-:S04]  /*1070*/  DFMA R20, R14, R20, -0.5 ;  /* 0xbfe000000e14742b */ /* 0x000fc80000000014 */
[----:B------:R-:W-:Y:S01]  /*1080*/  DFMA R22, R18, R22, R18 ;  /* 0x000000161216722b */ /* 0x000fe20000000012 */
[----:B------:R-:W-:-:S03]  /*1090*/  LOP3.LUT R18, R16, 0x1, RZ, 0xc0, !PT ;  /* 0x0000000110127812 */ /* 0x000fc600078ec0ff */
[----:B------:R-:W-:Y:S01]  /*10a0*/  DFMA R20, R14, R20, 1 ;  /* 0x3ff000000e14742b */ /* 0x000fe20000000014 */
[----:B------:R-:W-:Y:S02]  /*10b0*/  ISETP.NE.U32.AND P0, PT, R18, 0x1, PT ;  /* 0x000000011200780c */ /* 0x000fe40003f05070 */
[----:B------:R-:W0:Y:S02]  /*10c0*/  FRND.F64.TRUNC R18, R2 ;  /* 0x0000000200127313 */ /* 0x000e24000030d800 */
[----:B------:R-:W-:Y:S02]  /*10d0*/  ISETP.NE.U32.AND.EX P0, PT, RZ, RZ, PT, P0 ;  /* 0x000000ffff00720c */ /* 0x000fe40003f05100 */
[----:B------:R-:W-:-:S03]  /*10e0*/  LOP3.LUT R15, R23, 0x80000000, RZ, 0x3c, !PT ;  /* 0x80000000170f7812 */ /* 0x000fc600078e3cff */
[----:B------:R-:W-:Y:S02]  /*10f0*/  FSEL R16, R22, R20, !P0 ;  /* 0x0000001416107208 */ /* 0x000fe40004000000 */
[----:B------:R-:W-:Y:S02]  /*1100*/  FSEL R17, R15, R21, !P0 ;  /* 0x000000150f117208 */ /* 0x000fe40004000000 */
[----:B------:R-:W-:Y:S02]  /*1110*/  FSEL R15, R21, R23, !P0 ;  /* 0x00000017150f7208 */ /* 0x000fe40004000000 */
[----:B------:R-:W-:Y:S02]  /*1120*/  @P1 LOP3.LUT R23, R17, 0x80000000, RZ, 0x3c, !PT ;  /* 0x8000000011171812 */ /* 0x000fe400078e3cff */
[----:B------:R-:W-:Y:S01]  /*1130*/  FSEL R14, R20, R22, !P0 ;  /* 0x00000016140e7208 */ /* 0x000fe20004000000 */
[----:B0-----:R-:W-:Y:S02]  /*1140*/  DSETP.NEU.AND P0, PT, R2, R18, PT ;  /* 0x000000120200722a */ /* 0x001fe40003f0d000 */
[----:B------:R-:W-:Y:S01]  /*1150*/  DMUL R20, RZ, R2 ;  /* 0x00000002ff147228 */ /* 0x000fe20000000000 */
[----:B------:R-:W-:Y:S01]  /*1160*/  @P1 LOP3.LUT R19, R15, 0x80000000, RZ, 0x3c, !PT ;  /* 0x800000000f131812 */ /* 0x000fe200078e3cff */
[----:B------:R-:W-:-:S04]  /*1170*/  @P1 IMAD.MOV.U32 R17, RZ, RZ, R23 ;  /* 0x000000ffff111224 */ /* 0x000fc800078e0017 */
[----:B------:R-:W-:Y:S02]  /*1180*/  @P1 IMAD.MOV.U32 R15, RZ, RZ, R19 ;  /* 0x000000ffff0f1224 */ /* 0x000fe400078e0013 */
[----:B------:R-:W-:Y:S02]  /*1190*/  DADD R16, RZ, R16 ;  /* 0x00000000ff107229 */ /* 0x000fe40000000010 */
[----:B------:R-:W-:Y:S02]  /*11a0*/  FSEL R2, R20, R14, !P0 ;  /* 0x0000000e14027208 */ /* 0x000fe40004000000 */
[----:B------:R-:W-:-:S04]  /*11b0*/  FSEL R3, R21, R15, !P0 ;  /* 0x0000000f15037208 */ /* 0x000fc80004000000 */
[C---:B------:R-:W-:Y:S02]  /*11c0*/  DFMA R6, R16.reuse, R16, R6 ;  /* 0x000000101006722b */ /* 0x040fe40000000006 */
[----:B---3--:R-:W-:Y:S02]  /*11d0*/  DFMA R4, R16, R12, R4 ;  /* 0x0000000c1004722b */ /* 0x008fe40000000004 */
[C---:B------:R-:W-:Y:S02]  /*11e0*/  DFMA R10, R2.reuse, R2, R10 ;  /* 0x00000002020a722b */ /* 0x040fe4000000000a */
[----:B------:R-:W-:-:S11]  /*11f0*/  DFMA R8, R2, R12, R8 ;  /* 0x0000000c0208722b */ /* 0x000fd60000000008 */
.L_x_215:
[----:B------:R-:W0:Y:S01]  /*1200*/  MUFU.RCP64H R3, R7 ;  /* 0x0000000700037308 */ /* 0x000e220000001800 */
[----:B------:R-:W-:Y:S01]  /*1210*/  IMAD.MOV.U32 R2, RZ, RZ, 0x1 ;  /* 0x00000001ff027424 */ /* 0x000fe200078e00ff */
[----:B------:R-:W-:Y:S01]  /*1220*/  DMUL R14, R4, R4 ;  /* 0x00000004040e7228 */ /* 0x000fe20000000000 */
[----:B------:R-:W-:Y:S01]  /*1230*/  BSSY.RECONVERGENT B0, `(.L_x_218) ;  /* 0x0000014000007945 */ /* 0x000fe20003800200 */
[----:B------:R-:W-:-:S08]  /*1240*/  DMUL R8, R8, R8 ;  /* 0x0000000808087228 */ /* 0x000fd00000000000 */
[----:B------:R-:W-:Y:S01]  /*1250*/  FSETP.GEU.AND P1, PT, |R15|, 6.5827683646048100446e-37, PT ;  /* 0x036000000f00780b */ /* 0x000fe20003f2e200 */
[----:B0-----:R-:W-:-:S08]  /*1260*/  DFMA R12, R2, -R6, 1 ;  /* 0x3ff00000020c742b */ /* 0x001fd00000000806 */
[----:B------:R-:W-:-:S08]  /*1270*/  DFMA R12, R12, R12, R12 ;  /* 0x0000000c0c0c722b */ /* 0x000fd0000000000c */
[----:B------:R-:W-:-:S08]  /*1280*/  DFMA R12, R2, R12, R2 ;  /* 0x0000000c020c722b */ /* 0x000fd00000000002 */
[----:B------:R-:W-:-:S08]  /*1290*/  DFMA R2, R12, -R6, 1 ;  /* 0x3ff000000c02742b */ /* 0x000fd00000000806 */
[----:B------:R-:W-:-:S08]  /*12a0*/  DFMA R2, R12, R2, R12 ;  /* 0x000000020c02722b */ /* 0x000fd0000000000c */
[----:B------:R-:W-:-:S08]  /*12b0*/  DMUL R4, R14, R2 ;  /* 0x000000020e047228 */ /* 0x000fd00000000000 */
[----:B------:R-:W-:-:S08]  /*12c0*/  DFMA R12, R4, -R6, R14 ;  /* 0x80000006040c722b */ /* 0x000fd0000000000e */
[----:B------:R-:W-:-:S10]  /*12d0*/  DFMA R2, R2, R12, R4 ;  /* 0x0000000c0202722b */ /* 0x000fd40000000004 */
[----:B------:R-:W-:-:S05]  /*12e0*/  FFMA R4, RZ, R7, R3 ;  /* 0x00000007ff047223 */ /* 0x000fca0000000003 */
[----:B------:R-:W-:-:S13]  /*12f0*/  FSETP.GT.AND P0, PT, |R4|, 1.469367938527859385e-39, PT ;  /* 0x001000000400780b */ /* 0x000fda0003f04200 */
[----:B------:R-:W-:Y:S05]  /*1300*/  @P0 BRA P1, `(.L_x_219) ;  /* 0x0000000000180947 */ /* 0x000fea0000800000 */
[----:B------:R-:W-:Y:S01]  /*1310*/  IMAD.MOV.U32 R12, RZ, RZ, R14 ;  /* 0x000000ffff0c7224 */ /* 0x000fe200078e000e */
[----:B------:R-:W-:Y:S01]  /*1320*/  MOV R16, 0x1350 ;  /* 0x0000135000107802 */ /* 0x000fe20000000f00 */
[----:B------:R-:W-:-:S07]  /*1330*/  IMAD.MOV.U32 R13, RZ, RZ, R15 ;  /* 0x000000ffff0d7224 */ /* 0x000fce00078e000f */
[----:B------:R-:W-:Y:S05]  /*1340*/  CALL.REL.NOINC `($__internal_0_$__cuda_sm20_div_rn_f64_full) ;  /* 0x0000000000887944 */ /* 0x000fea0003c00000 */
[----:B------:R-:W-:Y:S02]  /*1350*/  IMAD.MOV.U32 R2, RZ, RZ, R4 ;  /* 0x000000ffff027224 */ /* 0x000fe400078e0004 */
[----:B------:R-:W-:-:S07]  /*1360*/  IMAD.MOV.U32 R3, RZ, RZ, R5 ;  /* 0x000000ffff037224 */ /* 0x000fce00078e0005 */
.L_x_219:
[----:B------:R-:W-:Y:S05]  /*1370*/  BSYNC.RECONVERGENT B0 ;  /* 0x0000000000007941 */ /* 0x000fea0003800200 */
.L_x_218:
[----:B------:R-:W0:Y:S01]  /*1380*/  MUFU.RCP64H R5, R11 ;  /* 0x0000000b00057308 */ /* 0x000e220000001800 */
[----:B------:R-:W-:Y:S01]  /*1390*/  IMAD.MOV.U32 R4, RZ, RZ, 0x1 ;  /* 0x00000001ff047424 */ /* 0x000fe200078e00ff */
[----:B------:R-:W-:Y:S01]  /*13a0*/  FSETP.GEU.AND P1, PT, |R9|, 6.5827683646048100446e-37, PT ;  /* 0x036000000900780b */ /* 0x000fe20003f2e200 */
[----:B------:R-:W-:Y:S04]  /*13b0*/  BSSY.RECONVERGENT B0, `(.L_x_220) ;  /* 0x0000012000007945 */ /* 0x000fe80003800200 */
        /* <DEDUP_REMOVED lines=13> */
[----:B------:R-:W-:Y:S02]  /*1490*/  IMAD.MOV.U32 R13, RZ, RZ, R9 ;  /* 0x000000ffff0d7224 */ /* 0x000fe400078e0009 */
[----:B------:R-:W-:Y:S02]  /*14a0*/  IMAD.MOV.U32 R6, RZ, RZ, R10 ;  /* 0x000000ffff067224 */ /* 0x000fe400078e000a */
[----:B------:R-:W-:-:S07]  /*14b0*/  IMAD.MOV.U32 R7, RZ, RZ, R11 ;  /* 0x000000ffff077224 */ /* 0x000fce00078e000b */
[----:B------:R-:W-:Y:S05]  /*14c0*/  CALL.REL.NOINC `($__internal_0_$__cuda_sm20_div_rn_f64_full) ;  /* 0x0000000000287944 */ /* 0x000fea0003c00000 */
.L_x_221:
[----:B------:R-:W-:Y:S05]  /*14d0*/  BSYNC.RECONVERGENT B0 ;  /* 0x0000000000007941 */ /* 0x000fea0003800200 */
.L_x_220:
[----:B------:R-:W0:Y:S01]  /*14e0*/  LDCU.64 UR6, c[0x0][0x398] ;  /* 0x00007300ff0677ac */ /* 0x000e220008000a00 */
[----:B------:R-:W-:Y:S01]  /*14f0*/  DADD R2, R4, R2 ;  /* 0x0000000004027229 */ /* 0x000fe20000000002 */
[----:B------:R-:W-:Y:S01]  /*1500*/  SHF.R.S32.HI R5, RZ, 0x1f, R0 ;  /* 0x0000001fff057819 */ /* 0x000fe20000011400 */
[----:B------:R-:W1:Y:S01]  /*1510*/  LDCU.64 UR4, c[0x0][0x3a0] ;  /* 0x00007400ff0477ac */ /* 0x000e620008000a00 */
[----:B0-----:R-:W-:-:S05]  /*1520*/  LEA R4, P0, R0, UR6, 0x3 ;  /* 0x0000000600047c11 */ /* 0x001fca000f8018ff */
[----:B-1----:R-:W-:Y:S01]  /*1530*/  DMUL R2, R2, UR4 ;  /* 0x0000000402027c28 */ /* 0x002fe20008000000 */
[----:B------:R-:W-:-:S06]  /*1540*/  LEA.HI.X R5, R0, UR7, R5, 0x3, P0 ;  /* 0x0000000700057c11 */ /* 0x000fcc00080f1c05 */
[----:B------:R-:W-:Y:S01]  /*1550*/  STG.E.64 desc[UR16][R4.64], R2 ;  /* 0x0000000204007986 */ /* 0x000fe2000c101b10 */
[----:B------:R-:W-:Y:S05]  /*1560*/  EXIT ;  /* 0x000000000000794d */ /* 0x000fea0003800000 */
        .weak           $__internal_0_$__cuda_sm20_div_rn_f64_full
        .type           $__internal_0_$__cuda_sm20_div_rn_f64_full,@function
        .size           $__internal_0_$__cuda_sm20_div_rn_f64_full,(.L_x_228 - $__internal_0_$__cuda_sm20_div_rn_f64_full)
$__internal_0_$__cuda_sm20_div_rn_f64_full:
[C---:B------:R-:W-:Y:S01]  /*1570*/  FSETP.GEU.AND P0, PT, |R7|.reuse, 1.469367938527859385e-39, PT ;  /* 0x001000000700780b */ /* 0x040fe20003f0e200 */
[----:B------:R-:W-:Y:S01]  /*1580*/  IMAD.MOV.U32 R14, RZ, RZ, 0x1 ;  /* 0x00000001ff0e7424 */ /* 0x000fe200078e00ff */
[----:B------:R-:W-:Y:S01]  /*1590*/  LOP3.LUT R4, R7, 0x800fffff, RZ, 0xc0, !PT ;  /* 0x800fffff07047812 */ /* 0x000fe200078ec0ff */
[----:B------:R-:W-:Y:S01]  /*15a0*/  BSSY.RECONVERGENT B1, `(.L_x_222) ;  /* 0x0000055000017945 */ /* 0x000fe20003800200 */
[C---:B------:R-:W-:Y:S02]  /*15b0*/  FSETP.GEU.AND P2, PT, |R13|.reuse, 1.469367938527859385e-39, PT ;  /* 0x001000000d00780b */ /* 0x040fe40003f4e200 */
[----:B------:R-:W-:Y:S01]  /*15c0*/  LOP3.LUT R5, R4, 0x3ff00000, RZ, 0xfc, !PT ;  /* 0x3ff0000004057812 */ /* 0x000fe200078efcff */
[----:B------:R-:W-:Y:S01]  /*15d0*/  IMAD.MOV.U32 R4, RZ, RZ, R6 ;  /* 0x000000ffff047224 */ /* 0x000fe200078e0006 */
[----:B------:R-:W-:Y:S02]  /*15e0*/  LOP3.LUT R17, R13, 0x7ff00000, RZ, 0xc0, !PT ;  /* 0x7ff000000d117812 */ /* 0x000fe400078ec0ff */
[----:B------:R-:W-:-:S03]  /*15f0*/  LOP3.LUT R20, R7, 0x7ff00000, RZ, 0xc0, !PT ;  /* 0x7ff0000007147812 */ /* 0x000fc600078ec0ff */
[----:B------:R-:W-:Y:S01]  /*1600*/  @!P0 DMUL R4, R6, 8.98846567431157953865e+307 ;  /* 0x7fe0000006048828 */ /* 0x000fe20000000000 */
[----:B------:R-:W-:-:S03]  /*1610*/  ISETP.GE.U32.AND P1, PT, R17, R20, PT ;  /* 0x000000141100720c */ /* 0x000fc60003f26070 */
[----:B------:R-:W-:Y:S02]  /*1620*/  @!P2 LOP3.LUT R24, R7, 0x7ff00000, RZ, 0xc0, !PT ;  /* 0x7ff000000718a812 */ /* 0x000fe400078ec0ff */
[----:B------:R-:W0:Y:S02]  /*1630*/  MUFU.RCP64H R15, R5 ;  /* 0x00000005000f7308 */ /* 0x000e240000001800 */
[----:B------:R-:W-:Y:S01]  /*1640*/  @!P2 ISETP.GE.U32.AND P3, PT, R17, R24, PT ;  /* 0x000000181100a20c */ /* 0x000fe20003f66070 */
[----:B0-----:R-:W-:-:S08]  /*1650*/  DFMA R18, R14, -R4, 1 ;  /* 0x3ff000000e12742b */ /* 0x001fd00000000804 */
[----:B------:R-:W-:Y:S01]  /*1660*/  DFMA R22, R18, R18, R18 ;  /* 0x000000121216722b */ /* 0x000fe20000000012 */
[----:B------:R-:W-:-:S05]  /*1670*/  IMAD.MOV.U32 R18, RZ, RZ, 0x1ca00000 ;  /* 0x1ca00000ff127424 */ /* 0x000fca00078e00ff */
[C---:B------:R-:W-:Y:S02]  /*1680*/  @!P2 SEL R19, R18.reuse, 0x63400000, !P3 ;  /* 0x634000001213a807 */ /* 0x040fe40005800000 */
[----:B------:R-:W-:Y:S01]  /*1690*/  DFMA R24, R14, R22, R14 ;  /* 0x000000160e18722b */ /* 0x000fe2000000000e */
[----:B------:R-:W-:Y:S01]  /*16a0*/  SEL R15, R18, 0x63400000, !P1 ;  /* 0x63400000120f7807 */ /* 0x000fe20004800000 */
[----:B------:R-:W-:Y:S01]  /*16b0*/  IMAD.MOV.U32 R14, RZ, RZ, R12 ;  /* 0x000000ffff0e7224 */ /* 0x000fe200078e000c */
[--C-:B------:R-:W-:Y:S01]  /*16c0*/  @!P2 LOP3.LUT R19, R19, 0x80000000, R13.reuse, 0xf8, !PT ;  /* 0x800000001313a812 */ /* 0x100fe200078ef80d */
[----:B------:R-:W-:Y:S01]  /*16d0*/  @!P2 IMAD.MOV.U32 R22, RZ, RZ, RZ ;  /* 0x000000ffff16a224 */ /* 0x000fe200078e00ff */
[----:B------:R-:W-:Y:S02]  /*16e0*/  LOP3.LUT R15, R15, 0x800fffff, R13, 0xf8, !PT ;  /* 0x800fffff0f0f7812 */ /* 0x000fe400078ef80d */
[----:B------:R-:W-:Y:S01]  /*16f0*/  @!P2 LOP3.LUT R23, R19, 0x100000, RZ, 0xfc, !PT ;  /* 0x001000001317a812 */ /* 0x000fe200078efcff */
[----:B------:R-:W-:-:S05]  /*1700*/  DFMA R26, R24, -R4, 1 ;  /* 0x3ff00000181a742b */ /* 0x000fca0000000804 */
[----:B------:R-:W-:-:S03]  /*1710*/  @!P2 DFMA R14, R14, 2, -R22 ;  /* 0x400000000e0ea82b */ /* 0x000fc60000000816 */
[----:B------:R-:W-:Y:S01]  /*1720*/  DFMA R22, R24, R26, R24 ;  /* 0x0000001a1816722b */ /* 0x000fe20000000018 */
[----:B------:R-:W-:Y:S02]  /*1730*/  IMAD.MOV.U32 R27, RZ, RZ, R17 ;  /* 0x000000ffff1b7224 */ /* 0x000fe400078e0011 */
[----:B------:R-:W-:Y:S01]  /*1740*/  IMAD.MOV.U32 R26, RZ, RZ, R20 ;  /* 0x000000ffff1a7224 */ /* 0x000fe200078e0014 */
[----:B------:R-:W-:-:S03]  /*1750*/  @!P0 LOP3.LUT R26, R5, 0x7ff00000, RZ, 0xc0, !PT ;  /* 0x7ff00000051a8812 */ /* 0x000fc600078ec0ff */
[----:B------:R-:W-:Y:S01]  /*1760*/  @!P2 LOP3.LUT R27, R15, 0x7ff00000, RZ, 0xc0, !PT ;  /* 0x7ff000000f1ba812 */ /* 0x000fe200078ec0ff */
[----:B------:R-:W-:Y:S01]  /*1770*/  DMUL R24, R22, R14 ;  /* 0x0000000e16187228 */ /* 0x000fe20000000000 */
[----:B------:R-:W-:-:S03]  /*1780*/  VIADD R28, R26, 0xffffffff ;  /* 0xffffffff1a1c7836 */ /* 0x000fc60000000000 */
[----:B------:R-:W-:-:S04]  /*1790*/  VIADD R19, R27, 0xffffffff ;  /* 0xffffffff1b137836 */ /* 0x000fc80000000000 */
[----:B------:R-:W-:Y:S01]  /*17a0*/  DFMA R20, R24, -R4, R14 ;  /* 0x800000041814722b */ /* 0x000fe2000000000e */
[----:B------:R-:W-:-:S04]  /*17b0*/  ISETP.GT.U32.AND P0, PT, R19, 0x7feffffe, PT ;  /* 0x7feffffe1300780c */ /* 0x000fc80003f04070 */
[----:B------:R-:W-:-:S03]  /*17c0*/  ISETP.GT.U32.OR P0, PT, R28, 0x7feffffe, P0 ;  /* 0x7feffffe1c00780c */ /* 0x000fc60000704470 */
[----:B------:R-:W-:-:S10]  /*17d0*/  DFMA R20, R22, R20, R24 ;  /* 0x000000141614722b */ /* 0x000fd40000000018 */
[----:B------:R-:W-:Y:S05]  /*17e0*/  @P0 BRA `(.L_x_223) ;  /* 0x00000000006c0947 */ /* 0x000fea0003800000 */
[----:B------:R-:W-:-:S04]  /*17f0*/  LOP3.LUT R22, R7, 0x7ff00000, RZ, 0xc0, !PT ;  /* 0x7ff0000007167812 */ /* 0x000fc800078ec0ff */
[CC--:B------:R-:W-:Y:S02]  /*1800*/  VIADDMNMX R12, R17.reuse, -R22.reuse, 0xb9600000, !PT ;  /* 0xb9600000110c7446 */ /* 0x0c0fe40007800916 */
[----:B------:R-:W-:Y:S02]  /*1810*/  ISETP.GE.U32.AND P0, PT, R17, R22, PT ;  /* 0x000000161100720c */ /* 0x000fe40003f06070 */
[----:B------:R-:W-:Y:S02]  /*1820*/  VIMNMX R12, PT, PT, R12, 0x46a00000, PT ;  /* 0x46a000000c0c7848 */ /* 0x000fe40003fe0100 */
[----:B------:R-:W-:-:S05]  /*1830*/  SEL R17, R18, 0x63400000, !P0 ;  /* 0x6340000012117807 */ /* 0x000fca0004000000 */
[----:B------:R-:W-:Y:S02]  /*1840*/  IMAD.IADD R17, R12, 0x1, -R17 ;  /* 0x000000010c117824 */ /* 0x000fe400078e0a11 */
[----:B------:R-:W-:Y:S02]  /*1850*/  IMAD.MOV.U32 R12, RZ, RZ, RZ ;  /* 0x000000ffff0c7224 */ /* 0x000fe400078e00ff */
[----:B------:R-:W-:-:S06]  /*1860*/  VIADD R13, R17, 0x7fe00000 ;  /* 0x7fe00000110d7836 */ /* 0x000fcc0000000000 */
[----:B------:R-:W-:-:S10]  /*1870*/  DMUL R18, R20, R12 ;  /* 0x0000000c14127228 */ /* 0x000fd40000000000 */
[----:B------:R-:W-:-:S13]  /*1880*/  FSETP.GTU.AND P0, PT, |R19|, 1.469367938527859385e-39, PT ;  /* 0x001000001300780b */ /* 0x000fda0003f0c200 */
[----:B------:R-:W-:Y:S05]  /*1890*/  @P0 BRA `(.L_x_224) ;  /* 0x0000000000940947 */ /* 0x000fea0003800000 */
[----:B------:R-:W-:Y:S01]  /*18a0*/  DFMA R4, R20, -R4, R14 ;  /* 0x800000041404722b */ /* 0x000fe2000000000e */
[----:B------:R-:W-:-:S09]  /*18b0*/  IMAD.MOV.U32 R12, RZ, RZ, RZ ;  /* 0x000000ffff0c7224 */ /* 0x000fd200078e00ff */
[C---:B------:R-:W-:Y:S02]  /*18c0*/  FSETP.NEU.AND P0, PT, R5.reuse, RZ, PT ;  /* 0x000000ff0500720b */ /* 0x040fe40003f0d000 */
[----:B------:R-:W-:-:S04]  /*18d0*/  LOP3.LUT R7, R5, 0x80000000, R7, 0x48, !PT ;  /* 0x8000000005077812 */ /* 0x000fc800078e4807 */
[----:B------:R-:W-:-:S07]  /*18e0*/  LOP3.LUT R13, R7, R13, RZ, 0xfc, !PT ;  /* 0x0000000d070d7212 */ /* 0x000fce00078efcff */
[----:B------:R-:W-:Y:S05]  /*18f0*/  @!P0 BRA `(.L_x_224) ;  /* 0x00000000007c8947 */ /* 0x000fea0003800000 */
[----:B------:R-:W-:Y:S01]  /*1900*/  IMAD.MOV R5, RZ, RZ, -R17 ;  /* 0x000000ffff057224 */ /* 0x000fe200078e0a11 */
[----:B------:R-:W-:Y:S01]  /*1910*/  DMUL.RP R12, R20, R12 ;  /* 0x0000000c140c7228 */ /* 0x000fe20000008000 */
[----:B------:R-:W-:-:S06]  /*1920*/  IMAD.MOV.U32 R4, RZ, RZ, RZ ;  /* 0x000000ffff047224 */ /* 0x000fcc00078e00ff */
[----:B------:R-:W-:-:S03]  /*1930*/  DFMA R4, R18, -R4, R20 ;  /* 0x800000041204722b */ /* 0x000fc60000000014 */
[----:B------:R-:W-:-:S03]  /*1940*/  LOP3.LUT R7, R13, R7, RZ, 0x3c, !PT ;  /* 0x000000070d077212 */ /* 0x000fc600078e3cff */
[----:B------:R-:W-:-:S04]  /*1950*/  IADD3 R4, PT, PT, -R17, -0x43300000, RZ ;  /* 0xbcd0000011047810 */ /* 0x000fc80007ffe1ff */
[----:B------:R-:W-:-:S04]  /*1960*/  FSETP.NEU.AND P0, PT, |R5|, R4, PT ;  /* 0x000000040500720b */ /* 0x000fc80003f0d200 */
[----:B------:R-:W-:Y:S02]  /*1970*/  FSEL R18, R12, R18, !P0 ;  /* 0x000000120c127208 */ /* 0x000fe40004000000 */
[----:B------:R-:W-:Y:S01]  /*1980*/  FSEL R19, R7, R19, !P0 ;  /* 0x0000001307137208 */ /* 0x000fe20004000000 */
[----:B------:R-:W-:Y:S06]  /*1990*/  BRA `(.L_x_224) ;  /* 0x0000000000547947 */ /* 0x000fec0003800000 */
.L_x_223:
[----:B------:R-:W-:-:S14]  /*19a0*/  DSETP.NAN.AND P0, PT, R12, R12, PT ;  /* 0x0000000c0c00722a */ /* 0x000fdc0003f08000 */
[----:B------:R-:W-:Y:S05]  /*19b0*/  @P0 BRA `(.L_x_225) ;  /* 0x0000000000440947 */ /* 0x000fea0003800000 */
[----:B------:R-:W-:-:S14]  /*19c0*/  DSETP.NAN.AND P0, PT, R6, R6, PT ;  /* 0x000000060600722a */ /* 0x000fdc0003f08000 */
[----:B------:R-:W-:Y:S05]  /*19d0*/  @P0 BRA `(.L_x_226) ;  /* 0x0000000000300947 */ /* 0x000fea0003800000 */
[----:B------:R-:W-:Y:S01]  /*19e0*/  ISETP.NE.AND P0, PT, R27, R26, PT ;  /* 0x0000001a1b00720c */ /* 0x000fe20003f05270 */
[----:B------:R-:W-:Y:S02]  /*19f0*/  IMAD.MOV.U32 R18, RZ, RZ, 0x0 ;  /* 0x00000000ff127424 */ /* 0x000fe400078e00ff */
[----:B------:R-:W-:-:S10]  /*1a00*/  IMAD.MOV.U32 R19, RZ, RZ, -0x80000 ;  /* 0xfff80000ff137424 */ /* 0x000fd400078e00ff */
[----:B------:R-:W-:Y:S05]  /*1a10*/  @!P0 BRA `(.L_x_224) ;  /* 0x0000000000348947 */ /* 0x000fea0003800000 */
[----:B------:R-:W-:Y:S02]  /*1a20*/  ISETP.NE.AND P0, PT, R27, 0x7ff00000, PT ;  /* 0x7ff000001b00780c */ /* 0x000fe40003f05270 */
[----:B------:R-:W-:Y:S02]  /*1a30*/  LOP3.LUT R19, R13, 0x80000000, R7, 0x48, !PT ;  /* 0x800000000d137812 */ /* 0x000fe400078e4807 */
[----:B------:R-:W-:-:S13]  /*1a40*/  ISETP.EQ.OR P0, PT, R26, RZ, !P0 ;  /* 0x000000ff1a00720c */ /* 0x000fda0004702670 */
[----:B------:R-:W-:Y:S01]  /*1a50*/  @P0 LOP3.LUT R4, R19, 0x7ff00000, RZ, 0xfc, !PT ;  /* 0x7ff0000013040812 */ /* 0x000fe200078efcff */
[----:B------:R-:W-:Y:S02]  /*1a60*/  @!P0 IMAD.MOV.U32 R18, RZ, RZ, RZ ;  /* 0x000000ffff128224 */ /* 0x000fe400078e00ff */
[----:B------:R-:W-:Y:S02]  /*1a70*/  @P0 IMAD.MOV.U32 R18, RZ, RZ, RZ ;  /* 0x000000ffff120224 */ /* 0x000fe400078e00ff */
[----:B------:R-:W-:Y:S01]  /*1a80*/  @P0 IMAD.MOV.U32 R19, RZ, RZ, R4 ;  /* 0x000000ffff130224 */ /* 0x000fe200078e0004 */
[----:B------:R-:W-:Y:S06]  /*1a90*/  BRA `(.L_x_224) ;  /* 0x0000000000147947 */ /* 0x000fec0003800000 */
.L_x_226:
[----:B------:R-:W-:Y:S01]  /*1aa0*/  LOP3.LUT R19, R7, 0x80000, RZ, 0xfc, !PT ;  /* 0x0008000007137812 */ /* 0x000fe200078efcff */
[----:B------:R-:W-:Y:S01]  /*1ab0*/  IMAD.MOV.U32 R18, RZ, RZ, R6 ;  /* 0x000000ffff127224 */ /* 0x000fe200078e0006 */
[----:B------:R-:W-:Y:S06]  /*1ac0*/  BRA `(.L_x_224) ;  /* 0x0000000000087947 */ /* 0x000fec0003800000 */
.L_x_225:
[----:B------:R-:W-:Y:S01]  /*1ad0*/  LOP3.LUT R19, R13, 0x80000, RZ, 0xfc, !PT ;  /* 0x000800000d137812 */ /* 0x000fe200078efcff */
[----:B------:R-:W-:-:S07]  /*1ae0*/  IMAD.MOV.U32 R18, RZ, RZ, R12 ;  /* 0x000000ffff127224 */ /* 0x000fce00078e000c */
.L_x_224:
[----:B------:R-:W-:Y:S05]  /*1af0*/  BSYNC.RECONVERGENT B1 ;  /* 0x0000000000017941 */ /* 0x000fea0003800200 */
.L_x_222:
[----:B------:R-:W-:Y:S02]  /*1b00*/  IMAD.MOV.U32 R17, RZ, RZ, 0x0 ;  /* 0x00000000ff117424 */ /* 0x000fe400078e00ff */
[----:B------:R-:W-:Y:S02]  /*1b10*/  IMAD.MOV.U32 R4, RZ, RZ, R18 ;  /* 0x000000ffff047224 */ /* 0x000fe400078e0012 */
[----:B------:R-:W-:Y:S01]  /*1b20*/  IMAD.MOV.U32 R5, RZ, RZ, R19 ;  /* 0x000000ffff057224 */ /* 0x000fe200078e0013 */
[----:B------:R-:W-:Y:S06]  /*1b30*/  RET.REL.NODEC R16 `(_Z21periodogram_frequencyPdS_S_S_dmm) ;  /* 0xffffffe410307950 */ /* 0x000fec0003c3ffff */
.L_x_227:
        /* <DEDUP_REMOVED lines=12> */
.L_x_228:


//--------------------- .nv.shared._ZN3cub18CUB_300001_SM_10006detail6reduce28DeviceReduceSingleTileKernelINS2_10policy_hubIdyN4cuda3std3__44plusIdEEE10Policy1000EPdSC_iS9_ddNS7_10__identityEEEvT0_T1_T2_T3_T4_T6_ --------------------------
	.section	.nv.shared._ZN3cub18CUB_300001_SM_10006detail6reduce28DeviceReduceSingleTileKernelINS2_10policy_hubIdyN4cuda3std3__44plusIdEEE10Policy1000EPdSC_iS9_ddNS7_10__identityEEEvT0_T1_T2_T3_T4_T6_,"aw",@nobits
	.sectionflags	@""
	.align	8
.nv.shared._ZN3cub18CUB_300001_SM_10006detail6reduce28DeviceReduceSingleTileKernelINS2_10policy_hubIdyN4cuda3std3__44plusIdEEE10Policy1000EPdSC_iS9_ddNS7_10__identityEEEvT0_T1_T2_T3_T4_T6_:
	.zero		1176


//--------------------- .nv.shared.reserved.0     --------------------------
	.section	.nv.shared.reserved.0,"aw",@nobits
	.weak		__nv_reservedSMEM_offset_0_alias
	.size		__nv_reservedSMEM_offset_0_alias, 0, 64
	.other		__nv_reservedSMEM_offset_0_alias,@"STO_CUDA_RESERVED_SHARED STV_DEFAULT"
__nv_reservedSMEM_offset_0_alias:
	.zero		0
	.zero		64


//--------------------- .nv.global                --------------------------
	.section	.nv.global,"aw",@nobits
.nv.global:
	.type		_ZN34_INTERNAL_6a2d4ba3_4_k_cu_7bd95bcd6thrust24THRUST_300001_SM_1000_NS3seqE,@object
	.size		_ZN34_INTERNAL_6a2d4ba3_4_k_cu_7bd95bcd6thrust24THRUST_300001_SM_1000_NS3seqE,(_ZN34_INTERNAL_6a2d4ba3_4_k_cu_7bd95bcd4cuda3std3__48in_placeE - _ZN34_INTERNAL_6a2d4ba3_4_k_cu_7bd95bcd6thrust24THRUST_300001_SM_1000_NS3seqE)
_ZN34_INTERNAL_6a2d4ba3_4_k_cu_7bd95bcd6thrust24THRUST_300001_SM_1000_NS3seqE:
	.zero		1
	.type		_ZN34_INTERNAL_6a2d4ba3_4_k_cu_7bd95bcd4cuda3std3__48in_placeE,@object
	.size		_ZN34_INTERNAL_6a2d4ba3_4_k_cu_7bd95bcd4cuda3std3__48in_placeE,(_ZN34_INTERNAL_6a2d4ba3_4_k_cu_7bd95bcd4cuda3std6ranges3__45__cpo4sizeE - _ZN34_INTERNAL_6a2d4ba3_4_k_cu_7bd95bcd4cuda3std3__48in_placeE)
_ZN34_INTERNAL_6a2d4ba3_4_k_cu_7bd95bcd4cuda3std3__48in_placeE:
	.zero		1
	.type		_ZN34_INTERNAL_6a2d4ba3_4_k_cu_7bd95bcd4cuda3std6ranges3__45__cpo4sizeE,@object
	.size		_ZN34_INTERNAL_6a2d4ba3_4_k_cu_7bd95bcd4cuda3std6ranges3__45__cpo4sizeE,(_ZN34_INTERNAL_6a2d4ba3_4_k_cu_7bd95bcd6thrust24THRUST_300001_SM_1000_NS12placeholders2_3E - _ZN34_INTERNAL_6a2d4ba3_4_k_cu_7bd95bcd4cuda3std6ranges3__45__cpo4sizeE)
_ZN34_INTERNAL_6a2d4ba3_4_k_cu_7bd95bcd4cuda3std6ranges3__45__cpo4sizeE:
	.zero		1
	.type		_ZN34_INTERNAL_6a2d4ba3_4_k_cu_7bd95bcd6thrust24THRUST_300001_SM_1000_NS12placeholders2_3E,@object
	.size		_ZN34_INTERNAL_6a2d4ba3_4_k_cu_7bd95bcd6thrust24THRUST_300001_SM_1000_NS12placeholders2_3E,(_ZN34_INTERNAL_6a2d4ba3_4_k_cu_7bd95bcd4cuda3std3__45__cpo6cbeginE - _ZN34_INTERNAL_6a2d4ba3_4_k_cu_7bd95bcd6thrust24THRUST_300001_SM_1000_NS12placeholders2_3E)
_ZN34_INTERNAL_6a2d4ba3_4_k_cu_7bd95bcd6thrust24THRUST_300001_SM_1000_NS12placeholders2_3E:
	.zero		1
	.type		_ZN34_INTERNAL_6a2d4ba3_4_k_cu_7bd95bcd4cuda3std3__45__cpo6cbeginE,@object
	.size		_ZN34_INTERNAL_6a2d4ba3_4_k_cu_7bd95bcd4cuda3std3__45__cpo6cbeginE,(_ZN34_INTERNAL_6a2d4ba3_4_k_cu_7bd95bcd4cuda3std6ranges3__45__cpo6cbeginE - _ZN34_INTERNAL_6a2d4ba3_4_k_cu_7bd95bcd4cuda3std3__45__cpo6cbeginE)
_ZN34_INTERNAL_6a2d4ba3_4_k_cu_7bd95bcd4cuda3std3__45__cpo6cbeginE:
	.zero		1
	.type		_ZN34_INTERNAL_6a2d4ba3_4_k_cu_7bd95bcd4cuda3std6ranges3__45__cpo6cbeginE,@object
	.size		_ZN34_INTERNAL_6a2d4ba3_4_k_cu_7bd95bcd4cuda3std6ranges3__45__cpo6cbeginE,(_ZN34_INTERNAL_6a2d4ba3_4_k_cu_7bd95bcd6thrust24THRUST_300001_SM_1000_NS12placeholders2_7E - _ZN34_INTERNAL_6a2d4ba3_4_k_cu_7bd95bcd4cuda3std6ranges3__45__cpo6cbeginE)
_ZN34_INTERNAL_6a2d4ba3_4_k_cu_7bd95bcd4cuda3std6ranges3__45__cpo6cbeginE:
	.zero		1
	.type		_ZN34_INTERNAL_6a2d4ba3_4_k_cu_7bd95bcd6thrust24THRUST_300001_SM_1000_NS12placeholders2_7E,@object
	.size		_ZN34_INTERNAL_6a2d4ba3_4_k_cu_7bd95bcd6thrust24THRUST_300001_SM_1000_NS12placeholders2_7E,(_ZN34_INTERNAL_6a2d4ba3_4_k_cu_7bd95bcd4cuda3std3__45__cpo7crbeginE - _ZN34_INTERNAL_6a2d4ba3_4_k_cu_7bd95bcd6thrust24THRUST_300001_SM_1000_NS12placeholders2_7E)
_ZN34_INTERNAL_6a2d4ba3_4_k_cu_7bd95bcd6thrust24THRUST_300001_SM_1000_NS12placeholders2_7E:
	.zero		1
	.type		_ZN34_INTERNAL_6a2d4ba3_4_k_cu_7bd95bcd4cuda3std3__45__cpo7crbeginE,@object
	.size		_ZN34_INTERNAL_6a2d4ba3_4_k_cu_7bd95bcd4cuda3std3__45__cpo7crbeginE,(_ZN34_INTERNAL_6a2d4ba3_4_k_cu_7bd95bcd4cuda3std6ranges3__45__cpo4nextE - _ZN34_INTERNAL_6a2d4ba3_4_k_cu_7bd95bcd4cuda3std3__45__cpo7crbeginE)
_ZN34_INTERNAL_6a2d4ba3_4_k_cu_7bd95bcd4cuda3std3__45__cpo7crbeginE:
	.zero		1
	.type		_ZN34_INTERNAL_6a2d4ba3_4_k_cu_7bd95bcd4cuda3std6ranges3__45__cpo4nextE,@object
	.size		_ZN34_INTERNAL_6a2d4ba3_4_k_cu_7bd95bcd4cuda3std6ranges3__45__cpo4nextE,(_ZN34_INTERNAL_6a2d4ba3_4_k_cu_7bd95bcd4cuda3std6ranges3__45__cpo4swapE - _ZN34_INTERNAL_6a2d4ba3_4_k_cu_7bd95bcd4cuda3std6ranges3__45__cpo4nextE)
_ZN34_INTERNAL_6a2d4ba3_4_k_cu_7bd95bcd4cuda3std6ranges3__45__cpo4nextE:
	.zero		1
	.type		_ZN34_INTERNAL_6a2d4ba3_4_k_cu_7bd95bcd4cuda3std6ranges3__45__cpo4swapE,@object
	.size		_ZN34_INTERNAL_6a2d4ba3_4_k_cu_7bd95bcd4cuda3std6ranges3__45__cpo4swapE,(_ZN34_INTERNAL_6a2d4ba3_4_k_cu_7bd95bcd6thrust24THRUST_300001_SM_1000_NS8cuda_cub10par_nosyncE - _ZN34_INTERNAL_6a2d4ba3_4_k_cu_7bd95bcd4cuda3std6ranges3__45__cpo4swapE)
_ZN34_INTERNAL_6a2d4ba3_4_k_cu_7bd95bcd4cuda3std6ranges3__45__cpo4swapE:
	.zero		1
	.type		_ZN34_INTERNAL_6a2d4ba3_4_k_cu_7bd95bcd6thrust24THRUST_300001_SM_1000_NS8cuda_cub10par_nosyncE,@object
	.size		_ZN34_INTERNAL_6a2d4ba3_4_k_cu_7bd95bcd6thrust24THRUST_300001_SM_1000_NS8cuda_cub10par_nosyncE,(_ZN34_INTERNAL_6a2d4ba3_4_k_cu_7bd95bcd6thrust24THRUST_300001_SM_1000_NS12placeholders2_9E - _ZN34_INTERNAL_6a2d4ba3_4_k_cu_7bd95bcd6thrust24THRUST_300001_SM_1000_NS8cuda_cub10par_nosyncE)
_ZN34_INTERNAL_6a2d4ba3_4_k_cu_7bd95bcd6thrust24THRUST_300001_SM_1000_NS8cuda_cub10par_nosyncE:
	.zero		1
	.type		_ZN34_INTERNAL_6a2d4ba3_4_k_cu_7bd95bcd6thrust24THRUST_300001_SM_1000_NS12placeholders2_9E,@object
	.size		_ZN34_INTERNAL_6a2d4ba3_4_k_cu_7bd95bcd6thrust24THRUST_300001_SM_1000_NS12placeholders2_9E,(_ZN34_INTERNAL_6a2d4ba3_4_k_cu_7bd95bcd4cuda3std3__436_GLOBAL__N__6a2d4ba3_4_k_cu_7bd95bcd6ignoreE - _ZN34_INTERNAL_6a2d4ba3_4_k_cu_7bd95bcd6thrust24THRUST_300001_SM_1000_NS12placeholders2_9E)
_ZN34_INTERNAL_6a2d4ba3_4_k_cu_7bd95bcd6thrust24THRUST_300001_SM_1000_NS12placeholders2_9E:
	.zero		1
	.type		_ZN34_INTERNAL_6a2d4ba3_4_k_cu_7bd95bcd4cuda3std3__436_GLOBAL__N__6a2d4ba3_4_k_cu_7bd95bcd6ignoreE,@object
	.size		_ZN34_INTERNAL_6a2d4ba3_4_k_cu_7bd95bcd4cuda3std3__436_GLOBAL__N__6a2d4ba3_4_k_cu_7bd95bcd6ignoreE,(_ZN34_INTERNAL_6a2d4ba3_4_k_cu_7bd95bcd4cuda3std6ranges3__45__cpo4dataE - _ZN34_INTERNAL_6a2d4ba3_4_k_cu_7bd95bcd4cuda3std3__436_GLOBAL__N__6a2d4ba3_4_k_cu_7bd95bcd6ignoreE)
_ZN34_INTERNAL_6a2d4ba3_4_k_cu_7bd95bcd4cuda3std3__436_GLOBAL__N__6a2d4ba3_4_k_cu_7bd95bcd6ignoreE:
	.zero		1
	.type		_ZN34_INTERNAL_6a2d4ba3_4_k_cu_7bd95bcd4cuda3std6ranges3__45__cpo4dataE,@object
	.size		_ZN34_INTERNAL_6a2d4ba3_4_k_cu_7bd95bcd4cuda3std6ranges3__45__cpo4dataE,(_ZN34_INTERNAL_6a2d4ba3_4_k_cu_7bd95bcd6thrust24THRUST_300001_SM_1000_NS12placeholders2_1E - _ZN34_INTERNAL_6a2d4ba3_4_k_cu_7bd95bcd4cuda3std6ranges3__45__cpo4dataE)
_ZN34_INTERNAL_6a2d4ba3_4_k_cu_7bd95bcd4cuda3std6ranges3__45__cpo4dataE:
	.zero		1
	.type		_ZN34_INTERNAL_6a2d4ba3_4_k_cu_7bd95bcd6thrust24THRUST_300001_SM_1000_NS12placeholders2_1E,@object
	.size		_ZN34_INTERNAL_6a2d4ba3_4_k_cu_7bd95bcd6thrust24THRUST_300001_SM_1000_NS12placeholders2_1E,(_ZN34_INTERNAL_6a2d4ba3_4_k_cu_7bd95bcd4cuda3std3__45__cpo5beginE - _ZN34_INTERNAL_6a2d4ba3_4_k_cu_7bd95bcd6thrust24THRUST_300001_SM_1000_NS12placeholders2_1E)
_ZN34_INTERNAL_6a2d4ba3_4_k_cu_7bd95bcd6thrust24THRUST_300001_SM_1000_NS12placeholders2_1E:
	.zero		1
	.type		_ZN34_INTERNAL_6a2d4ba3_4_k_cu_7bd95bcd4cuda3std3__45__cpo5beginE,@object
	.size		_ZN34_INTERNAL_6a2d4ba3_4_k_cu_7bd95bcd4cuda3std3__45__cpo5beginE,(_ZN34_INTERNAL_6a2d4ba3_4_k_cu_7bd95bcd4cuda3std6ranges3__45__cpo5beginE - _ZN34_INTERNAL_6a2d4ba3_4_k_cu_7bd95bcd4cuda3std3__45__cpo5beginE)
_ZN34_INTERNAL_6a2d4ba3_4_k_cu_7bd95bcd4cuda3std3__45__cpo5beginE:
	.zero		1
	.type		_ZN34_INTERNAL_6a2d4ba3_4_k_cu_7bd95bcd4cuda3std6ranges3__45__cpo5beginE,@object
	.size		_ZN34_INTERNAL_6a2d4ba3_4_k_cu_7bd95bcd4cuda3std6ranges3__45__cpo5beginE,(_ZN34_INTERNAL_6a2d4ba3_4_k_cu_7bd95bcd6thrust24THRUST_300001_SM_1000_NS12placeholders2_5E - _ZN34_INTERNAL_6a2d4ba3_4_k_cu_7bd95bcd4cuda3std6ranges3__45__cpo5beginE)
_ZN34_INTERNAL_6a2d4ba3_4_k_cu_7bd95bcd4cuda3std6ranges3__45__cpo5beginE:
	.zero		1
	.type		_ZN34_INTERNAL_6a2d4ba3_4_k_cu_7bd95bcd6thrust24THRUST_300001_SM_1000_NS12placeholders2_5E,@object
	.size		_ZN34_INTERNAL_6a2d4ba3_4_k_cu_7bd95bcd6thrust24THRUST_300001_SM_1000_NS12placeholders2_5E,(_ZN34_INTERNAL_6a2d4ba3_4_k_cu_7bd95bcd4cuda3std3__45__cpo6rbeginE - _ZN34_INTERNAL_6a2d4ba3_4_k_cu_7bd95bcd6thrust24THRUST_300001_SM_1000_NS12placeholders2_5E)
_ZN34_INTERNAL_6a2d4ba3_4_k_cu_7bd95bcd6thrust24THRUST_300001_SM_1000_NS12placeholders2_5E:
	.zero		1
	.type		_ZN34_INTERNAL_6a2d4ba3_4_k_cu_7bd95bcd4cuda3std3__45__cpo6rbeginE,@object
	.size		_ZN34_INTERNAL_6a2d4ba3_4_k_cu_7bd95bcd4cuda3std3__45__cpo6rbeginE,(_ZN34_INTERNAL_6a2d4ba3_4_k_cu_7bd95bcd4cuda3std6ranges3__45__cpo7advanceE - _ZN34_INTERNAL_6a2d4ba3_4_k_cu_7bd95bcd4cuda3std3__45__cpo6rbeginE)
_ZN34_INTERNAL_6a2d4ba3_4_k_cu_7bd95bcd4cuda3std3__45__cpo6rbeginE:
	.zero		1
	.type		_ZN34_INTERNAL_6a2d4ba3_4_k_cu_7bd95bcd4cuda3std6ranges3__45__cpo7advanceE,@object
	.size		_ZN34_INTERNAL_6a2d4ba3_4_k_cu_7bd95bcd4cuda3std6ranges3__45__cpo7advanceE,(_ZN34_INTERNAL_6a2d4ba3_4_k_cu_7bd95bcd4cuda3std3__47nulloptE - _ZN34_INTERNAL_6a2d4ba3_4_k_cu_7bd95bcd4cuda3std6ranges3__45__cpo7advanceE)
_ZN34_INTERNAL_6a2d4ba3_4_k_cu_7bd95bcd4cuda3std6ranges3__45__cpo7advanceE:
	.zero		1
	.type		_ZN34_INTERNAL_6a2d4ba3_4_k_cu_7bd95bcd4cuda3std3__47nulloptE,@object
	.size		_ZN34_INTERNAL_6a2d4ba3_4_k_cu_7bd95bcd4cuda3std3__47nulloptE,(_ZN34_INTERNAL_6a2d4ba3_4_k_cu_7bd95bcd4cuda3std6ranges3__45__cpo8distanceE - _ZN34_INTERNAL_6a2d4ba3_4_k_cu_7bd95bcd4cuda3std3__47nulloptE)
_ZN34_INTERNAL_6a2d4ba3_4_k_cu_7bd95bcd4cuda3std3__47nulloptE:
	.zero		1
	.type		_ZN34_INTERNAL_6a2d4ba3_4_k_cu_7bd95bcd4cuda3std6ranges3__45__cpo8distanceE,@object
	.size		_ZN34_INTERNAL_6a2d4ba3_4_k_cu_7bd95bcd4cuda3std6ranges3__45__cpo8distanceE,(_ZN34_INTERNAL_6a2d4ba3_4_k_cu_7bd95bcd6thrust24THRUST_300001_SM_1000_NS12placeholders3_10E - _ZN34_INTERNAL_6a2d4ba3_4_k_cu_7bd95bcd4cuda3std6ranges3__45__cpo8distanceE)
_ZN34_INTERNAL_6a2d4ba3_4_k_cu_7bd95bcd4cuda3std6ranges3__45__cpo8distanceE:
	.zero		1
	.type		_ZN34_INTERNAL_6a2d4ba3_4_k_cu_7bd95bcd6thrust24THRUST_300001_SM_1000_NS12placeholders3_10E,@object
	.size		_ZN34_INTERNAL_6a2d4ba3_4_k_cu_7bd95bcd6thrust24THRUST_300001_SM_1000_NS12placeholders3_10E,(_ZN34_INTERNAL_6a2d4ba3_4_k_cu_7bd95bcd4cuda3std3__419piecewise_constructE - _ZN34_INTERNAL_6a2d4ba3_4_k_cu_7bd95bcd6thrust24THRUST_300001_SM_1000_NS12placeholders3_10E)
_ZN34_INTERNAL_6a2d4ba3_4_k_cu_7bd95bcd6thrust24THRUST_300001_SM_1000_NS12placeholders3_10E:
	.zero		1
	.type		_ZN34_INTERNAL_6a2d4ba3_4_k_cu_7bd95bcd4cuda3std3__419piecewise_constructE,@object
	.size		_ZN34_INTERNAL_6a2d4ba3_4_k_cu_7bd95bcd4cuda3std3__419piecewise_constructE,(_ZN34_INTERNAL_6a2d4ba3_4_k_cu_7bd95bcd4cuda3std6ranges3__45__cpo5cdataE - _ZN34_INTERNAL_6a2d4ba3_4_k_cu_7bd95bcd4cuda3std3__419piecewise_constructE)
_ZN34_INTERNAL_6a2d4ba3_4_k_cu_7bd95bcd4cuda3std3__419piecewise_constructE:
	.zero		1
	.type		_ZN34_INTERNAL_6a2d4ba3_4_k_cu_7bd95bcd4cuda3std6ranges3__45__cpo5cdataE,@object
	.size		_ZN34_INTERNAL_6a2d4ba3_4_k_cu_7bd95bcd4cuda3std6ranges3__45__cpo5cdataE,(_ZN34_INTERNAL_6a2d4ba3_4_k_cu_7bd95bcd6thrust24THRUST_300001_SM_1000_NS12placeholders2_2E - _ZN34_INTERNAL_6a2d4ba3_4_k_cu_7bd95bcd4cuda3std6ranges3__45__cpo5cdataE)
_ZN34_INTERNAL_6a2d4ba3_4_k_cu_7bd95bcd4cuda3std6ranges3__45__cpo5cdataE:
	.zero		1
	.type		_ZN34_INTERNAL_6a2d4ba3_4_k_cu_7bd95bcd6thrust24THRUST_300001_SM_1000_NS12placeholders2_2E,@object
	.size		_ZN34_INTERNAL_6a2d4ba3_4_k_cu_7bd95bcd6thrust24THRUST_300001_SM_1000_NS12placeholders2_2E,(_ZN34_INTERNAL_6a2d4ba3_4_k_cu_7bd95bcd4cuda3std3__45__cpo3endE - _ZN34_INTERNAL_6a2d4ba3_4_k_cu_7bd95bcd6thrust24THRUST_300001_SM_1000_NS12placeholders2_2E)
_ZN34_INTERNAL_6a2d4ba3_4_k_cu_7bd95bcd6thrust24THRUST_300001_SM_1000_NS12placeholders2_2E:
	.zero		1
	.type		_ZN34_INTERNAL_6a2d4ba3_4_k_cu_7bd95bcd4cuda3std3__45__cpo3endE,@object
	.size		_ZN34_INTERNAL_6a2d4ba3_4_k_cu_7bd95bcd4cuda3std3__45__cpo3endE,(_ZN34_INTERNAL_6a2d4ba3_4_k_cu_7bd95bcd4cuda3std6ranges3__45__cpo3endE - _ZN34_INTERNAL_6a2d4ba3_4_k_cu_7bd95bcd4cuda3std3__45__cpo3endE)
_ZN34_INTERNAL_6a2d4ba3_4_k_cu_7bd95bcd4cuda3std3__45__cpo3endE:
	.zero		1
	.type		_ZN34_INTERNAL_6a2d4ba3_4_k_cu_7bd95bcd4cuda3std6ranges3__45__cpo3endE,@object
	.size		_ZN34_INTERNAL_6a2d4ba3_4_k_cu_7bd95bcd4cuda3std6ranges3__45__cpo3endE,(_ZN34_INTERNAL_6a2d4ba3_4_k_cu_7bd95bcd6thrust24THRUST_300001_SM_1000_NS12placeholders2_6E - _ZN34_INTERNAL_6a2d4ba3_4_k_cu_7bd95bcd4cuda3std6ranges3__45__cpo3endE)
_ZN34_INTERNAL_6a2d4ba3_4_k_cu_7bd95bcd4cuda3std6ranges3__45__cpo3endE:
	.zero		1
	.type		_ZN34_INTERNAL_6a2d4ba3_4_k_cu_7bd95bcd6thrust24THRUST_300001_SM_1000_NS12placeholders2_6E,@object
	.size		_ZN34_INTERNAL_6a2d4ba3_4_k_cu_7bd95bcd6thrust24THRUST_300001_SM_1000_NS12placeholders2_6E,(_ZN34_INTERNAL_6a2d4ba3_4_k_cu_7bd95bcd4cuda3std3__45__cpo4rendE - _ZN34_INTERNAL_6a2d4ba3_4_k_cu_7bd95bcd6thrust24THRUST_300001_SM_1000_NS12placeholders2_6E)
_ZN34_INTERNAL_6a2d4ba3_4_k_cu_7bd95bcd6thrust24THRUST_300001_SM_1000_NS12placeholders2_6E:
	.zero		1
	.type		_ZN34_INTERNAL_6a2d4ba3_4_k_cu_7bd95bcd4cuda3std3__45__cpo4rendE,@object
	.size		_ZN34_INTERNAL_6a2d4ba3_4_k_cu_7bd95bcd4cuda3std3__45__cpo4rendE,(_ZN34_INTERNAL_6a2d4ba3_4_k_cu_7bd95bcd4cuda3std6ranges3__45__cpo9iter_swapE - _ZN34_INTERNAL_6a2d4ba3_4_k_cu_7bd95bcd4cuda3std3__45__cpo4rendE)
_ZN34_INTERNAL_6a2d4ba3_4_k_cu_7bd95bcd4cuda3std3__45__cpo4rendE:
	.zero		1
	.type		_ZN34_INTERNAL_6a2d4ba3_4_k_cu_7bd95bcd4cuda3std6ranges3__45__cpo9iter_swapE,@object
	.size		_ZN34_INTERNAL_6a2d4ba3_4_k_cu_7bd95bcd4cuda3std6ranges3__45__cpo9iter_swapE,(_ZN34_INTERNAL_6a2d4ba3_4_k_cu_7bd95bcd4cuda3std3__48unexpectE - _ZN34_INTERNAL_6a2d4ba3_4_k_cu_7bd95bcd4cuda3std6ranges3__45__cpo9iter_swapE)
_ZN34_INTERNAL_6a2d4ba3_4_k_cu_7bd95bcd4cuda3std6ranges3__45__cpo9iter_swapE:
	.zero		1
	.type		_ZN34_INTERNAL_6a2d4ba3_4_k_cu_7bd95bcd4cuda3std3__48unexpectE,@object
	.size		_ZN34_INTERNAL_6a2d4ba3_4_k_cu_7bd95bcd4cuda3std3__48unexpectE,(_ZN34_INTERNAL_6a2d4ba3_4_k_cu_7bd95bcd6thrust24THRUST_300001_SM_1000_NS8cuda_cub3parE - _ZN34_INTERNAL_6a2d4ba3_4_k_cu_7bd95bcd4cuda3std3__48unexpectE)
_ZN34_INTERNAL_6a2d4ba3_4_k_cu_7bd95bcd4cuda3std3__48unexpectE:
	.zero		1
	.type		_ZN34_INTERNAL_6a2d4ba3_4_k_cu_7bd95bcd6thrust24THRUST_300001_SM_1000_NS8cuda_cub3parE,@object
	.size		_ZN34_INTERNAL_6a2d4ba3_4_k_cu_7bd95bcd6thrust24THRUST_300001_SM_1000_NS8cuda_cub3parE,(_ZN34_INTERNAL_6a2d4ba3_4_k_cu_7bd95bcd6thrust24THRUST_300001_SM_1000_NS12placeholders2_4E - _ZN34_INTERNAL_6a2d4ba3_4_k_cu_7bd95bcd6thrust24THRUST_300001_SM_1000_NS8cuda_cub3parE)
_ZN34_INTERNAL_6a2d4ba3_4_k_cu_7bd95bcd6thrust24THRUST_300001_SM_1000_NS8cuda_cub3parE:
	.zero		1
	.type		_ZN34_INTERNAL_6a2d4ba3_4_k_cu_7bd95bcd6thrust24THRUST_300001_SM_1000_NS12placeholders2_4E,@object
	.size		_ZN34_INTERNAL_6a2d4ba3_4_k_cu_7bd95bcd6thrust24THRUST_300001_SM_1000_NS12placeholders2_4E,(_ZN34_INTERNAL_6a2d4ba3_4_k_cu_7bd95bcd4cuda3std3__45__cpo4cendE - _ZN34_INTERNAL_6a2d4ba3_4_k_cu_7bd95bcd6thrust24THRUST_300001_SM_1000_NS12placeholders2_4E)
_ZN34_INTERNAL_6a2d4ba3_4_k_cu_7bd95bcd6thrust24THRUST_300001_SM_1000_NS12placeholders2_4E:
	.zero		1
	.type		_ZN34_INTERNAL_6a2d4ba3_4_k_cu_7bd95bcd4cuda3std3__45__cpo4cendE,@object
	.size		_ZN34_INTERNAL_6a2d4ba3_4_k_cu_7bd95bcd4cuda3std3__45__cpo4cendE,(_ZN34_INTERNAL_6a2d4ba3_4_k_cu_7bd95bcd4cuda3std6ranges3__45__cpo4cendE - _ZN34_INTERNAL_6a2d4ba3_4_k_cu_7bd95bcd4cuda3std3__45__cpo4cendE)
_ZN34_INTERNAL_6a2d4ba3_4_k_cu_7bd95bcd4cuda3std3__45__cpo4cendE:
	.zero		1
	.type		_ZN34_INTERNAL_6a2d4ba3_4_k_cu_7bd95bcd4cuda3std6ranges3__45__cpo4cendE,@object
	.size		_ZN34_INTERNAL_6a2d4ba3_4_k_cu_7bd95bcd4cuda3std6ranges3__45__cpo4cendE,(_ZN34_INTERNAL_6a2d4ba3_4_k_cu_7bd95bcd4cuda3std3__420unreachable_sentinelE - _ZN34_INTERNAL_6a2d4ba3_4_k_cu_7bd95bcd4cuda3std6ranges3__45__cpo4cendE)
_ZN34_INTERNAL_6a2d4ba3_4_k_cu_7bd95bcd4cuda3std6ranges3__45__cpo4cendE:
	.zero		1
	.type		_ZN34_INTERNAL_6a2d4ba3_4_k_cu_7bd95bcd4cuda3std3__420unreachable_sentinelE,@object
	.size		_ZN34_INTERNAL_6a2d4ba3_4_k_cu_7bd95bcd4cuda3std3__420unreachable_sentinelE,(_ZN34_INTERNAL_6a2d4ba3_4_k_cu_7bd95bcd4cuda3std6ranges3__45__cpo5ssizeE - _ZN34_INTERNAL_6a2d4ba3_4_k_cu_7bd95bcd4cuda3std3__420unreachable_sentinelE)
_ZN34_INTERNAL_6a2d4ba3_4_k_cu_7bd95bcd4cuda3std3__420unreachable_sentinelE:
	.zero		1
	.type		_ZN34_INTERNAL_6a2d4ba3_4_k_cu_7bd95bcd4cuda3std6ranges3__45__cpo5ssizeE,@object
	.size		_ZN34_INTERNAL_6a2d4ba3_4_k_cu_7bd95bcd4cuda3std6ranges3__45__cpo5ssizeE,(_ZN34_INTERNAL_6a2d4ba3_4_k_cu_7bd95bcd6thrust24THRUST_300001_SM_1000_NS12placeholders2_8E - _ZN34_INTERNAL_6a2d4ba3_4_k_cu_7bd95bcd4cuda3std6ranges3__45__cpo5ssizeE)
_ZN34_INTERNAL_6a2d4ba3_4_k_cu_7bd95bcd4cuda3std6ranges3__45__cpo5ssizeE:
	.zero		1
	.type		_ZN34_INTERNAL_6a2d4ba3_4_k_cu_7bd95bcd6thrust24THRUST_300001_SM_1000_NS12placeholders2_8E,@object
	.size		_ZN34_INTERNAL_6a2d4ba3_4_k_cu_7bd95bcd6thrust24THRUST_300001_SM_1000_NS12placeholders2_8E,(_ZN34_INTERNAL_6a2d4ba3_4_k_cu_7bd95bcd4cuda3std3__45__cpo5crendE - _ZN34_INTERNAL_6a2d4ba3_4_k_cu_7bd95bcd6thrust24THRUST_300001_SM_1000_NS12placeholders2_8E)
_ZN34_INTERNAL_6a2d4ba3_4_k_cu_7bd95bcd6thrust24THRUST_300001_SM_1000_NS12placeholders2_8E:
	.zero		1
	.type		_ZN34_INTERNAL_6a2d4ba3_4_k_cu_7bd95bcd4cuda3std3__45__cpo5crendE,@object
	.size		_ZN34_INTERNAL_6a2d4ba3_4_k_cu_7bd95bcd4cuda3std3__45__cpo5crendE,(_ZN34_INTERNAL_6a2d4ba3_4_k_cu_7bd95bcd4cuda3std6ranges3__45__cpo4prevE - _ZN34_INTERNAL_6a2d4ba3_4_k_cu_7bd95bcd4cuda3std3__45__cpo5crendE)
_ZN34_INTERNAL_6a2d4ba3_4_k_cu_7bd95bcd4cuda3std3__45__cpo5crendE:
	.zero		1
	.type		_ZN34_INTERNAL_6a2d4ba3_4_k_cu_7bd95bcd4cuda3std6ranges3__45__cpo4prevE,@object
	.size		_ZN34_INTERNAL_6a2d4ba3_4_k_cu_7bd95bcd4cuda3std6ranges3__45__cpo4prevE,(_ZN34_INTERNAL_6a2d4ba3_4_k_cu_7bd95bcd4cuda3std6ranges3__45__cpo9iter_moveE - _ZN34_INTERNAL_6a2d4ba3_4_k_cu_7bd95bcd4cuda3std6ranges3__45__cpo4prevE)
_ZN34_INTERNAL_6a2d4ba3_4_k_cu_7bd95bcd4cuda3std6ranges3__45__cpo4prevE:
	.zero		1
	.type		_ZN34_INTERNAL_6a2d4ba3_4_k_cu_7bd95bcd4cuda3std6ranges3__45__cpo9iter_moveE,@object
	.size		_ZN34_INTERNAL_6a2d4ba3_4_k_cu_7bd95bcd4cuda3std6ranges3__45__cpo9iter_moveE,(_ZN34_INTERNAL_6a2d4ba3_4_k_cu_7bd95bcd6thrust24THRUST_300001_SM_1000_NS6system6detail10sequential3seqE - _ZN34_INTERNAL_6a2d4ba3_4_k_cu_7bd95bcd4cuda3std6ranges3__45__cpo9iter_moveE)
_ZN34_INTERNAL_6a2d4ba3_4_k_cu_7bd95bcd4cuda3std6ranges3__45__cpo9iter_moveE:
	.zero		1
	.type		_ZN34_INTERNAL_6a2d4ba3_4_k_cu_7bd95bcd6thrust24THRUST_300001_SM_1000_NS6system6detail10sequential3seqE,@object
	.size		_ZN34_INTERNAL_6a2d4ba3_4_k_cu_7bd95bcd6thrust24THRUST_300001_SM_1000_NS6system6detail10sequential3seqE,(.L_31 - _ZN34_INTERNAL_6a2d4ba3_4_k_cu_7bd95bcd6thrust24THRUST_300001_SM_1000_NS6system6detail10sequential3seqE)
_ZN34_INTERNAL_6a2d4ba3_4_k_cu_7bd95bcd6thrust24THRUST_300001_SM_1000_NS6system6detail10sequential3seqE:
	.zero		1
.L_31:


//--------------------- .nv.shared._ZN3cub18CUB_300001_SM_10006detail6reduce18DeviceReduceKernelINS2_10policy_hubIdyN4cuda3std3__44plusIdEEE10Policy1000EN6thrust24THRUST_300001_SM_1000_NS6detail15normal_iteratorINSD_10device_ptrIdEEEEyS9_dNS7_10__identityEEEvT0_PT3_T1_NS0_13GridEvenShareISN_EET2_T4_ --------------------------
	.section	.nv.shared._ZN3cub18CUB_300001_SM_10006detail6reduce18DeviceReduceKernelINS2_10policy_hubIdyN4cuda3std3__44plusIdEEE10Policy1000EN6thrust24THRUST_300001_SM_1000_NS6detail15normal_iteratorINSD_10device_ptrIdEEEEyS9_dNS7_10__identityEEEvT0_PT3_T1_NS0_13GridEvenShareISN_EET2_T4_,"aw",@nobits
	.sectionflags	@""
	.align	8
.nv.shared._ZN3cub18CUB_300001_SM_10006detail6reduce18DeviceReduceKernelINS2_10policy_hubIdyN4cuda3std3__44plusIdEEE10Policy1000EN6thrust24THRUST_300001_SM_1000_NS6detail15normal_iteratorINSD_10device_ptrIdEEEEyS9_dNS7_10__identityEEEvT0_PT3_T1_NS0_13GridEvenShareISN_EET2_T4_:
	.zero		1176


//--------------------- .nv.shared._ZN3cub18CUB_300001_SM_10006detail6reduce28DeviceReduceSingleTileKernelINS2_10policy_hubIdyN4cuda3std3__44plusIdEEE10Policy1000EN6thrust24THRUST_300001_SM_1000_NS6detail15normal_iteratorINSD_10device_ptrIdEEEEPdyS9_ddNS7_10__identityEEEvT0_T1_T2_T3_T4_T6_ --------------------------
	.section	.nv.shared._ZN3cub18CUB_300001_SM_10006detail6reduce28DeviceReduceSingleTileKernelINS2_10policy_hubIdyN4cuda3std3__44plusIdEEE10Policy1000EN6thrust24THRUST_300001_SM_1000_NS6detail15normal_iteratorINSD_10device_ptrIdEEEEPdyS9_ddNS7_10__identityEEEvT0_T1_T2_T3_T4_T6_,"aw",@nobits
	.sectionflags	@""
	.align	8
.nv.shared._ZN3cub18CUB_300001_SM_10006detail6reduce28DeviceReduceSingleTileKernelINS2_10policy_hubIdyN4cuda3std3__44plusIdEEE10Policy1000EN6thrust24THRUST_300001_SM_1000_NS6detail15normal_iteratorINSD_10device_ptrIdEEEEPdyS9_ddNS7_10__identityEEEvT0_T1_T2_T3_T4_T6_:
	.zero		1176


//--------------------- .nv.shared._ZN3cub18CUB_300001_SM_10006detail6reduce28DeviceReduceSingleTileKernelINS2_10policy_hubIdjN4cuda3std3__44plusIdEEE10Policy1000EPdSC_iS9_ddNS7_10__identityEEEvT0_T1_T2_T3_T4_T6_ --------------------------
	.section	.nv.shared._ZN3cub18CUB_300001_SM_10006detail6reduce28DeviceReduceSingleTileKernelINS2_10policy_hubIdjN4cuda3std3__44plusIdEEE10Policy1000EPdSC_iS9_ddNS7_10__identityEEEvT0_T1_T2_T3_T4_T6_,"aw",@nobits
	.sectionflags	@""
	.align	8
.nv.shared._ZN3cub18CUB_300001_SM_10006detail6reduce28DeviceReduceSingleTileKernelINS2_10policy_hubIdjN4cuda3std3__44plusIdEEE10Policy1000EPdSC_iS9_ddNS7_10__identityEEEvT0_T1_T2_T3_T4_T6_:
	.zero		1216


//--------------------- .nv.shared._ZN3cub18CUB_300001_SM_10006detail6reduce18DeviceReduceKernelINS2_10policy_hubIdjN4cuda3std3__44plusIdEEE10Policy1000EN6thrust24THRUST_300001_SM_1000_NS6detail15normal_iteratorINSD_10device_ptrIdEEEEjS9_dNS7_10__identityEEEvT0_PT3_T1_NS0_13GridEvenShareISN_EET2_T4_ --------------------------
	.section	.nv.shared._ZN3cub18CUB_300001_SM_10006detail6reduce18DeviceReduceKernelINS2_10policy_hubIdjN4cuda3std3__44plusIdEEE10Policy1000EN6thrust24THRUST_300001_SM_1000_NS6detail15normal_iteratorINSD_10device_ptrIdEEEEjS9_dNS7_10__identityEEEvT0_PT3_T1_NS0_13GridEvenShareISN_EET2_T4_,"aw",@nobits
	.sectionflags	@""
	.align	8
.nv.shared._ZN3cub18CUB_300001_SM_10006detail6reduce18DeviceReduceKernelINS2_10policy_hubIdjN4cuda3std3__44plusIdEEE10Policy1000EN6thrust24THRUST_300001_SM_1000_NS6detail15normal_iteratorINSD_10device_ptrIdEEEEjS9_dNS7_10__identityEEEvT0_PT3_T1_NS0_13GridEvenShareISN_EET2_T4_:
	.zero		1216


//--------------------- .nv.shared._ZN3cub18CUB_300001_SM_10006detail6reduce28DeviceReduceSingleTileKernelINS2_10policy_hubIdjN4cuda3std3__44plusIdEEE10Policy1000EN6thrust24THRUST_300001_SM_1000_NS6detail15normal_iteratorINSD_10device_ptrIdEEEEPdjS9_ddNS7_10__identityEEEvT0_T1_T2_T3_T4_T6_ --------------------------
	.section	.nv.shared._ZN3cub18CUB_300001_SM_10006detail6reduce28DeviceReduceSingleTileKernelINS2_10policy_hubIdjN4cuda3std3__44plusIdEEE10Policy1000EN6thrust24THRUST_300001_SM_1000_NS6detail15normal_iteratorINSD_10device_ptrIdEEEEPdjS9_ddNS7_10__identityEEEvT0_T1_T2_T3_T4_T6_,"aw",@nobits
	.sectionflags	@""
	.align	8
.nv.shared._ZN3cub18CUB_300001_SM_10006detail6reduce28DeviceReduceSingleTileKernelINS2_10policy_hubIdjN4cuda3std3__44plusIdEEE10Policy1000EN6thrust24THRUST_300001_SM_1000_NS6detail15normal_iteratorINSD_10device_ptrIdEEEEPdjS9_ddNS7_10__identityEEEvT0_T1_T2_T3_T4_T6_:
	.zero		1216


//--------------------- .nv.constant0._ZN3cub18CUB_300001_SM_10006detail6reduce28DeviceReduceSingleTileKernelINS2_10policy_hubIdyN4cuda3std3__44plusIdEEE10Policy1000EPdSC_iS9_ddNS7_10__identityEEEvT0_T1_T2_T3_T4_T6_ --------------------------
	.section	.nv.constant0._ZN3cub18CUB_300001_SM_10006detail6reduce28DeviceReduceSingleTileKernelINS2_10policy_hubIdyN4cuda3std3__44plusIdEEE10Policy1000EPdSC_iS9_ddNS7_10__identityEEEvT0_T1_T2_T3_T4_T6_,"a",@progbits
	.sectionflags	@""
	.align	4
.nv.constant0._ZN3cub18CUB_300001_SM_10006detail6reduce28DeviceReduceSingleTileKernelINS2_10policy_hubIdyN4cuda3std3__44plusIdEEE10Policy1000EPdSC_iS9_ddNS7_10__identityEEEvT0_T1_T2_T3_T4_T6_:
	.zero		929


//--------------------- .nv.constant0._ZN3cub18CUB_300001_SM_10006detail6reduce18DeviceReduceKernelINS2_10policy_hubIdyN4cuda3std3__44plusIdEEE10Policy1000EN6thrust24THRUST_300001_SM_1000_NS6detail15normal_iteratorINSD_10device_ptrIdEEEEyS9_dNS7_10__identityEEEvT0_PT3_T1_NS0_13GridEvenShareISN_EET2_T4_ --------------------------
	.section	.nv.constant0._ZN3cub18CUB_300001_SM_10006detail6reduce18DeviceReduceKernelINS2_10policy_hubIdyN4cuda3std3__44plusIdEEE10Policy1000EN6thrust24THRUST_300001_SM_1000_NS6detail15normal_iteratorINSD_10device_ptrIdEEEEyS9_dNS7_10__identityEEEvT0_PT3_T1_NS0_13GridEvenShareISN_EET2_T4_,"a",@progbits
	.sectionflags	@""
	.align	4
.nv.constant0._ZN3cub18CUB_300001_SM_10006detail6reduce18DeviceReduceKernelINS2_10policy_hubIdyN4cuda3std3__44plusIdEEE10Policy1000EN6thrust24THRUST_300001_SM_1000_NS6detail15normal_iteratorINSD_10device_ptrIdEEEEyS9_dNS7_10__identityEEEvT0_PT3_T1_NS0_13GridEvenShareISN_EET2_T4_:
	.zero		994


//--------------------- .nv.constant0._ZN3cub18CUB_300001_SM_10006detail6reduce28DeviceReduceSingleTileKernelINS2_10policy_hubIdyN4cuda3std3__44plusIdEEE10Policy1000EN6thrust24THRUST_300001_SM_1000_NS6detail15normal_iteratorINSD_10device_ptrIdEEEEPdyS9_ddNS7_10__identityEEEvT0_T1_T2_T3_T4_T6_ --------------------------
	.section	.nv.constant0._ZN3cub18CUB_300001_SM_10006detail6reduce28DeviceReduceSingleTileKernelINS2_10policy_hubIdyN4cuda3std3__44plusIdEEE10Policy1000EN6thrust24THRUST_300001_SM_1000_NS6detail15normal_iteratorINSD_10device_ptrIdEEEEPdyS9_ddNS7_10__identityEEEvT0_T1_T2_T3_T4_T6_,"a",@progbits
	.sectionflags	@""
	.align	4
.nv.constant0._ZN3cub18CUB_300001_SM_10006detail6reduce28DeviceReduceSingleTileKernelINS2_10policy_hubIdyN4cuda3std3__44plusIdEEE10Policy1000EN6thrust24THRUST_300001_SM_1000_NS6detail15normal_iteratorINSD_10device_ptrIdEEEEPdyS9_ddNS7_10__identityEEEvT0_T1_T2_T3_T4_T6_:
	.zero		937


//--------------------- .nv.constant0._ZN3cub18CUB_300001_SM_10006detail6reduce28DeviceReduceSingleTileKernelINS2_10policy_hubIdjN4cuda3std3__44plusIdEEE10Policy1000EPdSC_iS9_ddNS7_10__identityEEEvT0_T1_T2_T3_T4_T6_ --------------------------
	.section	.nv.constant0._ZN3cub18CUB_300001_SM_10006detail6reduce28DeviceReduceSingleTileKernelINS2_10policy_hubIdjN4cuda3std3__44plusIdEEE10Policy1000EPdSC_iS9_ddNS7_10__identityEEEvT0_T1_T2_T3_T4_T6_,"a",@progbits
	.sectionflags	@""
	.align	4
.nv.constant0._ZN3cub18CUB_300001_SM_10006detail6reduce28DeviceReduceSingleTileKernelINS2_10policy_hubIdjN4cuda3std3__44plusIdEEE10Policy1000EPdSC_iS9_ddNS7_10__identityEEEvT0_T1_T2_T3_T4_T6_:
	.zero		929


//--------------------- .nv.constant0._ZN3cub18CUB_300001_SM_10006detail6reduce18DeviceReduceKernelINS2_10policy_hubIdjN4cuda3std3__44plusIdEEE10Policy1000EN6thrust24THRUST_300001_SM_1000_NS6detail15normal_iteratorINSD_10device_ptrIdEEEEjS9_dNS7_10__identityEEEvT0_PT3_T1_NS0_13GridEvenShareISN_EET2_T4_ --------------------------
	.section	.nv.constant0._ZN3cub18CUB_300001_SM_10006detail6reduce18DeviceReduceKernelINS2_10policy_hubIdjN4cuda3std3__44plusIdEEE10Policy1000EN6thrust24THRUST_300001_SM_1000_NS6detail15normal_iteratorINSD_10device_ptrIdEEEEjS9_dNS7_10__identityEEEvT0_PT3_T1_NS0_13GridEvenShareISN_EET2_T4_,"a",@progbits
	.sectionflags	@""
	.align	4
.nv.constant0._ZN3cub18CUB_300001_SM_10006detail6reduce18DeviceReduceKernelINS2_10policy_hubIdjN4cuda3std3__44plusIdEEE10Policy1000EN6thrust24THRUST_300001_SM_1000_NS6detail15normal_iteratorINSD_10device_ptrIdEEEEjS9_dNS7_10__identityEEEvT0_PT3_T1_NS0_13GridEvenShareISN_EET2_T4_:
	.zero		958


//--------------------- .nv.constant0._ZN3cub18CUB_300001_SM_10006detail6reduce28DeviceReduceSingleTileKernelINS2_10policy_hubIdjN4cuda3std3__44plusIdEEE10Policy1000EN6thrust24THRUST_300001_SM_1000_NS6detail15normal_iteratorINSD_10device_ptrIdEEEEPdjS9_ddNS7_10__identityEEEvT0_T1_T2_T3_T4_T6_ --------------------------
	.section	.nv.constant0._ZN3cub18CUB_300001_SM_10006detail6reduce28DeviceReduceSingleTileKernelINS2_10policy_hubIdjN4cuda3std3__44plusIdEEE10Policy1000EN6thrust24THRUST_300001_SM_1000_NS6detail15normal_iteratorINSD_10device_ptrIdEEEEPdjS9_ddNS7_10__identityEEEvT0_T1_T2_T3_T4_T6_,"a",@progbits
	.sectionflags	@""
	.align	4
.nv.constant0._ZN3cub18CUB_300001_SM_10006detail6reduce28DeviceReduceSingleTileKernelINS2_10policy_hubIdjN4cuda3std3__44plusIdEEE10Policy1000EN6thrust24THRUST_300001_SM_1000_NS6detail15normal_iteratorINSD_10device_ptrIdEEEEPdjS9_ddNS7_10__identityEEEvT0_T1_T2_T3_T4_T6_:
	.zero		929


//--------------------- .nv.constant0._ZN3cub18CUB_300001_SM_10006detail9transform16transform_kernelINS2_10policy_hubILb1EN4cuda3std3__45tupleIJN6thrust24THRUST_300001_SM_1000_NS6detail15normal_iteratorINSA_10device_ptrIdEEEEEEEE10policy1000ElNSB_10functional5actorINSJ_9compositeIJNSJ_16operator_adaptorINS7_5minusIvEEEENSK_INSJ_8argumentILj0EEEEENSK_INSJ_5valueIdEEEEEEEEESF_JPdEEEvT0_iT1_T2_DpNS2_10kernel_argIT3_EE --------------------------
	.section	.nv.constant0._ZN3cub18CUB_300001_SM_10006detail9transform16transform_kernelINS2_10policy_hubILb1EN4cuda3std3__45tupleIJN6thrust24THRUST_300001_SM_1000_NS6detail15normal_iteratorINSA_10device_ptrIdEEEEEEEE10policy1000ElNSB_10functional5actorINSJ_9compositeIJNSJ_16operator_adaptorINS7_5minusIvEEEENSK_INSJ_8argumentILj0EEEEENSK_INSJ_5valueIdEEEEEEEEESF_JPdEEEvT0_iT1_T2_DpNS2_10kernel_argIT3_EE,"a",@progbits
	.sectionflags	@""
	.align	4
.nv.constant0._ZN3cub18CUB_300001_SM_10006detail9transform16transform_kernelINS2_10policy_hubILb1EN4cuda3std3__45tupleIJN6thrust24THRUST_300001_SM_1000_NS6detail15normal_iteratorINSA_10device_ptrIdEEEEEEEE10policy1000ElNSB_10functional5actorINSJ_9compositeIJNSJ_16operator_adaptorINS7_5minusIvEEEENSK_INSJ_8argumentILj0EEEEENSK_INSJ_5valueIdEEEEEEEEESF_JPdEEEvT0_iT1_T2_DpNS2_10kernel_argIT3_EE:
	.zero		952


//--------------------- .nv.constant0._ZN3cub18CUB_300001_SM_10006detail9transform16transform_kernelINS2_10policy_hubILb1EN4cuda3std3__45tupleIJN6thrust24THRUST_300001_SM_1000_NS6detail15normal_iteratorINSA_10device_ptrIdEEEEEEEE10policy1000EiNSB_10functional5actorINSJ_9compositeIJNSJ_16operator_adaptorINS7_5minusIvEEEENSK_INSJ_8argumentILj0EEEEENSK_INSJ_5valueIdEEEEEEEEESF_JPdEEEvT0_iT1_T2_DpNS2_10kernel_argIT3_EE --------------------------
	.section	.nv.constant0._ZN3cub18CUB_300001_SM_10006detail9transform16transform_kernelINS2_10policy_hubILb1EN4cuda3std3__45tupleIJN6thrust24THRUST_300001_SM_1000_NS6detail15normal_iteratorINSA_10device_ptrIdEEEEEEEE10policy1000EiNSB_10functional5actorINSJ_9compositeIJNSJ_16operator_adaptorINS7_5minusIvEEEENSK_INSJ_8argumentILj0EEEEENSK_INSJ_5valueIdEEEEEEEEESF_JPdEEEvT0_iT1_T2_DpNS2_10kernel_argIT3_EE,"a",@progbits
	.sectionflags	@""
	.align	4
.nv.constant0._ZN3cub18CUB_300001_SM_10006detail9transform16transform_kernelINS2_10policy_hubILb1EN4cuda3std3__45tupleIJN6thrust24THRUST_300001_SM_1000_NS6detail15normal_iteratorINSA_10device_ptrIdEEEEEEEE10policy1000EiNSB_10functional5actorINSJ_9compositeIJNSJ_16operator_adaptorINS7_5minusIvEEEENSK_INSJ_8argumentILj0EEEEENSK_INSJ_5valueIdEEEEEEEEESF_JPdEEEvT0_iT1_T2_DpNS2_10kernel_argIT3_EE:
	.zero		944


//--------------------- .nv.constant0._ZN3cub18CUB_300001_SM_10006detail11EmptyKernelIvEEvv --------------------------
	.section	.nv.constant0._ZN3cub18CUB_300001_SM_10006detail11EmptyKernelIvEEvv,"a",@progbits
	.sectionflags	@""
	.align	4
.nv.constant0._ZN3cub18CUB_300001_SM_10006detail11EmptyKernelIvEEvv:
	.zero		896


//--------------------- .nv.constant0._Z7calcAvgPdS_m --------------------------
	.section	.nv.constant0._Z7calcAvgPdS_m,"a",@progbits
	.sectionflags	@""
	.align	4
.nv.constant0._Z7calcAvgPdS_m:
	.zero		920


//--------------------- .nv.constant0._Z21periodogram_frequencyPdS_S_S_dmm --------------------------
	.section	.nv.constant0._Z21periodogram_frequencyPdS_S_S_dmm,"a",@progbits
	.sectionflags	@""
	.align	4
.nv.constant0._Z21periodogram_frequencyPdS_S_S_dmm:
	.zero		952


//--------------------- SYMBOLS --------------------------

	.type		.nv.reservedSmem.offset0,@object
	.size		.nv.reservedSmem.offset0,0x4
	.type		.nv.reservedSmem.cap,@object
	.size		.nv.reservedSmem.cap,0x4
